	.target	sm_90a

	.elftype	@"ET_EXEC"


//--------------------- .note.nv.tkinfo           --------------------------
	.section	.note.nv.tkinfo,"",@"SHT_NOTE"
	.sectionflags	@"SHF_NOTE_NV_TKINFO"
	.tkinfo
        /*0018*/ 	.word	0x00000002
        /*0030*/ 	.string	""
        /*0030*/ 	.string	"ptxas"
        /*0030*/ 	.string	"Cuda compilation tools, release 13.0, V13.0.88"
        /*0030*/ 	.string	"Build cuda_13.0.r13.0/compiler.36424714_0"
        /*0030*/ 	.string	"-arch sm_90a -m 64 "



//--------------------- .note.nv.cuinfo           --------------------------
	.section	.note.nv.cuinfo,"",@"SHT_NOTE"
	.sectionflags	@"SHF_NOTE_NV_CUINFO"
        /*0018*/ 	.short	0x0002
        /*001a*/ 	.short	0x005a
        /*001c*/ 	.short	0x0082
	.zero		2


//--------------------- .nv.info                  --------------------------
	.section	.nv.info,"",@"SHT_CUDA_INFO"
	.align	4


	//----- nvinfo : EIATTR_REGCOUNT
	.align		4
        /*0000*/ 	.byte	0x04, 0x2f
        /*0002*/ 	.short	(.L_12 - .L_11)
	.align		4
.L_11:
        /*0004*/ 	.word	index@(_ZN7cutlass13device_kernelINS_4gemm6kernel13GemmUniversalIN4cute5tupleIJiiiiEEENS1_10collective13CollectiveMmaINS1_37MainloopSm90TmaGmmaWarpSpecializedFP8ILi6ENS5_IJNS4_1CILi1EEESB_SB_EEENS1_35KernelTmaWarpSpecializedCooperativeEEENS5_IJNSA_ILi384EEENSA_ILi176EEENSA_ILi64EEEEEENS_12float_e4m3_tENS5_IJlSB_lEEESJ_SK_NS4_8TiledMMAINS4_8MMA_AtomIJNS4_4SM904GMMA30MMA_64x16x32_F32E4M3E4M3_SS_TNILNSO_7ScaleInE1ELSQ_1EEEEEENS4_6LayoutINS5_IJNSA_ILi2EEESB_SB_EEENS5_IJSB_NSA_ILi0EEESW_EEEEENS5_IJNS4_10UnderscoreESZ_SZ_EEEEENS4_13SM90_TMA_LOADENS4_14ComposedLayoutINS4_7SwizzleILi2ELi4ELi3EEENS4_18smem_ptr_flag_bitsILi8EEENST_INS5_IJNSA_ILi8EEESH_EEENS5_IJSH_SB_EEEEEEEvNS4_8identityES12_S1C_vS1D_EENS_8epilogue10collective6detail29Sm90TmaWarpSpecializedAdapterINS1G_15DefaultEpilogueISJ_SK_SK_NS1F_6thread17LinearCombinationISJ_Li1EffLNS1K_9ScaleType4KindE0ELNS_15FloatRoundStyleE2ESJ_EENS1_15EpilogueDefaultEEEEEvvEEEEvNT_6ParamsE)
        /*0008*/ 	.word	0x000000a8


	//----- nvinfo : EIATTR_FRAME_SIZE
	.align		4
.L_12:
        /*000c*/ 	.byte	0x04, 0x11
        /*000e*/ 	.short	(.L_14 - .L_13)
	.align		4
.L_13:
        /*0010*/ 	.word	index@(_ZN7cutlass13device_kernelINS_4gemm6kernel13GemmUniversalIN4cute5tupleIJiiiiEEENS1_10collective13CollectiveMmaINS1_37MainloopSm90TmaGmmaWarpSpecializedFP8ILi6ENS5_IJNS4_1CILi1EEESB_SB_EEENS1_35KernelTmaWarpSpecializedCooperativeEEENS5_IJNSA_ILi384EEENSA_ILi176EEENSA_ILi64EEEEEENS_12float_e4m3_tENS5_IJlSB_lEEESJ_SK_NS4_8TiledMMAINS4_8MMA_AtomIJNS4_4SM904GMMA30MMA_64x16x32_F32E4M3E4M3_SS_TNILNSO_7ScaleInE1ELSQ_1EEEEEENS4_6LayoutINS5_IJNSA_ILi2EEESB_SB_EEENS5_IJSB_NSA_ILi0EEESW_EEEEENS5_IJNS4_10UnderscoreESZ_SZ_EEEEENS4_13SM90_TMA_LOADENS4_14ComposedLayoutINS4_7SwizzleILi2ELi4ELi3EEENS4_18smem_ptr_flag_bitsILi8EEENST_INS5_IJNSA_ILi8EEESH_EEENS5_IJSH_SB_EEEEEEEvNS4_8identityES12_S1C_vS1D_EENS_8epilogue10collective6detail29Sm90TmaWarpSpecializedAdapterINS1G_15DefaultEpilogueISJ_SK_SK_NS1F_6thread17LinearCombinationISJ_Li1EffLNS1K_9ScaleType4KindE0ELNS_15FloatRoundStyleE2ESJ_EENS1_15EpilogueDefaultEEEEEvvEEEEvNT_6ParamsE)
        /*0014*/ 	.word	0x00000640


	//----- nvinfo : EIATTR_MIN_STACK_SIZE
	.align		4
.L_14:
        /*0018*/ 	.byte	0x04, 0x12
        /*001a*/ 	.short	(.L_16 - .L_15)
	.align		4
.L_15:
        /*001c*/ 	.word	index@(_ZN7cutlass13device_kernelINS_4gemm6kernel13GemmUniversalIN4cute5tupleIJiiiiEEENS1_10collective13CollectiveMmaINS1_37MainloopSm90TmaGmmaWarpSpecializedFP8ILi6ENS5_IJNS4_1CILi1EEESB_SB_EEENS1_35KernelTmaWarpSpecializedCooperativeEEENS5_IJNSA_ILi384EEENSA_ILi176EEENSA_ILi64EEEEEENS_12float_e4m3_tENS5_IJlSB_lEEESJ_SK_NS4_8TiledMMAINS4_8MMA_AtomIJNS4_4SM904GMMA30MMA_64x16x32_F32E4M3E4M3_SS_TNILNSO_7ScaleInE1ELSQ_1EEEEEENS4_6LayoutINS5_IJNSA_ILi2EEESB_SB_EEENS5_IJSB_NSA_ILi0EEESW_EEEEENS5_IJNS4_10UnderscoreESZ_SZ_EEEEENS4_13SM90_TMA_LOADENS4_14ComposedLayoutINS4_7SwizzleILi2ELi4ELi3EEENS4_18smem_ptr_flag_bitsILi8EEENST_INS5_IJNSA_ILi8EEESH_EEENS5_IJSH_SB_EEEEEEEvNS4_8identityES12_S1C_vS1D_EENS_8epilogue10collective6detail29Sm90TmaWarpSpecializedAdapterINS1G_15DefaultEpilogueISJ_SK_SK_NS1F_6thread17LinearCombinationISJ_Li1EffLNS1K_9ScaleType4KindE0ELNS_15FloatRoundStyleE2ESJ_EENS1_15EpilogueDefaultEEEEEvvEEEEvNT_6ParamsE)
        /*0020*/ 	.word	0x00000640
.L_16:


//--------------------- .nv.compat                --------------------------
	.section	.nv.compat,"",@"SHT_CUDA_COMPAT_INFO"
	.align	4
        /*0000*/ 	.byte	0x02, 0x09, 0x01, 0x00, 0x02, 0x02, 0x04, 0x00, 0x02, 0x05, 0x05, 0x00, 0x03, 0x07, 0x01, 0x01
        /*0010*/ 	.byte	0x02, 0x03, 0x01, 0x00, 0x02, 0x06, 0x01, 0x00, 0x04, 0x0b, 0x08, 0x00, 0x00, 0x00, 0x00, 0x00
        /*0020*/ 	.byte	0x00, 0x00, 0x00, 0x00


//--------------------- .nv.info._ZN7cutlass13device_kernelINS_4gemm6kernel13GemmUniversalIN4cute5tupleIJiiiiEEENS1_10collective13CollectiveMmaINS1_37MainloopSm90TmaGmmaWarpSpecializedFP8ILi6ENS5_IJNS4_1CILi1EEESB_SB_EEENS1_35KernelTmaWarpSpecializedCooperativeEEENS5_IJNSA_ILi384EEENSA_ILi176EEENSA_ILi64EEEEEENS_12float_e4m3_tENS5_IJlSB_lEEESJ_SK_NS4_8TiledMMAINS4_8MMA_AtomIJNS4_4SM904GMMA30MMA_64x16x32_F32E4M3E4M3_SS_TNILNSO_7ScaleInE1ELSQ_1EEEEEENS4_6LayoutINS5_IJNSA_ILi2EEESB_SB_EEENS5_IJSB_NSA_ILi0EEESW_EEEEENS5_IJNS4_10UnderscoreESZ_SZ_EEEEENS4_13SM90_TMA_LOADENS4_14ComposedLayoutINS4_7SwizzleILi2ELi4ELi3EEENS4_18smem_ptr_flag_bitsILi8EEENST_INS5_IJNSA_ILi8EEESH_EEENS5_IJSH_SB_EEEEEEEvNS4_8identityES12_S1C_vS1D_EENS_8epilogue10collective6detail29Sm90TmaWarpSpecializedAdapterINS1G_15DefaultEpilogueISJ_SK_SK_NS1F_6thread17LinearCombinationISJ_Li1EffLNS1K_9ScaleType4KindE0ELNS_15FloatRoundStyleE2ESJ_EENS1_15EpilogueDefaultEEEEEvvEEEEvNT_6ParamsE --------------------------
	.section	.nv.info._ZN7cutlass13device_kernelINS_4gemm6kernel13GemmUniversalIN4cute5tupleIJiiiiEEENS1_10collective13CollectiveMmaINS1_37MainloopSm90TmaGmmaWarpSpecializedFP8ILi6ENS5_IJNS4_1CILi1EEESB_SB_EEENS1_35KernelTmaWarpSpecializedCooperativeEEENS5_IJNSA_ILi384EEENSA_ILi176EEENSA_ILi64EEEEEENS_12float_e4m3_tENS5_IJlSB_lEEESJ_SK_NS4_8TiledMMAINS4_8MMA_AtomIJNS4_4SM904GMMA30MMA_64x16x32_F32E4M3E4M3_SS_TNILNSO_7ScaleInE1ELSQ_1EEEEEENS4_6LayoutINS5_IJNSA_ILi2EEESB_SB_EEENS5_IJSB_NSA_ILi0EEESW_EEEEENS5_IJNS4_10UnderscoreESZ_SZ_EEEEENS4_13SM90_TMA_LOADENS4_14ComposedLayoutINS4_7SwizzleILi2ELi4ELi3EEENS4_18smem_ptr_flag_bitsILi8EEENST_INS5_IJNSA_ILi8EEESH_EEENS5_IJSH_SB_EEEEEEEvNS4_8identityES12_S1C_vS1D_EENS_8epilogue10collective6detail29Sm90TmaWarpSpecializedAdapterINS1G_15DefaultEpilogueISJ_SK_SK_NS1F_6thread17LinearCombinationISJ_Li1EffLNS1K_9ScaleType4KindE0ELNS_15FloatRoundStyleE2ESJ_EENS1_15EpilogueDefaultEEEEEvvEEEEvNT_6ParamsE,"",@"SHT_CUDA_INFO"
	.sectionflags	@""
	.align	4


	//----- nvinfo : EIATTR_CUDA_API_VERSION
	.align		4
        /*0000*/ 	.byte	0x04, 0x37
        /*0002*/ 	.short	(.L_18 - .L_17)
.L_17:
        /*0004*/ 	.word	0x00000082


	//----- nvinfo : EIATTR_KPARAM_INFO
	.align		4
.L_18:
        /*0008*/ 	.byte	0x04, 0x17
        /*000a*/ 	.short	(.L_20 - .L_19)
.L_19:
        /*000c*/ 	.word	0x00000000
        /*0010*/ 	.short	0x0000
        /*0012*/ 	.short	0x0070
        /*0014*/ 	.byte	0x00, 0xf0, 0x01, 0x10


	//----- nvinfo : EIATTR_SPARSE_MMA_MASK
	.align		4
.L_20:
        /*0018*/ 	.byte	0x03, 0x50
        /*001a*/ 	.short	0x0000


	//----- nvinfo : EIATTR_MAXREG_COUNT
	.align		4
        /*001c*/ 	.byte	0x03, 0x1b
        /*001e*/ 	.short	0x00a8


	//----- nvinfo : EIATTR_NUM_BARRIERS
	.align		4
        /*0020*/ 	.byte	0x02, 0x4c
        /*0022*/ 	.byte	0x01
	.zero		1


	//----- nvinfo : EIATTR_ANNOTATIONS
	.align		4
        /*0024*/ 	.byte	0x04, 0x55
        /*0026*/ 	.short	(.L_22 - .L_21)


	//   ....[0]....
.L_21:
        /*0028*/ 	.word	0x00000001
        /*002c*/ 	.byte	0xf0, 0x05, 0x00, 0x00, 0x01, 0x00, 0x00, 0x00, 0x10, 0x06, 0x00, 0x00, 0x01, 0x00, 0x00, 0x00
        /* <DEDUP_REMOVED lines=1500> */
        /*5dfc*/ 	.byte	0xe0, 0x19, 0x03, 0x00, 0x01, 0x00, 0x00, 0x00, 0x30, 0x1a, 0x03, 0x00


	//----- nvinfo : EIATTR_MERCURY_ISA_VERSION
	.align		4
.L_22:
        /*5e08*/ 	.byte	0x03, 0x5f
        /*5e0a*/ 	.short	0x0101


	//----- nvinfo : EIATTR_INT_WARP_WIDE_INSTR_OFFSETS
	.align		4
        /*5e0c*/ 	.byte	0x04, 0x31
        /*5e0e*/ 	.short	(.L_24 - .L_23)


	//   ....[0]....
.L_23:
        /*5e10*/ 	.word	0x000004b0


	//   ....[1]....
        /*5e14*/ 	.word	0x000004c0


	//   ....[2]....
        /*5e18*/ 	.word	0x00000600


	//----- nvinfo : EIATTR_COOP_GROUP_MASK_REGIDS
	.align		4
.L_24:
        /*5e1c*/ 	.byte	0x04, 0x29
        /*5e1e*/ 	.short	(.L_26 - .L_25)


	//   ....[0]....
.L_25:
        /*5e20*/ 	.word	0xffffffff


	//   ....[1]....
        /*5e24*/ 	.word	0xffffffff


	//   ....[2]....
        /*5e28*/ 	.word	0xffffffff


	//   ....[3]....
        /*5e2c*/ 	.word	0xffffffff


	//   ....[4]....
        /*5e30*/ 	.word	0xffffffff


	//----- nvinfo : EIATTR_COOP_GROUP_INSTR_OFFSETS
	.align		4
.L_26:
        /*5e34*/ 	.byte	0x04, 0x28
        /*5e36*/ 	.short	(.L_28 - .L_27)


	//   ....[0]....
.L_27:
        /*5e38*/ 	.word	0x00000070


	//   ....[1]....
        /*5e3c*/ 	.word	0x00000080


	//   ....[2]....
        /*5e40*/ 	.word	0x000001a0


	//   ....[3]....
        /*5e44*/ 	.word	0x000003f0


	//   ....[4]....
        /*5e48*/ 	.word	0x000021f0


	//----- nvinfo : EIATTR_REG_RECONFIG
	.align		4
.L_28:
        /*5e4c*/ 	.byte	0x01, 0x54
	.zero		2


	//----- nvinfo : EIATTR_MBARRIER_INSTR_OFFSETS
	.align		4
        /*5e50*/ 	.byte	0x04, 0x39
        /*5e52*/ 	.short	(.L_30 - .L_29)


	//   ....[0]....
.L_29:
        /*5e54*/ 	.word	0x00000320
        /*5e58*/ 	.word	0x000000ff
        /*5e5c*/ 	.word	0x00000000
        /*5e60*/ 	.short	0x0100
        /*5e62*/ 	.byte	0x09
	.zero		1


	//   ....[1]....
        /*5e64*/ 	.word	0x00000330
        /*5e68*/ 	.word	0x000000ff
        /*5e6c*/ 	.word	0x00000030
        /*5e70*/ 	.short	0x0100
        /*5e72*/ 	.byte	0x09
	.zero		1


	//   ....[2]....
        /*5e74*/ 	.word	0x00000340
        /*5e78*/ 	.word	0x000000ff
        /*5e7c*/ 	.word	0x00000008
        /*5e80*/ 	.short	0x0100
        /*5e82*/ 	.byte	0x09
	.zero		1


	//   ....[3]....
        /*5e84*/ 	.word	0x00000350
        /*5e88*/ 	.word	0x000000ff
        /*5e8c*/ 	.word	0x00000038
        /*5e90*/ 	.short	0x0100
        /*5e92*/ 	.byte	0x09
	.zero		1


	//   ....[4]....
        /*5e94*/ 	.word	0x00000360
        /*5e98*/ 	.word	0x000000ff
        /*5e9c*/ 	.word	0x00000010
        /*5ea0*/ 	.short	0x0100
        /*5ea2*/ 	.byte	0x09
	.zero		1


	//   ....[5]....
        /*5ea4*/ 	.word	0x00000370
        /*5ea8*/ 	.word	0x000000ff
        /*5eac*/ 	.word	0x00000040
        /*5eb0*/ 	.short	0x0100
        /*5eb2*/ 	.byte	0x09
	.zero		1


	//   ....[6]....
        /*5eb4*/ 	.word	0x00000380
        /*5eb8*/ 	.word	0x000000ff
        /*5ebc*/ 	.word	0x00000018
        /*5ec0*/ 	.short	0x0100
        /*5ec2*/ 	.byte	0x09
	.zero		1


	//   ....[7]....
        /*5ec4*/ 	.word	0x00000390
        /*5ec8*/ 	.word	0x000000ff
        /*5ecc*/ 	.word	0x00000048
        /*5ed0*/ 	.short	0x0100
        /*5ed2*/ 	.byte	0x09
	.zero		1


	//   ....[8]....
        /*5ed4*/ 	.word	0x000003a0
        /*5ed8*/ 	.word	0x000000ff
        /*5edc*/ 	.word	0x00000020
        /*5ee0*/ 	.short	0x0100
        /*5ee2*/ 	.byte	0x09
	.zero		1


	//   ....[9]....
        /*5ee4*/ 	.word	0x000003b0
        /*5ee8*/ 	.word	0x000000ff
        /*5eec*/ 	.word	0x00000050
        /*5ef0*/ 	.short	0x0100
        /*5ef2*/ 	.byte	0x09
	.zero		1


	//   ....[10]....
        /*5ef4*/ 	.word	0x000003c0
        /*5ef8*/ 	.word	0x000000ff
        /*5efc*/ 	.word	0x00000028
        /*5f00*/ 	.short	0x0100
        /*5f02*/ 	.byte	0x09
	.zero		1


	//   ....[11]....
        /*5f04*/ 	.word	0x000003d0
        /*5f08*/ 	.word	0x000000ff
        /*5f0c*/ 	.word	0x00000058
        /*5f10*/ 	.short	0x0100
        /*5f12*/ 	.byte	0x09
	.zero		1


	//   ....[12]....
        /*5f14*/ 	.word	0x00000630
        /*5f18*/ 	.word	0x000000ff
        /*5f1c*/ 	.word	0x00000070
        /*5f20*/ 	.short	0x0100
        /*5f22*/ 	.byte	0x06
	.zero		1


	//   ....[13]....
        /*5f24*/ 	.word	0x00000640
        /*5f28*/ 	.word	0x000000ff
        /*5f2c*/ 	.word	0x00000078
        /*5f30*/ 	.short	0x0100
        /*5f32*/ 	.byte	0x06
	.zero		1


	//   ....[14]....
        /*5f34*/ 	.word	0x00002d90
        /*5f38*/ 	.word	0x000000ff
        /*5f3c*/ 	.word	0x00000000
        /*5f40*/ 	.short	0x010a
        /*5f42*/ 	.byte	0x06
	.zero		1


	//   ....[15]....
        /*5f44*/ 	.word	0x00002df0
        /*5f48*/ 	.word	0x000000ff
        /*5f4c*/ 	.word	0x00000000
        /*5f50*/ 	.short	0x010a
        /*5f52*/ 	.byte	0x06
	.zero		1


	//   ....[16]....
        /*5f54*/ 	.word	0x00008c30
        /*5f58*/ 	.word	0x000000ff
        /*5f5c*/ 	.word	0x00000000
        /*5f60*/ 	.short	0x010a
        /*5f62*/ 	.byte	0x07
	.zero		1


	//   ....[17]....
        /*5f64*/ 	.word	0x00008c70
        /*5f68*/ 	.word	0x000000ff
        /*5f6c*/ 	.word	0x00000000
        /*5f70*/ 	.short	0x010a
        /*5f72*/ 	.byte	0x07
	.zero		1


	//   ....[18]....
        /*5f74*/ 	.word	0x0000ef20
        /*5f78*/ 	.word	0x000000ff
        /*5f7c*/ 	.word	0x00000000
        /*5f80*/ 	.short	0x0101
        /*5f82*/ 	.byte	0x07
	.zero		1


	//   ....[19]....
        /*5f84*/ 	.word	0x00012ab0
        /*5f88*/ 	.word	0x000000ff
        /*5f8c*/ 	.word	0x00000000
        /*5f90*/ 	.short	0x0101
        /*5f92*/ 	.byte	0x08
	.zero		1


	//   ....[20]....
        /*5f94*/ 	.word	0x00030b20
        /*5f98*/ 	.word	0x00000010
        /*5f9c*/ 	.word	0x00000030
        /*5fa0*/ 	.short	0x010a
        /*5fa2*/ 	.byte	0x3f
	.zero		1


	//   ....[21]....
        /*5fa4*/ 	.word	0x00030e80
        /*5fa8*/ 	.word	0x00000002
        /*5fac*/ 	.word	0x00000078
        /*5fb0*/ 	.short	0x0101
        /*5fb2*/ 	.byte	0x3f
	.zero		1


	//   ....[22]....
        /*5fb4*/ 	.word	0x00031650
        /*5fb8*/ 	.word	0x00000003
        /*5fbc*/ 	.word	0x00000000
        /*5fc0*/ 	.short	0x010a
        /*5fc2*/ 	.byte	0x3f
	.zero		1


	//   ....[23]....
        /*5fc4*/ 	.word	0x000316e0
        /*5fc8*/ 	.word	0x00000003
        /*5fcc*/ 	.word	0x00000000
        /*5fd0*/ 	.short	0x010a
        /*5fd2*/ 	.byte	0x3f
	.zero		1


	//   ....[24]....
        /*5fd4*/ 	.word	0x00031770
        /*5fd8*/ 	.word	0x00000003
        /*5fdc*/ 	.word	0x00000000
        /*5fe0*/ 	.short	0x010a
        /*5fe2*/ 	.byte	0x3f
	.zero		1


	//   ....[25]....
        /*5fe4*/ 	.word	0x00031800
        /*5fe8*/ 	.word	0x00000003
        /*5fec*/ 	.word	0x00000000
        /*5ff0*/ 	.short	0x010a
        /*5ff2*/ 	.byte	0x3f
	.zero		1


	//   ....[26]....
        /*5ff4*/ 	.word	0x00031890
        /*5ff8*/ 	.word	0x00000003
        /*5ffc*/ 	.word	0x00000000
        /*6000*/ 	.short	0x010a
        /*6002*/ 	.byte	0x3f
	.zero		1


	//   ....[27]....
        /*6004*/ 	.word	0x00031920
        /*6008*/ 	.word	0x00000003
        /*600c*/ 	.word	0x00000000
        /*6010*/ 	.short	0x010a
        /*6012*/ 	.byte	0x3f
	.zero		1


	//   ....[28]....
        /*6014*/ 	.word	0x00031990
        /*6018*/ 	.word	0x0000000b
        /*601c*/ 	.word	0x00000000
        /*6020*/ 	.short	0x010a
        /*6022*/ 	.byte	0x3f
	.zero		1


	//   ....[29]....
        /*6024*/ 	.word	0x00031a00
        /*6028*/ 	.word	0x00000000
        /*602c*/ 	.word	0x00000000
        /*6030*/ 	.short	0x010a
        /*6032*/ 	.byte	0x3f
	.zero		1


	//   ....[30]....
        /*6034*/ 	.word	0x00031ae0
        /*6038*/ 	.word	0x00000010
        /*603c*/ 	.word	0x00000030
        /*6040*/ 	.short	0x010a
        /*6042*/ 	.byte	0x3f
	.zero		1


	//   ....[31]....
        /*6044*/ 	.word	0x00031bc0
        /*6048*/ 	.word	0x00000003
        /*604c*/ 	.word	0x00000000
        /*6050*/ 	.short	0x010a
        /*6052*/ 	.byte	0x3f
	.zero		1


	//   ....[32]....
        /*6054*/ 	.word	0x00031c10
        /*6058*/ 	.word	0x00000003
        /*605c*/ 	.word	0x00000000
        /*6060*/ 	.short	0x010a
        /*6062*/ 	.byte	0x3f
	.zero		1


	//   ....[33]....
        /*6064*/ 	.word	0x00031c60
        /*6068*/ 	.word	0x00000003
        /*606c*/ 	.word	0x00000000
        /*6070*/ 	.short	0x010a
        /*6072*/ 	.byte	0x3f
	.zero		1


	//   ....[34]....
        /*6074*/ 	.word	0x00031cb0
        /*6078*/ 	.word	0x00000003
        /*607c*/ 	.word	0x00000000
        /*6080*/ 	.short	0x010a
        /*6082*/ 	.byte	0x3f
	.zero		1


	//   ....[35]....
        /*6084*/ 	.word	0x00031d00
        /*6088*/ 	.word	0x00000003
        /*608c*/ 	.word	0x00000000
        /*6090*/ 	.short	0x010a
        /*6092*/ 	.byte	0x3f
	.zero		1


	//----- nvinfo : EIATTR_NUM_MBARRIERS
	.align		4
.L_30:
        /*6094*/ 	.byte	0x03, 0x38
        /*6096*/ 	.short	0x000e


	//----- nvinfo : EIATTR_EXIT_INSTR_OFFSETS
	.align		4
        /*6098*/ 	.byte	0x04, 0x1c
        /*609a*/ 	.short	(.L_32 - .L_31)


	//   ....[0]....
.L_31:
        /*609c*/ 	.word	0x000006a0


	//   ....[1]....
        /*60a0*/ 	.word	0x00001040


	//   ....[2]....
        /*60a4*/ 	.word	0x00030140


	//   ....[3]....
        /*60a8*/ 	.word	0x000307b0


	//   ....[4]....
        /*60ac*/ 	.word	0x00031970


	//----- nvinfo : EIATTR_MAX_THREADS
	.align		4
.L_32:
        /*60b0*/ 	.byte	0x04, 0x05
        /*60b2*/ 	.short	(.L_34 - .L_33)
.L_33:
        /*60b4*/ 	.word	0x00000180
        /*60b8*/ 	.word	0x00000001
        /*60bc*/ 	.word	0x00000001


	//----- nvinfo : EIATTR_CRS_STACK_SIZE
	.align		4
.L_34:
        /*60c0*/ 	.byte	0x04, 0x1e
        /*60c2*/ 	.short	(.L_36 - .L_35)
.L_35:
        /*60c4*/ 	.word	0x00000000


	//----- nvinfo : EIATTR_CBANK_PARAM_SIZE
	.align		4
.L_36:
        /*60c8*/ 	.byte	0x03, 0x19
        /*60ca*/ 	.short	0x0470


	//----- nvinfo : EIATTR_PARAM_CBANK
	.align		4
        /*60cc*/ 	.byte	0x04, 0x0a
        /*60ce*/ 	.short	(.L_38 - .L_37)
	.align		4
.L_37:
        /*60d0*/ 	.word	index@(.nv.constant0._ZN7cutlass13device_kernelINS_4gemm6kernel13GemmUniversalIN4cute5tupleIJiiiiEEENS1_10collective13CollectiveMmaINS1_37MainloopSm90TmaGmmaWarpSpecializedFP8ILi6ENS5_IJNS4_1CILi1EEESB_SB_EEENS1_35KernelTmaWarpSpecializedCooperativeEEENS5_IJNSA_ILi384EEENSA_ILi176EEENSA_ILi64EEEEEENS_12float_e4m3_tENS5_IJlSB_lEEESJ_SK_NS4_8TiledMMAINS4_8MMA_AtomIJNS4_4SM904GMMA30MMA_64x16x32_F32E4M3E4M3_SS_TNILNSO_7ScaleInE1ELSQ_1EEEEEENS4_6LayoutINS5_IJNSA_ILi2EEESB_SB_EEENS5_IJSB_NSA_ILi0EEESW_EEEEENS5_IJNS4_10UnderscoreESZ_SZ_EEEEENS4_13SM90_TMA_LOADENS4_14ComposedLayoutINS4_7SwizzleILi2ELi4ELi3EEENS4_18smem_ptr_flag_bitsILi8EEENST_INS5_IJNSA_ILi8EEESH_EEENS5_IJSH_SB_EEEEEEEvNS4_8identityES12_S1C_vS1D_EENS_8epilogue10collective6detail29Sm90TmaWarpSpecializedAdapterINS1G_15DefaultEpilogueISJ_SK_SK_NS1F_6thread17LinearCombinationISJ_Li1EffLNS1K_9ScaleType4KindE0ELNS_15FloatRoundStyleE2ESJ_EENS1_15EpilogueDefaultEEEEEvvEEEEvNT_6ParamsE)
        /*60d4*/ 	.short	0x0210
        /*60d6*/ 	.short	0x0470


	//----- nvinfo : EIATTR_SW_WAR
	.align		4
.L_38:
        /*60d8*/ 	.byte	0x04, 0x36
        /*60da*/ 	.short	(.L_40 - .L_39)
.L_39:
        /*60dc*/ 	.word	0x00000008
.L_40:


//--------------------- .nv.callgraph             --------------------------
	.section	.nv.callgraph,"",@"SHT_CUDA_CALLGRAPH"
	.align	4
	.sectionentsize	8
	.align		4
        /*0000*/ 	.word	0x00000000
	.align		4
        /*0004*/ 	.word	0xffffffff
	.align		4
        /*0008*/ 	.word	0x00000000
	.align		4
        /*000c*/ 	.word	0xfffffffe
	.align		4
        /*0010*/ 	.word	0x00000000
	.align		4
        /*0014*/ 	.word	0xfffffffd
	.align		4
        /*0018*/ 	.word	0x00000000
	.align		4
        /*001c*/ 	.word	0xfffffffc


//--------------------- .nv.constant4             --------------------------
	.section	.nv.constant4,"a",@progbits
	.align	8
	.align		8
.nv.constant4:
        /*0000*/ 	.dword	_ZN39_INTERNAL_2064041d_4_k_cu_24a85809_42464cuda3std3__45__cpo5beginE
	.align		8
        /*0008*/ 	.dword	_ZN39_INTERNAL_2064041d_4_k_cu_24a85809_42464cuda3std3__45__cpo3endE
	.align		8
        /*0010*/ 	.dword	_ZN39_INTERNAL_2064041d_4_k_cu_24a85809_42464cuda3std3__45__cpo6cbeginE
	.align		8
        /*0018*/ 	.dword	_ZN39_INTERNAL_2064041d_4_k_cu_24a85809_42464cuda3std3__45__cpo4cendE
	.align		8
        /*0020*/ 	.dword	_ZN39_INTERNAL_2064041d_4_k_cu_24a85809_42464cuda3std3__441_GLOBAL__N__2064041d_4_k_cu_24a85809_42466ignoreE
	.align		8
        /*0028*/ 	.dword	_ZN39_INTERNAL_2064041d_4_k_cu_24a85809_42464cuda3std3__419piecewise_constructE
	.align		8
        /*0030*/ 	.dword	_ZN39_INTERNAL_2064041d_4_k_cu_24a85809_42464cuda3std3__48in_placeE
	.align		8
        /*0038*/ 	.dword	_ZN39_INTERNAL_2064041d_4_k_cu_24a85809_42464cuda3std6ranges3__45__cpo4swapE
	.align		8
        /*0040*/ 	.dword	_ZN39_INTERNAL_2064041d_4_k_cu_24a85809_42464cuda3std6ranges3__45__cpo9iter_moveE
	.align		8
        /*0048*/ 	.dword	_ZN39_INTERNAL_2064041d_4_k_cu_24a85809_42464cute7productE
	.align		8
        /*0050*/ 	.dword	_ZN39_INTERNAL_2064041d_4_k_cu_24a85809_42464cute1_E


//--------------------- .text._ZN7cutlass13device_kernelINS_4gemm6kernel13GemmUniversalIN4cute5tupleIJiiiiEEENS1_10collective13CollectiveMmaINS1_37MainloopSm90TmaGmmaWarpSpecializedFP8ILi6ENS5_IJNS4_1CILi1EEESB_SB_EEENS1_35KernelTmaWarpSpecializedCooperativeEEENS5_IJNSA_ILi384EEENSA_ILi176EEENSA_ILi64EEEEEENS_12float_e4m3_tENS5_IJlSB_lEEESJ_SK_NS4_8TiledMMAINS4_8MMA_AtomIJNS4_4SM904GMMA30MMA_64x16x32_F32E4M3E4M3_SS_TNILNSO_7ScaleInE1ELSQ_1EEEEEENS4_6LayoutINS5_IJNSA_ILi2EEESB_SB_EEENS5_IJSB_NSA_ILi0EEESW_EEEEENS5_IJNS4_10UnderscoreESZ_SZ_EEEEENS4_13SM90_TMA_LOADENS4_14ComposedLayoutINS4_7SwizzleILi2ELi4ELi3EEENS4_18smem_ptr_flag_bitsILi8EEENST_INS5_IJNSA_ILi8EEESH_EEENS5_IJSH_SB_EEEEEEEvNS4_8identityES12_S1C_vS1D_EENS_8epilogue10collective6detail29Sm90TmaWarpSpecializedAdapterINS1G_15DefaultEpilogueISJ_SK_SK_NS1F_6thread17LinearCombinationISJ_Li1EffLNS1K_9ScaleType4KindE0ELNS_15FloatRoundStyleE2ESJ_EENS1_15EpilogueDefaultEEEEEvvEEEEvNT_6ParamsE --------------------------
	.section	.text._ZN7cutlass13device_kernelINS_4gemm6kernel13GemmUniversalIN4cute5tupleIJiiiiEEENS1_10collective13CollectiveMmaINS1_37MainloopSm90TmaGmmaWarpSpecializedFP8ILi6ENS5_IJNS4_1CILi1EEESB_SB_EEENS1_35KernelTmaWarpSpecializedCooperativeEEENS5_IJNSA_ILi384EEENSA_ILi176EEENSA_ILi64EEEEEENS_12float_e4m3_tENS5_IJlSB_lEEESJ_SK_NS4_8TiledMMAINS4_8MMA_AtomIJNS4_4SM904GMMA30MMA_64x16x32_F32E4M3E4M3_SS_TNILNSO_7ScaleInE1ELSQ_1EEEEEENS4_6LayoutINS5_IJNSA_ILi2EEESB_SB_EEENS5_IJSB_NSA_ILi0EEESW_EEEEENS5_IJNS4_10UnderscoreESZ_SZ_EEEEENS4_13SM90_TMA_LOADENS4_14ComposedLayoutINS4_7SwizzleILi2ELi4ELi3EEENS4_18smem_ptr_flag_bitsILi8EEENST_INS5_IJNSA_ILi8EEESH_EEENS5_IJSH_SB_EEEEEEEvNS4_8identityES12_S1C_vS1D_EENS_8epilogue10collective6detail29Sm90TmaWarpSpecializedAdapterINS1G_15DefaultEpilogueISJ_SK_SK_NS1F_6thread17LinearCombinationISJ_Li1EffLNS1K_9ScaleType4KindE0ELNS_15FloatRoundStyleE2ESJ_EENS1_15EpilogueDefaultEEEEEvvEEEEvNT_6ParamsE,"ax",@progbits
	.align	128
.text._ZN7cutlass13device_kernelINS_4gemm6kernel13GemmUniversalIN4cute5tupleIJiiiiEEENS1_10collective13CollectiveMmaINS1_37MainloopSm90TmaGmmaWarpSpecializedFP8ILi6ENS5_IJNS4_1CILi1EEESB_SB_EEENS1_35KernelTmaWarpSpecializedCooperativeEEENS5_IJNSA_ILi384EEENSA_ILi176EEENSA_ILi64EEEEEENS_12float_e4m3_tENS5_IJlSB_lEEESJ_SK_NS4_8TiledMMAINS4_8MMA_AtomIJNS4_4SM904GMMA30MMA_64x16x32_F32E4M3E4M3_SS_TNILNSO_7ScaleInE1ELSQ_1EEEEEENS4_6LayoutINS5_IJNSA_ILi2EEESB_SB_EEENS5_IJSB_NSA_ILi0EEESW_EEEEENS5_IJNS4_10UnderscoreESZ_SZ_EEEEENS4_13SM90_TMA_LOADENS4_14ComposedLayoutINS4_7SwizzleILi2ELi4ELi3EEENS4_18smem_ptr_flag_bitsILi8EEENST_INS5_IJNSA_ILi8EEESH_EEENS5_IJSH_SB_EEEEEEEvNS4_8identityES12_S1C_vS1D_EENS_8epilogue10collective6detail29Sm90TmaWarpSpecializedAdapterINS1G_15DefaultEpilogueISJ_SK_SK_NS1F_6thread17LinearCombinationISJ_Li1EffLNS1K_9ScaleType4KindE0ELNS_15FloatRoundStyleE2ESJ_EENS1_15EpilogueDefaultEEEEEvvEEEEvNT_6ParamsE:
        .type           _ZN7cutlass13device_kernelINS_4gemm6kernel13GemmUniversalIN4cute5tupleIJiiiiEEENS1_10collective13CollectiveMmaINS1_37MainloopSm90TmaGmmaWarpSpecializedFP8ILi6ENS5_IJNS4_1CILi1EEESB_SB_EEENS1_35KernelTmaWarpSpecializedCooperativeEEENS5_IJNSA_ILi384EEENSA_ILi176EEENSA_ILi64EEEEEENS_12float_e4m3_tENS5_IJlSB_lEEESJ_SK_NS4_8TiledMMAINS4_8MMA_AtomIJNS4_4SM904GMMA30MMA_64x16x32_F32E4M3E4M3_SS_TNILNSO_7ScaleInE1ELSQ_1EEEEEENS4_6LayoutINS5_IJNSA_ILi2EEESB_SB_EEENS5_IJSB_NSA_ILi0EEESW_EEEEENS5_IJNS4_10UnderscoreESZ_SZ_EEEEENS4_13SM90_TMA_LOADENS4_14ComposedLayoutINS4_7SwizzleILi2ELi4ELi3EEENS4_18smem_ptr_flag_bitsILi8EEENST_INS5_IJNSA_ILi8EEESH_EEENS5_IJSH_SB_EEEEEEEvNS4_8identityES12_S1C_vS1D_EENS_8epilogue10collective6detail29Sm90TmaWarpSpecializedAdapterINS1G_15DefaultEpilogueISJ_SK_SK_NS1F_6thread17LinearCombinationISJ_Li1EffLNS1K_9ScaleType4KindE0ELNS_15FloatRoundStyleE2ESJ_EENS1_15EpilogueDefaultEEEEEvvEEEEvNT_6ParamsE,@function
        .size           _ZN7cutlass13device_kernelINS_4gemm6kernel13GemmUniversalIN4cute5tupleIJiiiiEEENS1_10collective13CollectiveMmaINS1_37MainloopSm90TmaGmmaWarpSpecializedFP8ILi6ENS5_IJNS4_1CILi1EEESB_SB_EEENS1_35KernelTmaWarpSpecializedCooperativeEEENS5_IJNSA_ILi384EEENSA_ILi176EEENSA_ILi64EEEEEENS_12float_e4m3_tENS5_IJlSB_lEEESJ_SK_NS4_8TiledMMAINS4_8MMA_AtomIJNS4_4SM904GMMA30MMA_64x16x32_F32E4M3E4M3_SS_TNILNSO_7ScaleInE1ELSQ_1EEEEEENS4_6LayoutINS5_IJNSA_ILi2EEESB_SB_EEENS5_IJSB_NSA_ILi0EEESW_EEEEENS5_IJNS4_10UnderscoreESZ_SZ_EEEEENS4_13SM90_TMA_LOADENS4_14ComposedLayoutINS4_7SwizzleILi2ELi4ELi3EEENS4_18smem_ptr_flag_bitsILi8EEENST_INS5_IJNSA_ILi8EEESH_EEENS5_IJSH_SB_EEEEEEEvNS4_8identityES12_S1C_vS1D_EENS_8epilogue10collective6detail29Sm90TmaWarpSpecializedAdapterINS1G_15DefaultEpilogueISJ_SK_SK_NS1F_6thread17LinearCombinationISJ_Li1EffLNS1K_9ScaleType4KindE0ELNS_15FloatRoundStyleE2ESJ_EENS1_15EpilogueDefaultEEEEEvvEEEEvNT_6ParamsE,(.L_x_79 - _ZN7cutlass13device_kernelINS_4gemm6kernel13GemmUniversalIN4cute5tupleIJiiiiEEENS1_10collective13CollectiveMmaINS1_37MainloopSm90TmaGmmaWarpSpecializedFP8ILi6ENS5_IJNS4_1CILi1EEESB_SB_EEENS1_35KernelTmaWarpSpecializedCooperativeEEENS5_IJNSA_ILi384EEENSA_ILi176EEENSA_ILi64EEEEEENS_12float_e4m3_tENS5_IJlSB_lEEESJ_SK_NS4_8TiledMMAINS4_8MMA_AtomIJNS4_4SM904GMMA30MMA_64x16x32_F32E4M3E4M3_SS_TNILNSO_7ScaleInE1ELSQ_1EEEEEENS4_6LayoutINS5_IJNSA_ILi2EEESB_SB_EEENS5_IJSB_NSA_ILi0EEESW_EEEEENS5_IJNS4_10UnderscoreESZ_SZ_EEEEENS4_13SM90_TMA_LOADENS4_14ComposedLayoutINS4_7SwizzleILi2ELi4ELi3EEENS4_18smem_ptr_flag_bitsILi8EEENST_INS5_IJNSA_ILi8EEESH_EEENS5_IJSH_SB_EEEEEEEvNS4_8identityES12_S1C_vS1D_EENS_8epilogue10collective6detail29Sm90TmaWarpSpecializedAdapterINS1G_15DefaultEpilogueISJ_SK_SK_NS1F_6thread17LinearCombinationISJ_Li1EffLNS1K_9ScaleType4KindE0ELNS_15FloatRoundStyleE2ESJ_EENS1_15EpilogueDefaultEEEEEvvEEEEvNT_6ParamsE)
        .other          _ZN7cutlass13device_kernelINS_4gemm6kernel13GemmUniversalIN4cute5tupleIJiiiiEEENS1_10collective13CollectiveMmaINS1_37MainloopSm90TmaGmmaWarpSpecializedFP8ILi6ENS5_IJNS4_1CILi1EEESB_SB_EEENS1_35KernelTmaWarpSpecializedCooperativeEEENS5_IJNSA_ILi384EEENSA_ILi176EEENSA_ILi64EEEEEENS_12float_e4m3_tENS5_IJlSB_lEEESJ_SK_NS4_8TiledMMAINS4_8MMA_AtomIJNS4_4SM904GMMA30MMA_64x16x32_F32E4M3E4M3_SS_TNILNSO_7ScaleInE1ELSQ_1EEEEEENS4_6LayoutINS5_IJNSA_ILi2EEESB_SB_EEENS5_IJSB_NSA_ILi0EEESW_EEEEENS5_IJNS4_10UnderscoreESZ_SZ_EEEEENS4_13SM90_TMA_LOADENS4_14ComposedLayoutINS4_7SwizzleILi2ELi4ELi3EEENS4_18smem_ptr_flag_bitsILi8EEENST_INS5_IJNSA_ILi8EEESH_EEENS5_IJSH_SB_EEEEEEEvNS4_8identityES12_S1C_vS1D_EENS_8epilogue10collective6detail29Sm90TmaWarpSpecializedAdapterINS1G_15DefaultEpilogueISJ_SK_SK_NS1F_6thread17LinearCombinationISJ_Li1EffLNS1K_9ScaleType4KindE0ELNS_15FloatRoundStyleE2ESJ_EENS1_15EpilogueDefaultEEEEEvvEEEEvNT_6ParamsE,@"STO_CUDA_ENTRY STV_DEFAULT"
_ZN7cutlass13device_kernelINS_4gemm6kernel13GemmUniversalIN4cute5tupleIJiiiiEEENS1_10collective13CollectiveMmaINS1_37MainloopSm90TmaGmmaWarpSpecializedFP8ILi6ENS5_IJNS4_1CILi1EEESB_SB_EEENS1_35KernelTmaWarpSpecializedCooperativeEEENS5_IJNSA_ILi384EEENSA_ILi176EEENSA_ILi64EEEEEENS_12float_e4m3_tENS5_IJlSB_lEEESJ_SK_NS4_8TiledMMAINS4_8MMA_AtomIJNS4_4SM904GMMA30MMA_64x16x32_F32E4M3E4M3_SS_TNILNSO_7ScaleInE1ELSQ_1EEEEEENS4_6LayoutINS5_IJNSA_ILi2EEESB_SB_EEENS5_IJSB_NSA_ILi0EEESW_EEEEENS5_IJNS4_10UnderscoreESZ_SZ_EEEEENS4_13SM90_TMA_LOADENS4_14ComposedLayoutINS4_7SwizzleILi2ELi4ELi3EEENS4_18smem_ptr_flag_bitsILi8EEENST_INS5_IJNSA_ILi8EEESH_EEENS5_IJSH_SB_EEEEEEEvNS4_8identityES12_S1C_vS1D_EENS_8epilogue10collective6detail29Sm90TmaWarpSpecializedAdapterINS1G_15DefaultEpilogueISJ_SK_SK_NS1F_6thread17LinearCombinationISJ_Li1EffLNS1K_9ScaleType4KindE0ELNS_15FloatRoundStyleE2ESJ_EENS1_15EpilogueDefaultEEEEEvvEEEEvNT_6ParamsE:
[----:B------:R-:W0:Y:S02]  /*0000*/  LDC R1, c[0x0][0x28] ;  /* 0x00000a00ff017b82 */ /* 0x000e240000000800 */
[----:B0-----:R-:W-:Y:S01]  /*0010*/  VIADD R1, R1, 0xfffff9c0 ;  /* 0xfffff9c001017836 */ /* 0x001fe20000000000 */
[----:B------:R-:W0:Y:S01]  /*0020*/  S2R R2, SR_TID.X ;  /* 0x0000000000027919 */ /* 0x000e220000002100 */
[----:B------:R-:W-:Y:S01]  /*0030*/  ELECT P0, URZ, PT ;  /* 0x00000000003f782f */ /* 0x000fe20003800000 */
[----:B------:R-:W-:Y:S01]  /*0040*/  BSSY B0, `(.L_x_0) ;  /* 0x0000015000007945 */ /* 0x000fe20003800000 */
[--C-:B0-----:R-:W-:Y:S02]  /*0050*/  SHF.R.U32.HI R0, RZ, 0x5, R2.reuse ;  /* 0x00000005ff007819 */ /* 0x101fe40000011602 */
[----:B------:R-:W-:-:S03]  /*0060*/  SHF.R.U32.HI R2, RZ, 0x7, R2 ;  /* 0x00000007ff027819 */ /* 0x000fc60000011602 */
[----:B------:R-:W0:Y:S04]  /*0070*/  SHFL.IDX PT, R3, R0, RZ, 0x1f ;  /* 0x00001fff00037589 */ /* 0x000e2800000e0000 */
[----:B------:R-:W1:Y:S01]  /*0080*/  SHFL.IDX PT, R2, R2, RZ, 0x1f ;  /* 0x00001fff02027589 */ /* 0x000e6200000e0000 */
[----:B0-----:R-:W-:Y:S02]  /*0090*/  R2UR UR4, R3 ;  /* 0x00000000030472ca */ /* 0x001fe400000e0000 */
[----:B-1----:R-:W-:-:S11]  /*00a0*/  R2UR UR6, R2 ;  /* 0x00000000020672ca */ /* 0x002fd600000e0000 */
[----:B------:R-:W-:Y:S02]  /*00b0*/  USHF.R.S32.HI UR5, URZ, 0x1f, UR4 ;  /* 0x0000001f3f057899 */ /* 0x000fe40008011404 */
[----:B------:R-:W-:Y:S02]  /*00c0*/  ISETP.NE.OR P0, PT, RZ, UR4, !P0 ;  /* 0x00000004ff007c0c */ /* 0x000fe4000c705670 */
[----:B------:R-:W-:-:S04]  /*00d0*/  ULEA.HI UR5, UR5, UR4, URZ, 0x2 ;  /* 0x0000000405057291 */ /* 0x000fc8000f8f103f */
[----:B------:R-:W-:-:S04]  /*00e0*/  ULOP3.LUT UR5, UR5, 0xfffffffc, URZ, 0xc0, !UPT ;  /* 0xfffffffc05057892 */ /* 0x000fc8000f8ec03f */
[----:B------:R-:W-:-:S03]  /*00f0*/  UIADD3 UR8, UR4, -UR5, URZ ;  /* 0x8000000504087290 */ /* 0x000fc6000fffe03f */
[----:B------:R-:W-:Y:S09]  /*0100*/  @P0 BRA `(.L_x_1) ;  /* 0x0000000000200947 */ /* 0x000ff20003800000 */
[----:B------:R-:W-:Y:S02]  /*0110*/  ULDC.64 UR4, c[0x0][0x198] ;  /* 0x0000660000047ab9 */ /* 0x000fe40000000a00 */
[----:B------:R-:W-:Y:S02]  /*0120*/  UIADD3 UR10, UP0, UR4, 0xf0, URZ ;  /* 0x000000f0040a7890 */ /* 0x000fe4000ff1e03f */
[----:B------:R-:W-:Y:S02]  /*0130*/  UIADD3 UR4, UP1, UR4, 0x1f0, URZ ;  /* 0x000001f004047890 */ /* 0x000fe4000ff3e03f */
[----:B------:R-:W-:Y:S02]  /*0140*/  UIADD3.X UR11, URZ, UR5, URZ, UP0, !UPT ;  /* 0x000000053f0b7290 */ /* 0x000fe400087fe43f */
[----:B------:R-:W-:-:S07]  /*0150*/  UIADD3.X UR5, URZ, UR5, URZ, UP1, !UPT ;  /* 0x000000053f057290 */ /* 0x000fce0008ffe43f */
[----:B------:R0:W-:Y:S02]  /*0160*/  UTMACCTL.PF [UR10] ;  /* 0x000000000a0079b9 */ /* 0x0001e40008040000 */
[----:B------:R0:W-:Y:S02]  /*0170*/  UTMACCTL.PF [UR4] ;  /* 0x00000000040079b9 */ /* 0x0001e40008040000 */
[----:B0-----:R-:W-:Y:S01]  /*0180*/  NOP ;  /* 0x0000000000007918 */ /* 0x001fe20000000000 */
.L_x_1:
[----:B------:R-:W-:Y:S05]  /*0190*/  BSYNC B0 ;  /* 0x0000000000007941 */ /* 0x000fea0003800000 */
.L_x_0:
[----:B------:R-:W0:Y:S01]  /*01a0*/  SHFL.IDX PT, R2, R0, RZ, 0x1f ;  /* 0x00001fff00027589 */ /* 0x000e2200000e0000 */
[----:B------:R-:W-:Y:S01]  /*01b0*/  UISETP.NE.AND UP0, UPT, UR8, 0x3, UPT ;  /* 0x000000030800788c */ /* 0x000fe2000bf05270 */
[----:B------:R-:W-:Y:S01]  /*01c0*/  ISETP.NE.AND P1, PT, RZ, UR6, PT ;  /* 0x00000006ff007c0c */ /* 0x000fe2000bf25270 */
[----:B------:R-:W-:Y:S02]  /*01d0*/  UIADD3 UR10, UR6, -0x1, URZ ;  /* 0xffffffff060a7890 */ /* 0x000fe4000fffe03f */
[----:B------:R-:W-:Y:S02]  /*01e0*/  UISETP.EQ.OR UP0, UPT, UR8, URZ, !UP0 ;  /* 0x0000003f0800728c */ /* 0x000fe4000c702670 */
[----:B------:R-:W-:Y:S02]  /*01f0*/  UISETP.GE.U32.AND UP1, UPT, UR10, 0x2, UPT ;  /* 0x000000020a00788c */ /* 0x000fe4000bf26070 */
[----:B------:R-:W-:-:S04]  /*0200*/  UISETP.EQ.AND UP0, UPT, UR6, URZ, UP0 ;  /* 0x0000003f0600728c */ /* 0x000fc80008702270 */
[----:B------:R-:W-:-:S04]  /*0210*/  USEL UR60, URZ, 0x1, !UP0 ;  /* 0x000000013f3c7887 */ /* 0x000fc8000c000000 */
[----:B------:R-:W-:Y:S01]  /*0220*/  USEL UR60, UR60, 0x2, UP1 ;  /* 0x000000023c3c7887 */ /* 0x000fe20008800000 */
[----:B0-----:R-:W-:-:S13]  /*0230*/  ISETP.NE.AND P0, PT, R2, RZ, PT ;  /* 0x000000ff0200720c */ /* 0x001fda0003f05270 */
[----:B------:R-:W-:Y:S05]  /*0240*/  @P0 BRA `(.L_x_2) ;  /* 0x0000000000680947 */ /* 0x000fea0003800000 */
[----:B------:R-:W0:Y:S01]  /*0250*/  S2UR UR9, SR_CgaCtaId ;  /* 0x00000000000979c3 */ /* 0x000e220000008800 */
[----:B------:R-:W-:Y:S01]  /*0260*/  UMOV UR4, 0x400 ;  /* 0x0000040000047882 */ /* 0x000fe20000000000 */
[----:B------:R-:W-:Y:S01]  /*0270*/  UMOV UR5, 0x1 ;  /* 0x0000000100057882 */ /* 0x000fe20000000000 */
[----:B------:R-:W-:Y:S01]  /*0280*/  UMOV UR6, 0x100 ;  /* 0x0000010000067882 */ /* 0x000fe20000000000 */
[----:B------:R-:W-:Y:S01]  /*0290*/  ELECT P0, URZ, PT ;  /* 0x00000000003f782f */ /* 0x000fe20003800000 */
[----:B------:R-:W-:-:S04]  /*02a0*/  UIADD3 UR6, -UR6, 0x100000, URZ ;  /* 0x0010000006067890 */ /* 0x000fc8000fffe13f */
[----:B------:R-:W-:Y:S02]  /*02b0*/  USHF.L.U32 UR7, UR6, 0xb, URZ ;  /* 0x0000000b06077899 */ /* 0x000fe4000800063f */
[----:B------:R-:W-:Y:S02]  /*02c0*/  USHF.L.U32 UR6, UR6, 0x1, URZ ;  /* 0x0000000106067899 */ /* 0x000fe4000800063f */
[----:B0-----:R-:W-:Y:S02]  /*02d0*/  ULEA UR9, UR9, UR4, 0x18 ;  /* 0x0000000409097291 */ /* 0x001fe4000f8ec03f */
[----:B------:R-:W-:-:S04]  /*02e0*/  UIADD3 UR4, -UR5, 0x100000, URZ ;  /* 0x0010000005047890 */ /* 0x000fc8000fffe13f */
[----:B------:R-:W-:Y:S02]  /*02f0*/  USHF.L.U32 UR5, UR4, 0xb, URZ ;  /* 0x0000000b04057899 */ /* 0x000fe4000800063f */
[----:B------:R-:W-:Y:S01]  /*0300*/  USHF.L.U32 UR4, UR4, 0x1, URZ ;  /* 0x0000000104047899 */ /* 0x000fe2000800063f */
[----:B------:R-:W0:Y:S11]  /*0310*/  FENCE.VIEW.ASYNC.S ;  /* 0x00000000000073c6 */ /* 0x000e360000000000 */
[----:B0-----:R0:W1:Y:S01]  /*0320*/  SYNCS.EXCH.64 URZ, [UR9], UR4 ;  /* 0x00000004093f75b2 */ /* 0x0010620008000100 */
[----:B------:R0:W2:Y:S01]  /*0330*/  SYNCS.EXCH.64 URZ, [UR9+0x30], UR6 ;  /* 0x00003006093f75b2 */ /* 0x0000a20008000100 */
[----:B------:R0:W3:Y:S01]  /*0340*/  SYNCS.EXCH.64 URZ, [UR9+0x8], UR4 ;  /* 0x00000804093f75b2 */ /* 0x0000e20008000100 */
[----:B------:R0:W4:Y:S01]  /*0350*/  SYNCS.EXCH.64 URZ, [UR9+0x38], UR6 ;  /* 0x00003806093f75b2 */ /* 0x0001220008000100 */
[----:B------:R0:W0:Y:S01]  /*0360*/  SYNCS.EXCH.64 URZ, [UR9+0x10], UR4 ;  /* 0x00001004093f75b2 */ /* 0x0000220008000100 */
[----:B------:R0:W0:Y:S01]  /*0370*/  SYNCS.EXCH.64 URZ, [UR9+0x40], UR6 ;  /* 0x00004006093f75b2 */ /* 0x0000220008000100 */
[----:B------:R0:W0:Y:S01]  /*0380*/  SYNCS.EXCH.64 URZ, [UR9+0x18], UR4 ;  /* 0x00001804093f75b2 */ /* 0x0000220008000100 */
[----:B------:R0:W0:Y:S01]  /*0390*/  SYNCS.EXCH.64 URZ, [UR9+0x48], UR6 ;  /* 0x00004806093f75b2 */ /* 0x0000220008000100 */
[----:B------:R0:W0:Y:S01]  /*03a0*/  SYNCS.EXCH.64 URZ, [UR9+0x20], UR4 ;  /* 0x00002004093f75b2 */ /* 0x0000220008000100 */
[----:B------:R0:W0:Y:S01]  /*03b0*/  SYNCS.EXCH.64 URZ, [UR9+0x50], UR6 ;  /* 0x00005006093f75b2 */ /* 0x0000220008000100 */
[----:B------:R0:W0:Y:S01]  /*03c0*/  SYNCS.EXCH.64 URZ, [UR9+0x28], UR4 ;  /* 0x00002804093f75b2 */ /* 0x0000220008000100 */
[----:B------:R0:W0:Y:S01]  /*03d0*/  SYNCS.EXCH.64 URZ, [UR9+0x58], UR6 ;  /* 0x00005806093f75b2 */ /* 0x0000220008000100 */
[----:B------:R-:W-:Y:S01]  /*03e0*/  NOP ;  /* 0x0000000000007918 */ /* 0x000fe20000000000 */
.L_x_2:
[----:B------:R-:W5:Y:S01]  /*03f0*/  SHFL.IDX PT, R0, R0, RZ, 0x1f ;  /* 0x00001fff00007589 */ /* 0x000f6200000e0000 */
[----:B------:R-:W1:Y:S01]  /*0400*/  LDC R2, c[0x0][0x65c] ;  /* 0x00019700ff027b82 */ /* 0x000e620000000800 */
[----:B------:R-:W-:Y:S01]  /*0410*/  ELECT P0, URZ, PT ;  /* 0x00000000003f782f */ /* 0x000fe20003800000 */
[----:B------:R-:W-:Y:S01]  /*0420*/  IMAD.MOV.U32 R3, RZ, RZ, RZ ;  /* 0x000000ffff037224 */ /* 0x000fe200078e00ff */
[----:B0-----:R-:W-:Y:S01]  /*0430*/  UMOV UR4, 0x20 ;  /* 0x0000002000047882 */ /* 0x001fe20000000000 */
[----:B------:R-:W-:Y:S01]  /*0440*/  NOP ;  /* 0x0000000000007918 */ /* 0x000fe20000000000 */
[----:B------:R-:W-:Y:S01]  /*0450*/  NOP ;  /* 0x0000000000007918 */ /* 0x000fe20000000000 */
[----:B------:R-:W-:Y:S02]  /*0460*/  LOP3.LUT R5, R5, 0x7fffffff, RZ, 0xc0, !PT ;  /* 0x7fffffff05057812 */ /* 0x000fe400078ec0ff */
[----:B-----5:R-:W-:Y:S02]  /*0470*/  ISETP.NE.OR P0, PT, R0, RZ, !P0 ;  /* 0x000000ff0000720c */ /* 0x020fe40004705670 */
[----:B-1----:R-:W-:Y:S01]  /*0480*/  ISETP.NE.AND P2, PT, R2, 0x1, PT ;  /* 0x000000010200780c */ /* 0x002fe20003f45270 */
[----:B------:R-:W0:Y:S01]  /*0490*/  S2R R0, SR_CTAID.Y ;  /* 0x0000000000007919 */ /* 0x000e220000002600 */
[----:B------:R-:W1:Y:S09]  /*04a0*/  S2R R2, SR_CTAID.X ;  /* 0x0000000000027919 */ /* 0x000e720000002500 */
[----:B------:R-:W-:Y:S01]  /*04b0*/  VOTEU.ALL UP0, P0 ;  /* 0x00000000003f7886 */ /* 0x000fe20000000000 */
[----:B------:R-:W-:Y:S01]  /*04c0*/  VOTEU.ALL UP1, P0 ;  /* 0x00000000003f7886 */ /* 0x000fe20000020000 */
[----:B------:R-:W1:Y:S01]  /*04d0*/  @P2 LDC R9, c[0x0][0x10] ;  /* 0x00000400ff092b82 */ /* 0x000e620000000800 */
[----:B------:R-:W-:Y:S01]  /*04e0*/  @P2 IMAD.MOV.U32 R7, RZ, RZ, RZ ;  /* 0x000000ffff072224 */ /* 0x000fe200078e00ff */
[----:B------:R-:W-:Y:S01]  /*04f0*/  @P2 LOP3.LUT R5, R5, 0x80000000, RZ, 0xfc, !PT ;  /* 0x8000000005052812 */ /* 0x000fe200078efcff */
[----:B------:R-:W-:Y:S01]  /*0500*/  @P2 IMAD.MOV.U32 R13, RZ, RZ, RZ ;  /* 0x000000ffff0d2224 */ /* 0x000fe200078e00ff */
[----:B------:R-:W-:Y:S01]  /*0510*/  @!UP0 UMOV UR6, 0x400 ;  /* 0x0000040000068882 */ /* 0x000fe20000000000 */
[----:B------:R-:W-:-:S04]  /*0520*/  @!UP0 UIADD3 UR4, -UR4, 0x100000, URZ ;  /* 0x0010000004048890 */ /* 0x000fc8000fffe13f */
[----:B------:R-:W-:Y:S02]  /*0530*/  @!UP0 USHF.L.U32 UR5, UR4, 0xb, URZ ;  /* 0x0000000b04058899 */ /* 0x000fe4000800063f */
[----:B------:R-:W-:Y:S01]  /*0540*/  @!UP0 USHF.L.U32 UR4, UR4, 0x1, URZ ;  /* 0x0000000104048899 */ /* 0x000fe2000800063f */
[----:B------:R-:W5:Y:S08]  /*0550*/  @!P2 LDC R11, c[0x0][0xc] ;  /* 0x00000300ff0bab82 */ /* 0x000f700000000800 */
[----:B------:R-:W2:Y:S01]  /*0560*/  @!UP0 S2UR UR7, SR_CgaCtaId ;  /* 0x00000000000789c3 */ /* 0x000ea20000008800 */
[----:B0-----:R-:W-:-:S04]  /*0570*/  @P2 IMAD.MOV.U32 R6, RZ, RZ, R0 ;  /* 0x000000ffff062224 */ /* 0x001fc800078e0000 */
[----:B-1----:R-:W-:-:S04]  /*0580*/  @P2 IMAD.WIDE.U32 R8, R2, R9, R6 ;  /* 0x0000000902082225 */ /* 0x002fc800078e0006 */
[----:B------:R-:W-:Y:S02]  /*0590*/  @P2 IMAD.MOV.U32 R12, RZ, RZ, R8 ;  /* 0x000000ffff0c2224 */ /* 0x000fe400078e0008 */
[----:B------:R-:W-:Y:S02]  /*05a0*/  @P2 IMAD.IADD R18, R9, 0x1, R13 ;  /* 0x0000000109122824 */ /* 0x000fe400078e020d */
[----:B-----5:R-:W-:-:S04]  /*05b0*/  @!P2 IMAD.WIDE.U32 R6, R11, R0, R2 ;  /* 0x000000000b06a225 */ /* 0x020fc800078e0002 */
[----:B------:R-:W-:Y:S02]  /*05c0*/  @!P2 IMAD.MOV.U32 R12, RZ, RZ, R6 ;  /* 0x000000ffff0ca224 */ /* 0x000fe400078e0006 */
[----:B------:R-:W-:Y:S01]  /*05d0*/  @!P2 IMAD.MOV.U32 R18, RZ, RZ, R7 ;  /* 0x000000ffff12a224 */ /* 0x000fe200078e0007 */
[----:B--2---:R-:W-:Y:S02]  /*05e0*/  @!UP0 ULEA UR6, UR7, UR6, 0x18 ;  /* 0x0000000607068291 */ /* 0x004fe4000f8ec03f */
[----:B------:R0:W-:Y:S01]  /*05f0*/  STL [R1+0x4cc], R12 ;  /* 0x0004cc0c01007387 */ /* 0x0001e20000100800 */
[----:B------:R-:W-:-:S03]  /*0600*/  VOTEU.ALL UP0, P0 ;  /* 0x00000000003f7886 */ /* 0x000fc60000000000 */
[----:B------:R0:W-:Y:S04]  /*0610*/  STL [R1+0x4c8], R18 ;  /* 0x0004c81201007387 */ /* 0x0001e80000100800 */
[----:B------:R-:W1:Y:S02]  /*0620*/  FENCE.VIEW.ASYNC.S ;  /* 0x00000000000073c6 */ /* 0x000e640000000000 */
[----:B-1----:R0:W3:Y:S01]  /*0630*/  @!UP0 SYNCS.EXCH.64 URZ, [UR6+0x70], UR4 ;  /* 0x00007004063f85b2 */ /* 0x0020e20008000100 */
[----:B------:R0:W3:Y:S01]  /*0640*/  @!UP1 SYNCS.EXCH.64 URZ, [UR6+0x78], UR4 ;  /* 0x00007804063f95b2 */ /* 0x0000e20008000100 */
[----:B------:R-:W-:Y:S01]  /*0650*/  NOP ;  /* 0x0000000000007918 */ /* 0x000fe20000000000 */
[----:B---34-:R-:W-:Y:S06]  /*0660*/  BAR.SYNC.DEFER_BLOCKING 0x0 ;  /* 0x0000000000007b1d */ /* 0x018fec0000010000 */
[----:B0-----:R-:W-:Y:S05]  /*0670*/  @!P1 BRA `(.L_x_3) ;  /* 0x000002f800b49947 */ /* 0x001fea0003800000 */
[----:B------:R-:W-:-:S06]  /*0680*/  UISETP.GT.U32.AND UP0, UPT, UR10, 0x1, UPT ;  /* 0x000000010a00788c */ /* 0x000fcc000bf04070 */
[----:B------:R-:W-:-:S13]  /*0690*/  PLOP3.LUT P0, PT, PT, PT, UP0, 0x80, 0x0 ;  /* 0x000000000000781c */ /* 0x000fda0003f0f008 */
[----:B------:R-:W-:Y:S05]  /*06a0*/  @P0 EXIT ;  /* 0x000000000000094d */ /* 0x000fea0003800000 */
[----:B------:R-:W-:Y:S01]  /*06b0*/  IMAD.MOV.U32 R6, RZ, RZ, -0x1 ;  /* 0xffffffffff067424 */ /* 0x000fe200078e00ff */
[----:B------:R-:W-:Y:S01]  /*06c0*/  ULDC.64 UR4, c[0x0][0x650] ;  /* 0x0001940000047ab9 */ /* 0x000fe20000000a00 */
[----:B------:R-:W-:Y:S01]  /*06d0*/  IMAD.MOV.U32 R7, RZ, RZ, -0x1 ;  /* 0xffffffffff077424 */ /* 0x000fe200078e00ff */
[----:B------:R-:W-:Y:S01]  /*06e0*/  ISETP.GE.U32.AND P0, PT, R12, UR4, PT ;  /* 0x000000040c007c0c */ /* 0x000fe2000bf06070 */
[----:B------:R-:W-:Y:S01]  /*06f0*/  UMOV UR4, 0xffffffff ;  /* 0xffffffff00047882 */ /* 0x000fe20000000000 */
[----:B------:R0:W-:Y:S01]  /*0700*/  STL [R1+0x4c0], R6 ;  /* 0x0004c00601007387 */ /* 0x0001e20000100800 */
[----:B------:R-:W-:Y:S02]  /*0710*/  PRMT R4, RZ, 0x7610, R4 ;  /* 0x00007610ff047816 */ /* 0x000fe40000000004 */
[----:B------:R-:W-:Y:S01]  /*0720*/  ISETP.GE.U32.AND.EX P0, PT, R18, UR5, PT, P0 ;  /* 0x0000000512007c0c */ /* 0x000fe2000bf06100 */
[----:B------:R1:W-:Y:S01]  /*0730*/  STL [R1+0x4c4], R7 ;  /* 0x0004c40701007387 */ /* 0x0003e20000100800 */
[----:B0-----:R-:W-:-:S05]  /*0740*/  IMAD.U32 R6, RZ, RZ, UR4 ;  /* 0x00000004ff067e24 */ /* 0x001fca000f8e00ff */
[----:B------:R1:W-:Y:S06]  /*0750*/  STL [R1+0x4bc], R6 ;  /* 0x0004bc0601007387 */ /* 0x0003ec0000100800 */
[----:B------:R-:W-:Y:S05]  /*0760*/  @P0 BRA `(.L_x_4) ;  /* 0x0000000400740947 */ /* 0x000fea0003800000 */
[----:B------:R-:W0:Y:S01]  /*0770*/  LDC.64 R14, c[0x0][0x628] ;  /* 0x00018a00ff0e7b82 */ /* 0x000e220000000a00 */
[----:B-1----:R-:W-:Y:S02]  /*0780*/  IMAD.MOV.U32 R6, RZ, RZ, R12 ;  /* 0x000000ffff067224 */ /* 0x002fe400078e000c */
[----:B------:R-:W-:-:S05]  /*0790*/  IMAD.MOV.U32 R7, RZ, RZ, R18 ;  /* 0x000000ffff077224 */ /* 0x000fca00078e0012 */
[----:B------:R-:W1:Y:S08]  /*07a0*/  LDC R4, c[0x0][0x630] ;  /* 0x00018c00ff047b82 */ /* 0x000e700000000800 */
[----:B------:R-:W2:Y:S01]  /*07b0*/  LDC.64 R16, c[0x0][0x620] ;  /* 0x00018800ff107b82 */ /* 0x000ea20000000a00 */
[----:B0-----:R-:W-:-:S04]  /*07c0*/  ISETP.NE.U32.AND P0, PT, R14, RZ, PT ;  /* 0x000000ff0e00720c */ /* 0x001fc80003f05070 */
[----:B------:R-:W-:-:S13]  /*07d0*/  ISETP.NE.AND.EX P0, PT, R15, RZ, PT, P0 ;  /* 0x000000ff0f00720c */ /* 0x000fda0003f05300 */
[----:B-12---:R-:W-:Y:S05]  /*07e0*/  @!P0 BRA `(.L_x_5) ;  /* 0x0000000000288947 */ /* 0x006fea0003800000 */
[----:B------:R-:W0:Y:S02]  /*07f0*/  LDC R11, c[0x0][0x634] ;  /* 0x00018d00ff0b7b82 */ /* 0x000e240000000800 */
[----:B0-----:R-:W-:-:S05]  /*0800*/  IADD3 R11, P0, R12, R11, RZ ;  /* 0x0000000b0c0b7210 */ /* 0x001fca0007f1e0ff */
[----:B------:R-:W-:-:S04]  /*0810*/  IMAD.X R13, RZ, RZ, R18, P0 ;  /* 0x000000ffff0d7224 */ /* 0x000fc800000e0612 */
[----:B------:R-:W-:-:S04]  /*0820*/  IMAD.WIDE.U32 R6, R13, R14, RZ ;  /* 0x0000000e0d067225 */ /* 0x000fc800078e00ff */
[----:B------:R-:W-:-:S04]  /*0830*/  IMAD.WIDE.U32 R8, P0, R11, R15, R6 ;  /* 0x0000000f0b087225 */ /* 0x000fc80007800006 */
[----:B------:R-:W-:-:S04]  /*0840*/  IMAD.WIDE.U32 R6, R11, R14, RZ ;  /* 0x0000000e0b067225 */ /* 0x000fc800078e00ff */
[----:B------:R-:W-:Y:S01]  /*0850*/  IMAD.X R11, RZ, RZ, RZ, P0 ;  /* 0x000000ffff0b7224 */ /* 0x000fe200000e06ff */
[----:B------:R-:W-:Y:S01]  /*0860*/  IADD3 RZ, P0, R7, R8, RZ ;  /* 0x0000000807ff7210 */ /* 0x000fe20007f1e0ff */
[----:B------:R-:W-:-:S04]  /*0870*/  IMAD.MOV.U32 R10, RZ, RZ, R9 ;  /* 0x000000ffff0a7224 */ /* 0x000fc800078e0009 */
[----:B------:R-:W-:-:S08]  /*0880*/  IMAD.WIDE.U32.X R6, R13, R15, R10, P0 ;  /* 0x0000000f0d067225 */ /* 0x000fd000000e040a */
.L_x_5:
[-CC-:B------:R-:W-:Y:S01]  /*0890*/  SHF.R.U64 R23, R6, R4.reuse, R7.reuse ;  /* 0x0000000406177219 */ /* 0x180fe20000001207 */
[----:B------:R-:W0:Y:S01]  /*08a0*/  LDC R8, c[0x0][0x618] ;  /* 0x00018600ff087b82 */ /* 0x000e220000000800 */
[----:B------:R-:W-:Y:S01]  /*08b0*/  SHF.R.U32.HI R4, RZ, R4, R7 ;  /* 0x00000004ff047219 */ /* 0x000fe20000011607 */
[----:B------:R-:W-:Y:S01]  /*08c0*/  IMAD.MOV.U32 R7, RZ, RZ, R18 ;  /* 0x000000ffff077224 */ /* 0x000fe200078e0012 */
[----:B------:R-:W-:Y:S01]  /*08d0*/  IADD3 R11, P0, RZ, -R23, RZ ;  /* 0x80000017ff0b7210 */ /* 0x000fe20007f1e0ff */
[----:B------:R-:W-:Y:S01]  /*08e0*/  ULDC UR4, c[0x0][0x150] ;  /* 0x0000540000047ab9 */ /* 0x000fe20000000800 */
[----:B------:R-:W-:Y:S01]  /*08f0*/  I2FP.F32.U32 R3, R2 ;  /* 0x0000000200037245 */ /* 0x000fe20000201000 */
[----:B------:R-:W-:Y:S02]  /*0900*/  IMAD.MOV.U32 R6, RZ, RZ, R12 ;  /* 0x000000ffff067224 */ /* 0x000fe400078e000c */
[----:B------:R-:W1:Y:S01]  /*0910*/  LDC.64 R18, c[0x0][0x640] ;  /* 0x00019000ff127b82 */ /* 0x000e620000000a00 */
[----:B------:R-:W-:-:S02]  /*0920*/  IMAD.X R13, RZ, RZ, ~R4, P0 ;  /* 0x000000ffff0d7224 */ /* 0x000fc400000e0e04 */
[----:B------:R-:W-:Y:S01]  /*0930*/  FMUL R3, R3, UR4 ;  /* 0x0000000403037c20 */ /* 0x000fe20008400000 */
[----:B------:R-:W-:Y:S01]  /*0940*/  IMAD.WIDE.U32 R6, R11, R16, R6 ;  /* 0x000000100b067225 */ /* 0x000fe200078e0006 */
[----:B------:R-:W-:-:S03]  /*0950*/  ULDC UR4, c[0x0][0x154] ;  /* 0x0000550000047ab9 */ /* 0x000fc60000000800 */
[----:B------:R-:W-:Y:S01]  /*0960*/  IMAD R4, R13, R16, RZ ;  /* 0x000000100d047224 */ /* 0x000fe200078e02ff */
[----:B------:R-:W2:Y:S01]  /*0970*/  LDC R9, c[0x0][0x144] ;  /* 0x00005100ff097b82 */ /* 0x000ea20000000800 */
[----:B------:R-:W3:Y:S02]  /*0980*/  F2I.U32.TRUNC.NTZ R3, R3 ;  /* 0x0000000300037305 */ /* 0x000ee4000020f000 */
[----:B------:R-:W-:-:S04]  /*0990*/  IMAD R11, R11, R17, R4 ;  /* 0x000000110b0b7224 */ /* 0x000fc800078e0204 */
[----:B------:R-:W-:Y:S01]  /*09a0*/  IMAD.IADD R7, R7, 0x1, R11 ;  /* 0x0000000107077824 */ /* 0x000fe200078e020b */
[----:B------:R-:W4:Y:S04]  /*09b0*/  LDC R10, c[0x0][0x608] ;  /* 0x00018200ff0a7b82 */ /* 0x000f280000000800 */
[----:B0-----:R-:W-:Y:S02]  /*09c0*/  SHF.R.U64 R14, R6, R8, R7 ;  /* 0x00000008060e7219 */ /* 0x001fe40000001207 */
[----:B------:R-:W-:Y:S02]  /*09d0*/  I2FP.F32.U32 R6, R0 ;  /* 0x0000000000067245 */ /* 0x000fe40000201000 */
[----:B------:R-:W0:Y:S01]  /*09e0*/  LDC R16, c[0x0][0x658] ;  /* 0x00019600ff107b82 */ /* 0x000e220000000800 */
[----:B-1----:R-:W-:Y:S01]  /*09f0*/  ISETP.NE.U32.AND P0, PT, R18, RZ, PT ;  /* 0x000000ff1200720c */ /* 0x002fe20003f05070 */
[----:B---3--:R-:W-:-:S02]  /*0a00*/  IMAD.MOV R4, RZ, RZ, -R3 ;  /* 0x000000ffff047224 */ /* 0x008fc400078e0a03 */
[----:B------:R-:W-:Y:S01]  /*0a10*/  FMUL R6, R6, UR4 ;  /* 0x0000000406067c20 */ /* 0x000fe20008400000 */
[----:B------:R-:W-:Y:S01]  /*0a20*/  SHF.R.U32.HI R3, RZ, R8, R7 ;  /* 0x00000008ff037219 */ /* 0x000fe20000011607 */
[----:B------:R-:W-:Y:S01]  /*0a30*/  IMAD.MOV.U32 R7, RZ, RZ, 0x1 ;  /* 0x00000001ff077424 */ /* 0x000fe200078e00ff */
[----:B------:R-:W-:Y:S01]  /*0a40*/  ISETP.NE.AND.EX P0, PT, R19, RZ, PT, P0 ;  /* 0x000000ff1300720c */ /* 0x000fe20003f05300 */
[----:B------:R1:W3:Y:S01]  /*0a50*/  F2I.U32.TRUNC.NTZ R12, R6 ;  /* 0x00000006000c7305 */ /* 0x0002e2000020f000 */
[----:B------:R-:W1:Y:S01]  /*0a60*/  LDC R13, c[0x0][0x148] ;  /* 0x00005200ff0d7b82 */ /* 0x000e620000000800 */
[----:B--2---:R-:W-:Y:S02]  /*0a70*/  IMAD R4, R9, R4, R2 ;  /* 0x0000000409047224 */ /* 0x004fe400078e0202 */
[----:B------:R-:W-:-:S05]  /*0a80*/  IMAD.MOV.U32 R9, RZ, RZ, -0x1 ;  /* 0xffffffffff097424 */ /* 0x000fca00078e00ff */
[----:B------:R-:W2:Y:S01]  /*0a90*/  LDC R17, c[0x0][0x600] ;  /* 0x00018000ff117b82 */ /* 0x000ea20000000800 */
[-CC-:B----4-:R-:W-:Y:S02]  /*0aa0*/  SHF.R.U64 R24, R14, R10.reuse, R3.reuse ;  /* 0x0000000a0e187219 */ /* 0x190fe40000001203 */
[----:B------:R-:W-:-:S05]  /*0ab0*/  SHF.R.U32.HI R3, RZ, R10, R3 ;  /* 0x0000000aff037219 */ /* 0x000fca0000011603 */
[----:B------:R-:W4:Y:S01]  /*0ac0*/  LDC R20, c[0x0][0x648] ;  /* 0x00019200ff147b82 */ /* 0x000f220000000800 */
[-C--:B0-----:R-:W-:Y:S02]  /*0ad0*/  SHF.L.U32 R2, R9, R16.reuse, RZ ;  /* 0x0000001009027219 */ /* 0x081fe400000006ff */
[--C-:B------:R-:W-:Y:S02]  /*0ae0*/  SHF.R.U64 R26, R24, R16, R3.reuse ;  /* 0x00000010181a7219 */ /* 0x100fe40000001203 */
[----:B------:R-:W-:Y:S02]  /*0af0*/  LOP3.LUT R11, RZ, R2, RZ, 0x33, !PT ;  /* 0x00000002ff0b7212 */ /* 0x000fe400078e33ff */
[-C--:B------:R-:W-:Y:S01]  /*0b00*/  SHF.R.U32.HI R3, RZ, R16.reuse, R3 ;  /* 0x00000010ff037219 */ /* 0x080fe20000011603 */
[----:B------:R-:W0:Y:S01]  /*0b10*/  LDC R21, c[0x0][0x638] ;  /* 0x00018e00ff157b82 */ /* 0x000e220000000800 */
[----:B------:R-:W-:Y:S01]  /*0b20*/  SHF.L.U32 R10, R7, R16, RZ ;  /* 0x00000010070a7219 */ /* 0x000fe200000006ff */
[----:B------:R-:W-:-:S06]  /*0b30*/  IMAD.MOV.U32 R2, RZ, RZ, R26 ;  /* 0x000000ffff027224 */ /* 0x000fcc00078e001a */
[----:B------:R-:W0:Y:S01]  /*0b40*/  LDC R22, c[0x0][0x610] ;  /* 0x00018400ff167b82 */ /* 0x000e220000000800 */
[----:B-1-3--:R-:W-:Y:S05]  /*0b50*/  @!P0 BRA `(.L_x_6) ;  /* 0x0000000000288947 */ /* 0x00afea0003800000 */
[----:B------:R-:W1:Y:S02]  /*0b60*/  LDC R9, c[0x0][0x64c] ;  /* 0x00019300ff097b82 */ /* 0x000e640000000800 */
[----:B-1----:R-:W-:-:S05]  /*0b70*/  IADD3 R9, P0, R26, R9, RZ ;  /* 0x000000091a097210 */ /* 0x002fca0007f1e0ff */
        /* <DEDUP_REMOVED lines=8> */
.L_x_6:
[----:B----4-:R-:W-:Y:S01]  /*0c00*/  SHF.R.U64 R2, R2, R20, R3 ;  /* 0x0000001402027219 */ /* 0x010fe20000001203 */
[----:B--2---:R-:W-:Y:S01]  /*0c10*/  VIADD R3, R17, 0xffffffff ;  /* 0xffffffff11037836 */ /* 0x004fe20000000000 */
[----:B------:R-:W-:Y:S01]  /*0c20*/  R2UR UR4, R23 ;  /* 0x00000000170472ca */ /* 0x000fe200000e0000 */
[----:B------:R-:W-:Y:S01]  /*0c30*/  IMAD.MOV R12, RZ, RZ, -R12 ;  /* 0x000000ffff0c7224 */ /* 0x000fe200078e0a0c */
[----:B------:R-:W-:Y:S01]  /*0c40*/  LOP3.LUT R11, R24, R11, RZ, 0xc0, !PT ;  /* 0x0000000b180b7212 */ /* 0x000fe200078ec0ff */
[----:B------:R-:W-:Y:S01]  /*0c50*/  IMAD.MOV R6, RZ, RZ, -R2 ;  /* 0x000000ffff067224 */ /* 0x000fe200078e0a02 */
[----:B------:R-:W-:Y:S01]  /*0c60*/  LOP3.LUT R3, R14, R3, RZ, 0xc0, !PT ;  /* 0x000000030e037212 */ /* 0x000fe200078ec0ff */
[----:B------:R-:W-:Y:S02]  /*0c70*/  @P2 IMAD R4, R13, R12, R0 ;  /* 0x0000000c0d042224 */ /* 0x000fe400078e0200 */
[----:B------:R-:W-:Y:S02]  /*0c80*/  IMAD R11, R10, R2, R11 ;  /* 0x000000020a0b7224 */ /* 0x000fe400078e020b */
[----:B0-----:R-:W-:-:S02]  /*0c90*/  IMAD R0, R6, R21, R26 ;  /* 0x0000001506007224 */ /* 0x001fc400078e021a */
[----:B------:R-:W-:Y:S02]  /*0ca0*/  IMAD R4, R11, R22, R4 ;  /* 0x000000160b047224 */ /* 0x000fe400078e0204 */
[----:B------:R-:W-:Y:S02]  /*0cb0*/  IMAD R3, R0, R17, R3 ;  /* 0x0000001100037224 */ /* 0x000fe400078e0203 */
[----:B------:R-:W-:Y:S02]  /*0cc0*/  IMAD.U32 R2, RZ, RZ, UR4 ;  /* 0x00000004ff027e24 */ /* 0x000fe4000f8e00ff */
[----:B------:R-:W-:Y:S01]  /*0cd0*/  IMAD.MOV.U32 R0, RZ, RZ, 0x1 ;  /* 0x00000001ff007424 */ /* 0x000fe200078e00ff */
[----:B------:R-:W-:Y:S02]  /*0ce0*/  SEL R6, R3, R4, !P2 ;  /* 0x0000000403067207 */ /* 0x000fe40005000000 */
[----:B------:R0:W-:Y:S04]  /*0cf0*/  STL [R1+0x4bc], R2 ;  /* 0x0004bc0201007387 */ /* 0x0001e80000100800 */
[----:B------:R2:W-:Y:S01]  /*0d00*/  STL [R1+0x4c4], R6 ;  /* 0x0004c40601007387 */ /* 0x0005e20000100800 */
[----:B0-----:R-:W-:-:S02]  /*0d10*/  SEL R2, R4, R3, !P2 ;  /* 0x0000000304027207 */ /* 0x001fc40005000000 */
[----:B------:R-:W-:-:S03]  /*0d20*/  PRMT R4, R0, 0x7610, R4 ;  /* 0x0000761000047816 */ /* 0x000fc60000000004 */
[----:B------:R2:W-:Y:S04]  /*0d30*/  STL [R1+0x4c0], R2 ;  /* 0x0004c00201007387 */ /* 0x0005e80000100800 */
.L_x_4:
[----:B------:R-:W-:-:S08]  /*0d40*/  NOP ;  /* 0x0000000000007918 */ /* 0x000fd00000000000 */
[----:B------:R-:W0:Y:S02]  /*0d50*/  USETMAXREG.TRY_ALLOC.CTAPOOL UP0, 0xf0 ;  /* 0x000000f0000079c8 */ /* 0x000e240008000600 */
[----:B0-----:R-:W-:-:S13]  /*0d60*/  PLOP3.LUT P0, PT, PT, PT, UP0, 0x80, 0x0 ;  /* 0x000000000000781c */ /* 0x001fda0003f0f008 */
[----:B------:R-:W-:Y:S05]  /*0d70*/  @!P0 BRA `(.L_x_4) ;  /* 0xfffffffc00f08947 */ /* 0x000fea000383ffff */
[----:B------:R-:W-:Y:S01]  /*0d80*/  ULDC.64 UR4, c[0x0][0x598] ;  /* 0x0001660000047ab9 */ /* 0x000fe20000000a00 */
[----:B------:R-:W-:Y:S01]  /*0d90*/  ULDC.64 UR52, c[0x0][0x208] ;  /* 0x0000820000347ab9 */ /* 0x000fe20000000a00 */
[----:B------:R-:W-:-:S04]  /*0da0*/  ISETP.NE.U32.AND P0, PT, RZ, UR4, PT ;  /* 0x00000004ff007c0c */ /* 0x000fc8000bf05070 */
[----:B------:R-:W-:-:S13]  /*0db0*/  ISETP.NE.AND.EX P0, PT, RZ, UR5, PT, P0 ;  /* 0x00000005ff007c0c */ /* 0x000fda000bf05300 */
[----:B------:R-:W-:Y:S05]  /*0dc0*/  @!P0 BRA `(.L_x_7) ;  /* 0x0000000000208947 */ /* 0x000fea0003800000 */
[----:B--2---:R-:W0:Y:S02]  /*0dd0*/  LDC.64 R2, c[0x0][0x598] ;  /* 0x00016600ff027b82 */ /* 0x004e240000000a00 */
[----:B0-----:R-:W2:Y:S02]  /*0de0*/  LDG.E.64 R2, desc[UR52][R2.64] ;  /* 0x0000003402027981 */ /* 0x001ea4000c1e1b00 */
[----:B--2---:R-:W-:-:S04]  /*0df0*/  ISETP.NE.U32.AND P0, PT, R2, RZ, PT ;  /* 0x000000ff0200720c */ /* 0x004fc80003f05070 */
[----:B------:R-:W-:-:S13]  /*0e00*/  ISETP.NE.AND.EX P0, PT, R3, RZ, PT, P0 ;  /* 0x000000ff0300720c */ /* 0x000fda0003f05300 */
[----:B------:R-:W-:Y:S05]  /*0e10*/  @!P0 BRA `(.L_x_7) ;  /* 0x00000000000c8947 */ /* 0x000fea0003800000 */
[----:B------:R-:W2:Y:S02]  /*0e20*/  LD.E R2, desc[UR52][R2.64] ;  /* 0x0000003402027980 */ /* 0x000ea4000c101900 */
[----:B--2---:R-:W-:Y:S01]  /*0e30*/  R2UR UR4, R2 ;  /* 0x00000000020472ca */ /* 0x004fe200000e0000 */
[----:B------:R-:W-:-:S14]  /*0e40*/  BRA `(.L_x_8) ;  /* 0x0000000000247947 */ /* 0x000fdc0003800000 */
.L_x_7:
[----:B------:R-:W-:Y:S02]  /*0e50*/  ULDC.64 UR4, c[0x0][0x588] ;  /* 0x0001620000047ab9 */ /* 0x000fe40000000a00 */
[----:B------:R-:W-:-:S04]  /*0e60*/  ISETP.NE.U32.AND P0, PT, RZ, UR4, PT ;  /* 0x00000004ff007c0c */ /* 0x000fc8000bf05070 */
[----:B------:R-:W-:-:S13]  /*0e70*/  ISETP.NE.AND.EX P0, PT, RZ, UR5, PT, P0 ;  /* 0x00000005ff007c0c */ /* 0x000fda000bf05300 */
[----:B------:R-:W-:Y:S05]  /*0e80*/  @!P0 BRA `(.L_x_9) ;  /* 0x0000000000108947 */ /* 0x000fea0003800000 */
[----:B--2---:R-:W0:Y:S02]  /*0e90*/  LDC.64 R2, c[0x0][0x588] ;  /* 0x00016200ff027b82 */ /* 0x004e240000000a00 */
[----:B0-----:R-:W2:Y:S02]  /*0ea0*/  LDG.E R2, desc[UR52][R2.64] ;  /* 0x0000003402027981 */ /* 0x001ea4000c1e1900 */
[----:B--2---:R-:W-:Y:S01]  /*0eb0*/  R2UR UR4, R2 ;  /* 0x00000000020472ca */ /* 0x004fe200000e0000 */
[----:B------:R-:W-:-:S14]  /*0ec0*/  BRA `(.L_x_8) ;  /* 0x0000000000047947 */ /* 0x000fdc0003800000 */
.L_x_9:
[----:B------:R-:W-:-:S05]  /*0ed0*/  ULDC UR4, c[0x0][0x580] ;  /* 0x0001600000047ab9 */ /* 0x000fca0000000800 */
.L_x_8:
[----:B------:R-:W-:Y:S02]  /*0ee0*/  ULDC.64 UR6, c[0x0][0x5a0] ;  /* 0x0001680000067ab9 */ /* 0x000fe40000000a00 */
        /* <DEDUP_REMOVED lines=11> */
.L_x_10:
        /* <DEDUP_REMOVED lines=8> */
.L_x_12:
[----:B------:R-:W-:-:S05]  /*1020*/  ULDC UR5, c[0x0][0x584] ;  /* 0x0001610000057ab9 */ /* 0x000fca0000000800 */
.L_x_11:
[----:B------:R-:W-:-:S13]  /*1030*/  LOP3.LUT P0, RZ, R4, 0xff, RZ, 0xc0, !PT ;  /* 0x000000ff04ff7812 */ /* 0x000fda000780c0ff */
[----:B------:R-:W-:Y:S05]  /*1040*/  @!P0 EXIT ;  /* 0x000000000000894d */ /* 0x000fea0003800000 */
[----:B------:R-:W-:Y:S01]  /*1050*/  ULDC UR6, c[0x0][0x28c] ;  /* 0x0000a30000067ab9 */ /* 0x000fe20000000800 */
[----:B--2---:R-:W1:Y:S01]  /*1060*/  LDC.64 R2, c[0x0][0x5c8] ;  /* 0x00017200ff027b82 */ /* 0x004e620000000a00 */
[----:B------:R-:W-:Y:S02]  /*1070*/  UIADD3 UR6, UR6, 0x3f, URZ ;  /* 0x0000003f06067890 */ /* 0x000fe4000fffe03f */
[----:B------:R-:W-:Y:S02]  /*1080*/  ULOP3.LUT UR59, UR60, 0x1, URZ, 0xfc, !UPT ;  /* 0x000000013c3b7892 */ /* 0x000fe4000f8efc3f */
[----:B------:R-:W-:Y:S01]  /*1090*/  USHF.R.S32.HI UR7, URZ, 0x1f, UR6 ;  /* 0x0000001f3f077899 */ /* 0x000fe20008011406 */
[----:B------:R-:W-:-:S03]  /*10a0*/  UMOV UR61, URZ ;  /* 0x0000003f003d7c82 */ /* 0x000fc60008000000 */
[----:B------:R-:W-:-:S04]  /*10b0*/  ULEA.HI UR7, UR7, UR6, URZ, 0x6 ;  /* 0x0000000607077291 */ /* 0x000fc8000f8f303f */
[----:B------:R-:W-:-:S06]  /*10c0*/  USHF.R.S32.HI UR6, URZ, 0x6, UR7 ;  /* 0x000000063f067899 */ /* 0x000fcc0008011407 */
[----:B------:R-:W-:Y:S01]  /*10d0*/  IMAD.U32 R0, RZ, RZ, UR6 ;  /* 0x00000006ff007e24 */ /* 0x000fe2000f8e00ff */
[----:B------:R-:W-:-:S04]  /*10e0*/  UMOV UR6, URZ ;  /* 0x0000003f00067c82 */ /* 0x000fc80008000000 */
[----:B------:R0:W-:Y:S01]  /*10f0*/  STL [R1+0x4d4], R0 ;  /* 0x0004d40001007387 */ /* 0x0001e20000100800 */
[C-C-:B-1----:R-:W-:Y:S01]  /*1100*/  SHF.L.U64.HI R6, R2.reuse, 0x7, R3.reuse ;  /* 0x0000000702067819 */ /* 0x142fe20000010203 */
[C---:B------:R-:W-:Y:S01]  /*1110*/  IMAD.SHL.U32 R7, R2.reuse, 0x80, RZ ;  /* 0x0000008002077824 */ /* 0x040fe200078e00ff */
[C-C-:B------:R-:W-:Y:S01]  /*1120*/  SHF.L.U64.HI R4, R2.reuse, 0x3, R3.reuse ;  /* 0x0000000302047819 */ /* 0x140fe20000010203 */
[C---:B------:R-:W-:Y:S01]  /*1130*/  IMAD.SHL.U32 R9, R2.reuse, 0x100, RZ ;  /* 0x0000010002097824 */ /* 0x040fe200078e00ff */
[C---:B------:R-:W-:Y:S01]  /*1140*/  SHF.L.U64.HI R8, R2.reuse, 0x8, R3 ;  /* 0x0000000802087819 */ /* 0x040fe20000010203 */
[----:B------:R-:W-:Y:S02]  /*1150*/  IMAD.SHL.U32 R3, R2, 0x8, RZ ;  /* 0x0000000802037824 */ /* 0x000fe400078e00ff */
[----:B0-----:R-:W-:-:S05]  /*1160*/  IMAD.U32 R0, RZ, RZ, UR6 ;  /* 0x00000006ff007e24 */ /* 0x001fca000f8e00ff */
[----:B------:R0:W-:Y:S02]  /*1170*/  STL [R1+0x4d0], R0 ;  /* 0x0004d00001007387 */ /* 0x0001e40000100800 */
.L_x_39:
[----:B0-2---:R-:W2:Y:S01]  /*1180*/  LDL R12, [R1+0x4d0] ;  /* 0x0004d000010c7983 */ /* 0x005ea20000100800 */
[----:B-1----:R-:W1:Y:S03]  /*1190*/  LDC R11, c[0x0][0x28c] ;  /* 0x0000a300ff0b7b82 */ /* 0x002e660000000800 */
[----:B------:R-:W-:Y:S04]  /*11a0*/  STL [R1+0x4b8], RZ ;  /* 0x0004b8ff01007387 */ /* 0x000fe80000100800 */
        /* <DEDUP_REMOVED lines=214> */
[----:B------:R-:W-:Y:S01]  /*1f10*/  STL [R1+0x15c], RZ ;  /* 0x00015cff01007387 */ /* 0x000fe20000100800 */
[----:B------:R-:W3:Y:S03]  /*1f20*/  S2R R10, SR_TID.X ;  /* 0x00000000000a7919 */ /* 0x000ee60000002100 */
        /* <DEDUP_REMOVED lines=29> */
[----:B---3--:R-:W-:-:S03]  /*2100*/  LOP3.LUT R10, R10, 0x80, RZ, 0xc0, !PT ;  /* 0x000000800a0a7812 */ /* 0x008fc600078ec0ff */
[----:B------:R-:W-:Y:S04]  /*2110*/  STL [R1+0xe4], RZ ;  /* 0x0000e4ff01007387 */ /* 0x000fe80000100800 */
[----:B------:R-:W-:Y:S04]  /*2120*/  STL [R1+0xe0], RZ ;  /* 0x0000e0ff01007387 */ /* 0x000fe80000100800 */
[----:B------:R-:W-:Y:S04]  /*2130*/  STL [R1+0xc0], RZ ;  /* 0x0000c0ff01007387 */ /* 0x000fe80000100800 */
[----:B------:R-:W-:Y:S01]  /*2140*/  STL [R1+0xc4], RZ ;  /* 0x0000c4ff01007387 */ /* 0x000fe20000100800 */
[----:B------:R-:W-:-:S03]  /*2150*/  SHF.R.U32.HI R10, RZ, 0x7, R10 ;  /* 0x00000007ff0a7819 */ /* 0x000fc6000001160a */
        /* <DEDUP_REMOVED lines=9> */
[----:B------:R-:W3:Y:S04]  /*21f0*/  SHFL.IDX PT, R10, R10, RZ, 0x1f ;  /* 0x00001fff0a0a7589 */ /* 0x000ee800000e0000 */
[----:B------:R4:W-:Y:S04]  /*2200*/  STL [R1+0xac], RZ ;  /* 0x0000acff01007387 */ /* 0x0009e80000100800 */
        /* <DEDUP_REMOVED lines=16> */
[----:B------:R4:W-:Y:S01]  /*2310*/  STL [R1+0x70], RZ ;  /* 0x000070ff01007387 */ /* 0x0009e20000100800 */
[----:B------:R-:W5:Y:S03]  /*2320*/  S2UR UR10, SR_CgaCtaId ;  /* 0x00000000000a79c3 */ /* 0x000f660000008800 */
[----:B------:R4:W-:Y:S04]  /*2330*/  STL [R1+0x74], RZ ;  /* 0x000074ff01007387 */ /* 0x0009e80000100800 */
[----:B------:R4:W-:Y:S01]  /*2340*/  STL [R1+0x78], RZ ;  /* 0x000078ff01007387 */ /* 0x0009e20000100800 */
[----:B--2---:R-:W-:-:S03]  /*2350*/  R2UR UR9, R12 ;  /* 0x000000000c0972ca */ /* 0x004fc600000e0000 */
[----:B------:R4:W-:Y:S01]  /*2360*/  STL [R1+0x7c], RZ ;  /* 0x00007cff01007387 */ /* 0x0009e20000100800 */
[----:B---3--:R-:W-:-:S03]  /*2370*/  R2UR UR7, R10 ;  /* 0x000000000a0772ca */ /* 0x008fc600000e0000 */
        /* <DEDUP_REMOVED lines=12> */
[----:B------:R-:W-:-:S03]  /*2440*/  IMAD.U32 R10, RZ, RZ, UR9 ;  /* 0x00000009ff0a7e24 */ /* 0x000fc6000f8e00ff */
[----:B------:R4:W-:Y:S01]  /*2450*/  STL [R1+0x30], RZ ;  /* 0x000030ff01007387 */ /* 0x0009e20000100800 */
[----:B------:R-:W-:-:S03]  /*2460*/  ULEA.HI UR9, UR7, UR7, URZ, 0x1 ;  /* 0x0000000707097291 */ /* 0x000fc6000f8f083f */
[----:B------:R4:W-:Y:S04]  /*2470*/  STL [R1+0x34], RZ ;  /* 0x000034ff01007387 */ /* 0x0009e80000100800 */
[----:B------:R4:W-:Y:S04]  /*2480*/  STL [R1+0x38], RZ ;  /* 0x000038ff01007387 */ /* 0x0009e80000100800 */
[----:B------:R4:W-:Y:S04]  /*2490*/  STL [R1+0x3c], RZ ;  /* 0x00003cff01007387 */ /* 0x0009e80000100800 */
[----:B------:R4:W-:Y:S01]  /*24a0*/  STL [R1], RZ ;  /* 0x000000ff01007387 */ /* 0x0009e20000100800 */
[----:B------:R-:W-:-:S03]  /*24b0*/  ULOP3.LUT UR9, UR9, 0xffffe, URZ, 0xc0, !UPT ;  /* 0x000ffffe09097892 */ /* 0x000fc6000f8ec03f */
[----:B------:R4:W-:Y:S04]  /*24c0*/  STL [R1+0x4], RZ ;  /* 0x000004ff01007387 */ /* 0x0009e80000100800 */
[----:B------:R4:W-:Y:S01]  /*24d0*/  STL [R1+0x8], RZ ;  /* 0x000008ff01007387 */ /* 0x0009e20000100800 */
[----:B------:R-:W-:-:S03]  /*24e0*/  UMOV UR55, 0x400 ;  /* 0x0000040000377882 */ /* 0x000fc60000000000 */
[----:B------:R4:W-:Y:S04]  /*24f0*/  STL [R1+0xc], RZ ;  /* 0x00000cff01007387 */ /* 0x0009e80000100800 */
[----:B------:R4:W-:Y:S01]  /*2500*/  STL [R1+0x10], RZ ;  /* 0x000010ff01007387 */ /* 0x0009e20000100800 */
[----:B-----5:R-:W-:-:S03]  /*2510*/  ULEA UR55, UR10, UR55, 0x18 ;  /* 0x000000370a377291 */ /* 0x020fc6000f8ec03f */
[----:B------:R4:W-:Y:S01]  /*2520*/  STL [R1+0x14], RZ ;  /* 0x000014ff01007387 */ /* 0x0009e20000100800 */
[----:B------:R-:W-:-:S03]  /*2530*/  UIADD3 UR9, UR7, -UR9, URZ ;  /* 0x8000000907097290 */ /* 0x000fc6000fffe03f */
[----:B------:R4:W-:Y:S04]  /*2540*/  STL [R1+0x18], RZ ;  /* 0x000018ff01007387 */ /* 0x0009e80000100800 */
[----:B------:R4:W-:Y:S01]  /*2550*/  STL [R1+0x1c], RZ ;  /* 0x00001cff01007387 */ /* 0x0009e20000100800 */
[----:B-1----:R-:W-:Y:S01]  /*2560*/  ISETP.GE.AND P0, PT, R11, 0x1, PT ;  /* 0x000000010b00780c */ /* 0x002fe20003f06270 */
[----:B------:R-:W-:-:S04]  /*2570*/  ULEA UR9, UR9, UR55, 0xc ;  /* 0x0000003709097291 */ /* 0x000fc8000f8e603f */
[----:B------:R-:W-:-:S04]  /*2580*/  UIADD3 UR9, UR9, 0x180, URZ ;  /* 0x0000018009097890 */ /* 0x000fc8000fffe03f */
[----:B------:R-:W-:Y:S01]  /*2590*/  USHF.R.U32.HI UR9, URZ, 0x4, UR9 ;  /* 0x000000043f097899 */ /* 0x000fe20008011609 */
[----:B------:R-:W-:Y:S01]  /*25a0*/  UMOV UR56, URZ ;  /* 0x0000003f00387c82 */ /* 0x000fe20008000000 */
[----:B------:R-:W-:Y:S01]  /*25b0*/  UMOV UR6, URZ ;  /* 0x0000003f00067c82 */ /* 0x000fe20008000000 */
[----:B------:R-:W-:Y:S01]  /*25c0*/  UMOV UR8, URZ ;  /* 0x0000003f00087c82 */ /* 0x000fe20008000000 */
[----:B------:R-:W-:Y:S01]  /*25d0*/  ULOP3.LUT UR58, UR9, 0x3fff, URZ, 0xc0, !UPT ;  /* 0x00003fff093a7892 */ /* 0x000fe2000f8ec03f */
[----:B------:R-:W-:Y:S01]  /*25e0*/  UMOV UR54, UR61 ;  /* 0x0000003d00367c82 */ /* 0x000fe20008000000 */
[----:B------:R-:W-:Y:S02]  /*25f0*/  CS2R R236, SRZ ;  /* 0x0000000000ec7805 */ /* 0x000fe4000001ff00 */
[----:B------:R-:W-:Y:S02]  /*2600*/  CS2R R234, SRZ ;  /* 0x0000000000ea7805 */ /* 0x000fe4000001ff00 */
[----:B------:R-:W-:-:S02]  /*2610*/  CS2R R232, SRZ ;  /* 0x0000000000e87805 */ /* 0x000fc4000001ff00 */
[----:B------:R-:W-:Y:S02]  /*2620*/  CS2R R22, SRZ ;  /* 0x0000000000167805 */ /* 0x000fe4000001ff00 */
[----:B------:R-:W-:Y:S02]  /*2630*/  CS2R R20, SRZ ;  /* 0x0000000000147805 */ /* 0x000fe4000001ff00 */
[----:B------:R-:W-:Y:S02]  /*2640*/  CS2R R18, SRZ ;  /* 0x0000000000127805 */ /* 0x000fe4000001ff00 */
[----:B------:R-:W-:Y:S02]  /*2650*/  CS2R R16, SRZ ;  /* 0x0000000000107805 */ /* 0x000fe4000001ff00 */
[----:B------:R-:W-:Y:S01]  /*2660*/  CS2R R14, SRZ ;  /* 0x00000000000e7805 */ /* 0x000fe2000001ff00 */
[----:B------:R-:W-:Y:S01]  /*2670*/  IMAD.MOV.U32 R13, RZ, RZ, RZ ;  /* 0x000000ffff0d7224 */ /* 0x000fe200078e00ff */
[----:B------:R-:W-:-:S02]  /*2680*/  CS2R R224, SRZ ;  /* 0x0000000000e07805 */ /* 0x000fc4000001ff00 */
[----:B------:R-:W-:Y:S02]  /*2690*/  CS2R R226, SRZ ;  /* 0x0000000000e27805 */ /* 0x000fe4000001ff00 */
[----:B------:R-:W-:Y:S02]  /*26a0*/  CS2R R228, SRZ ;  /* 0x0000000000e47805 */ /* 0x000fe4000001ff00 */
[----:B------:R-:W-:Y:S02]  /*26b0*/  CS2R R230, SRZ ;  /* 0x0000000000e67805 */ /* 0x000fe4000001ff00 */
[----:B------:R-:W-:Y:S02]  /*26c0*/  CS2R R216, SRZ ;  /* 0x0000000000d87805 */ /* 0x000fe4000001ff00 */
[----:B------:R-:W-:Y:S02]  /*26d0*/  CS2R R218, SRZ ;  /* 0x0000000000da7805 */ /* 0x000fe4000001ff00 */
        /* <DEDUP_REMOVED lines=97> */
[----:B------:R-:W-:Y:S01]  /*2cf0*/  CS2R R30, SRZ ;  /* 0x00000000001e7805 */ /* 0x000fe2000001ff00 */
[----:B----4-:R-:W-:Y:S06]  /*2d00*/  @!P0 BRA `(.L_x_13) ;  /* 0x0000005c007c8947 */ /* 0x010fec0003800000 */
[----:B------:R-:W-:-:S06]  /*2d10*/  UISETP.NE.AND UP0, UPT, UR59, 0x3, UPT ;  /* 0x000000033b00788c */ /* 0x000fcc000bf05270 */
[----:B------:R-:W-:-:S13]  /*2d20*/  PLOP3.LUT P1, PT, PT, PT, UP0, 0x80, 0x0 ;  /* 0x000000000000781c */ /* 0x000fda0003f2f008 */
[----:B------:R-:W-:Y:S05]  /*2d30*/  @!P1 BRA `(.L_x_14) ;  /* 0x0000000000049947 */ /* 0x000fea0003800000 */
[----:B------:R-:W-:Y:S01]  /*2d40*/  BPT.TRAP 0x1 ;  /* 0x000000040000795c */ /* 0x000fe20000300000 */
.L_x_14:
[----:B------:R-:W-:Y:S01]  /*2d50*/  R2UR UR7, R12 ;  /* 0x000000000c0772ca */ /* 0x000fe200000e0000 */
[----:B------:R-:W-:-:S12]  /*2d60*/  ULEA UR6, UR61, UR55, 0x3 ;  /* 0x000000373d067291 */ /* 0x000fd8000f8e183f */
[----:B------:R-:W-:-:S05]  /*2d70*/  IMAD.U32 R10, RZ, RZ, UR7 ;  /* 0x00000007ff0a7e24 */ /* 0x000fca000f8e00ff */
[----:B------:R-:W-:-:S04]  /*2d80*/  SHF.L.U32 R10, R10, 0x1f, RZ ;  /* 0x0000001f0a0a7819 */ /* 0x000fc800000006ff */
[----:B------:R1:W2:Y:S01]  /*2d90*/  SYNCS.PHASECHK.TRANS64.TRYWAIT P0, [UR6], R10 ;  /* 0x0000000aff0075a7 */ /* 0x0002a20008000146 */
[----:B------:R-:W-:Y:S05]  /*2da0*/  @!P1 BRA `(.L_x_15) ;  /* 0x0000000000049947 */ /* 0x000fea0003800000 */
[----:B------:R-:W-:Y:S01]  /*2db0*/  BPT.TRAP 0x1 ;  /* 0x000000040000795c */ /* 0x000fe20000300000 */
.L_x_15:
[----:B------:R3:W-:Y:S01]  /*2dc0*/  STL [R1+0x4b8], RZ ;  /* 0x0004b8ff01007387 */ /* 0x0007e20000100800 */
[----:B------:R-:W-:Y:S01]  /*2dd0*/  UMOV UR56, 0x2 ;  /* 0x0000000200387882 */ /* 0x000fe20000000000 */
[----:B--2---:R-:W-:Y:S05]  /*2de0*/  @P0 BRA `(.L_x_16) ;  /* 0x0000000000080947 */ /* 0x004fea0003800000 */
[----:B------:R-:W2:Y:S02]  /*2df0*/  SYNCS.PHASECHK.TRANS64.TRYWAIT P0, [UR6], R10 ;  /* 0x0000000aff0075a7 */ /* 0x000ea40008000146 */
[----:B--2---:R-:W-:Y:S05]  /*2e00*/  @!P0 BRA `(.L_x_17) ;  /* 0x000002e800dc8947 */ /* 0x004fea0003800000 */
.L_x_16:
[----:B------:R-:W-:Y:S01]  /*2e10*/  UIADD3 UR6, UR55, 0x24180, URZ ;  /* 0x0002418037067890 */ /* 0x000fe2000fffe03f */
[----:B------:R-:W-:Y:S01]  /*2e20*/  WARPGROUP.ARRIVE ;  /* 0x00000000000079c5 */ /* 0x000fe20000000000 */
[----:B------:R-:W-:Y:S01]  /*2e30*/  ULOP3.LUT UR7, UR58, 0x10000, URZ, 0xfc, !UPT ;  /* 0x000100003a077892 */ /* 0x000fe2000f8efc3f */
[----:B------:R-:W-:Y:S01]  /*2e40*/  STL [R1+0x4b4], RZ ;  /* 0x0004b4ff01007387 */ /* 0x000fe20000100800 */
[----:B------:R-:W-:Y:S02]  /*2e50*/  USHF.R.U32.HI UR6, URZ, 0x4, UR6 ;  /* 0x000000043f067899 */ /* 0x000fe40008011606 */
[----:B------:R-:W-:Y:S01]  /*2e60*/  UIMAD UR7, UR61, 0x600, UR7 ;  /* 0x000006003d0778a4 */ /* 0x000fe2000f8e0207 */
[----:B------:R-:W-:Y:S01]  /*2e70*/  STL [R1+0x4b0], RZ ;  /* 0x0004b0ff01007387 */ /* 0x000fe20000100800 */
[----:B------:R-:W-:Y:S01]  /*2e80*/  ULOP3.LUT UR6, UR6, 0x3fff, URZ, 0xc0, !UPT ;  /* 0x00003fff06067892 */ /* 0x000fe2000f8ec03f */
[----:B------:R-:W-:Y:S01]  /*2e90*/  UMOV UR37, 0x80000020 ;  /* 0x8000002000257882 */ /* 0x000fe20000000000 */
[----:B------:R-:W-:-:S02]  /*2ea0*/  UMOV UR39, 0x80000020 ;  /* 0x8000002000277882 */ /* 0x000fc40000000000 */
[----:B------:R-:W-:Y:S01]  /*2eb0*/  ULOP3.LUT UR6, UR6, 0x10000, URZ, 0xfc, !UPT ;  /* 0x0001000006067892 */ /* 0x000fe2000f8efc3f */
[----:B------:R-:W-:Y:S01]  /*2ec0*/  STL [R1+0x4ac], RZ ;  /* 0x0004acff01007387 */ /* 0x000fe20000100800 */
[----:B------:R-:W-:Y:S01]  /*2ed0*/  UMOV UR36, UR7 ;  /* 0x0000000700247c82 */ /* 0x000fe20008000000 */
[----:B------:R-:W-:Y:S01]  /*2ee0*/  UMOV UR49, UR37 ;  /* 0x0000002500317c82 */ /* 0x000fe20008000000 */
[----:B------:R-:W-:Y:S01]  /*2ef0*/  UIMAD UR6, UR61, 0x2c0, UR6 ;  /* 0x000002c03d0678a4 */ /* 0x000fe2000f8e0206 */
[----:B------:R-:W-:Y:S01]  /*2f00*/  STL [R1+0x4a8], RZ ;  /* 0x0004a8ff01007387 */ /* 0x000fe20000100800 */
[----:B------:R-:W-:Y:S01]  /*2f10*/  UMOV UR48, UR36 ;  /* 0x0000002400307c82 */ /* 0x000fe20008000000 */
[----:B------:R-:W-:Y:S01]  /*2f20*/  UMOV UR51, 0x80000020 ;  /* 0x8000002000337882 */ /* 0x000fe20000000000 */
[----:B------:R-:W-:Y:S01]  /*2f30*/  UIADD3 UR50, UR6, 0x40, URZ ;  /* 0x0000004006327890 */ /* 0x000fe2000fffe03f */
[----:B------:R-:W-:Y:S01]  /*2f40*/  STL [R1+0x4a4], RZ ;  /* 0x0004a4ff01007387 */ /* 0x000fe20000100800 */
[----:B------:R-:W-:-:S02]  /*2f50*/  UIADD3 UR46, UR6, 0x80, URZ ;  /* 0x00000080062e7890 */ /* 0x000fc4000fffe03f */
[----:B------:R-:W-:Y:S01]  /*2f60*/  UMOV UR38, UR6 ;  /* 0x0000000600267c82 */ /* 0x000fe20008000000 */
[----:B------:R-:W-:Y:S01]  /*2f70*/  UMOV UR44, UR36 ;  /* 0x00000024002c7c82 */ /* 0x000fe20008000000 */
[----:B------:R-:W-:Y:S01]  /*2f80*/  QGMMA.64x16x32.F32.E4M3.E4M3 R12, gdesc[UR36], RZ, !UPT, gsb0 ;  /* 0x00200000240c79f3 */ /* 0x000fe2000c0008ff */
[----:B------:R-:W-:Y:S01]  /*2f90*/  UMOV UR45, UR37 ;  /* 0x00000025002d7c82 */ /* 0x000fe20008000000 */
[----:B------:R-:W-:Y:S01]  /*2fa0*/  UMOV UR47, 0x80000020 ;  /* 0x80000020002f7882 */ /* 0x000fe20000000000 */
[----:B------:R-:W-:Y:S01]  /*2fb0*/  UIADD3 UR8, UR6, 0xc0, URZ ;  /* 0x000000c006087890 */ /* 0x000fe2000fffe03f */
[----:B------:R-:W-:Y:S01]  /*2fc0*/  STL [R1+0x4a0], RZ ;  /* 0x0004a0ff01007387 */ /* 0x000fe20000100800 */
[----:B------:R-:W-:Y:S01]  /*2fd0*/  UMOV UR12, UR36 ;  /* 0x00000024000c7c82 */ /* 0x000fe20008000000 */
[----:B------:R-:W-:Y:S01]  /*2fe0*/  UMOV UR13, UR37 ;  /* 0x00000025000d7c82 */ /* 0x000fe20008000000 */
[----:B------:R-:W-:Y:S01]  /*2ff0*/  UMOV UR15, 0x80000020 ;  /* 0x80000020000f7882 */ /* 0x000fe20000000000 */
[----:B------:R-:W-:Y:S01]  /*3000*/  UIADD3 UR34, UR6, 0x100, URZ ;  /* 0x0000010006227890 */ /* 0x000fe2000fffe03f */
[----:B------:R-:W-:Y:S01]  /*3010*/  STL [R1+0x49c], RZ ;  /* 0x00049cff01007387 */ /* 0x000fe20000100800 */
[----:B------:R-:W-:Y:S01]  /*3020*/  UMOV UR14, UR8 ;  /* 0x00000008000e7c82 */ /* 0x000fe20008000000 */
[----:B------:R-:W-:Y:S01]  /*3030*/  UMOV UR32, UR36 ;  /* 0x0000002400207c82 */ /* 0x000fe20008000000 */
        /* <DEDUP_REMOVED lines=27> */
[----:B------:R-:W-:Y:S01]  /*31f0*/  UMOV UR40, UR14 ;  /* 0x0000000e00287c82 */ /* 0x000fe20008000000 */
[----:B------:R-:W-:Y:S01]  /*3200*/  UMOV UR41, UR15 ;  /* 0x0000000f00297c82 */ /* 0x000fe20008000000 */
[----:B------:R-:W-:Y:S04]  /*3210*/  STL [R1+0x484], RZ ;  /* 0x000484ff01007387 */ /* 0x000fe80000100800 */
[----:B------:R-:W-:Y:S04]  /*3220*/  STL [R1+0x480], RZ ;  /* 0x000480ff01007387 */ /* 0x000fe80000100800 */
[----:B------:R-:W-:Y:S01]  /*3230*/  STL [R1+0x47c], RZ ;  /* 0x00047cff01007387 */ /* 0x000fe20000100800 */
[----:B------:R-:W-:-:S02]  /*3240*/  WARPGROUP.DEPBAR.LE gsb0, 0x0 ;  /* 0x00008000000079c5 */ /* 0x000fc40000010000 */
[----:B------:R-:W-:Y:S01]  /*3250*/  IMAD.MOV.U32 R55, RZ, RZ, R12 ;  /* 0x000000ffff377224 */ /* 0x000fe200078e000c */
[----:B------:R-:W-:Y:S01]  /*3260*/  STL [R1+0x478], RZ ;  /* 0x000478ff01007387 */ /* 0x000fe20000100800 */
[----:B------:R-:W-:Y:S02]  /*3270*/  IMAD.MOV.U32 R54, RZ, RZ, R13 ;  /* 0x000000ffff367224 */ /* 0x000fe400078e000d */
[----:B------:R-:W-:Y:S01]  /*3280*/  IMAD.MOV.U32 R53, RZ, RZ, R14 ;  /* 0x000000ffff357224 */ /* 0x000fe200078e000e */
[----:B------:R-:W-:Y:S01]  /*3290*/  STL [R1+0x474], RZ ;  /* 0x000474ff01007387 */ /* 0x000fe20000100800 */
[----:B------:R-:W-:Y:S02]  /*32a0*/  IMAD.MOV.U32 R52, RZ, RZ, R15 ;  /* 0x000000ffff347224 */ /* 0x000fe400078e000f */
[----:B------:R-:W-:Y:S01]  /*32b0*/  IMAD.MOV.U32 R51, RZ, RZ, R16 ;  /* 0x000000ffff337224 */ /* 0x000fe200078e0010 */
[----:B------:R-:W-:Y:S01]  /*32c0*/  STL [R1+0x470], RZ ;  /* 0x000470ff01007387 */ /* 0x000fe20000100800 */
[----:B------:R-:W-:-:S02]  /*32d0*/  IMAD.MOV.U32 R50, RZ, RZ, R17 ;  /* 0x000000ffff327224 */ /* 0x000fc400078e0011 */
[----:B------:R-:W-:Y:S01]  /*32e0*/  IMAD.MOV.U32 R49, RZ, RZ, R18 ;  /* 0x000000ffff317224 */ /* 0x000fe200078e0012 */
[----:B------:R-:W-:Y:S01]  /*32f0*/  STL [R1+0x46c], RZ ;  /* 0x00046cff01007387 */ /* 0x000fe20000100800 */
[----:B------:R-:W-:Y:S02]  /*3300*/  IMAD.MOV.U32 R48, RZ, RZ, R19 ;  /* 0x000000ffff307224 */ /* 0x000fe400078e0013 */
[----:B------:R-:W-:Y:S01]  /*3310*/  WARPGROUP.ARRIVE ;  /* 0x00000000000079c5 */ /* 0x000fe20000000000 */
[----:B------:R-:W-:Y:S04]  /*3320*/  STL [R1+0x468], RZ ;  /* 0x000468ff01007387 */ /* 0x000fe80000100800 */
[----:B------:R-:W-:Y:S01]  /*3330*/  STL [R1+0x464], RZ ;  /* 0x000464ff01007387 */ /* 0x000fe20000100800 */
[----:B------:R-:W-:Y:S03]  /*3340*/  QGMMA.64x16x32.F32.E4M3.E4M3 R12, gdesc[UR48], RZ, !UPT, gsb0 ;  /* 0x00200000300c79f3 */ /* 0x000fe6000c0008ff */
        /* <DEDUP_REMOVED lines=13> */
[----:B------:R-:W-:-:S02]  /*3420*/  WARPGROUP.DEPBAR.LE gsb0, 0x0 ;  /* 0x00008000000079c5 */ /* 0x000fc40000010000 */
[----:B------:R-:W-:Y:S01]  /*3430*/  WARPGROUP.ARRIVE ;  /* 0x00000000000079c5 */ /* 0x000fe20000000000 */
[----:B------:R-:W-:Y:S01]  /*3440*/  STL [R1+0x42c], RZ ;  /* 0x00042cff01007387 */ /* 0x000fe20000100800 */
[----:B------:R-:W-:Y:S02]  /*3450*/  IMAD.MOV.U32 R79, RZ, RZ, R12 ;  /* 0x000000ffff4f7224 */ /* 0x000fe400078e000c */
[----:B------:R-:W-:Y:S01]  /*3460*/  IMAD.MOV.U32 R78, RZ, RZ, R13 ;  /* 0x000000ffff4e7224 */ /* 0x000fe200078e000d */
[----:B------:R-:W-:Y:S01]  /*3470*/  STL [R1+0x428], RZ ;  /* 0x000428ff01007387 */ /* 0x000fe20000100800 */
[----:B------:R-:W-:Y:S01]  /*3480*/  QGMMA.64x16x32.F32.E4M3.E4M3 R24, gdesc[UR44], RZ, !UPT, gsb0 ;  /* 0x002000002c1879f3 */ /* 0x000fe2000c0008ff */
[----:B------:R-:W-:Y:S02]  /*3490*/  IMAD.MOV.U32 R77, RZ, RZ, R14 ;  /* 0x000000ffff4d7224 */ /* 0x000fe400078e000e */
[----:B------:R-:W-:Y:S01]  /*34a0*/  STL [R1+0x424], RZ ;  /* 0x000424ff01007387 */ /* 0x000fe20000100800 */
[----:B------:R-:W-:-:S02]  /*34b0*/  IMAD.MOV.U32 R76, RZ, RZ, R15 ;  /* 0x000000ffff4c7224 */ /* 0x000fc400078e000f */
[----:B------:R-:W-:Y:S01]  /*34c0*/  IMAD.MOV.U32 R75, RZ, RZ, R16 ;  /* 0x000000ffff4b7224 */ /* 0x000fe200078e0010 */
[----:B------:R-:W-:Y:S01]  /*34d0*/  STL [R1+0x420], RZ ;  /* 0x000420ff01007387 */ /* 0x000fe20000100800 */
[----:B------:R-:W-:Y:S02]  /*34e0*/  IMAD.MOV.U32 R74, RZ, RZ, R17 ;  /* 0x000000ffff4a7224 */ /* 0x000fe400078e0011 */
[----:B------:R-:W-:Y:S01]  /*34f0*/  IMAD.MOV.U32 R73, RZ, RZ, R18 ;  /* 0x000000ffff497224 */ /* 0x000fe200078e0012 */
[----:B------:R-:W-:Y:S01]  /*3500*/  STL [R1+0x41c], RZ ;  /* 0x00041cff01007387 */ /* 0x000fe20000100800 */
[----:B------:R-:W-:-:S03]  /*3510*/  IMAD.MOV.U32 R72, RZ, RZ, R19 ;  /* 0x000000ffff487224 */ /* 0x000fc600078e0013 */
        /* <DEDUP_REMOVED lines=12> */
[----:B------:R-:W-:Y:S04]  /*35e0*/  STL [R1+0x3f0], RZ ;  /* 0x0003f0ff01007387 */ /* 0x000fe80000100800 */
[----:B------:R-:W-:Y:S01]  /*35f0*/  STL [R1+0x3ec], RZ ;  /* 0x0003ecff01007387 */ /* 0x000fe20000100800 */
[----:B------:R-:W-:Y:S01]  /*3600*/  QGMMA.64x16x32.F32.E4M3.E4M3 R208, gdesc[UR12], RZ, !UPT, gsb0 ;  /* 0x002000000cd079f3 */ /* 0x000fe2000c0008ff */
[----:B------:R-:W-:Y:S01]  /*3610*/  UIADD3 UR14, UR6, 0x280, URZ ;  /* 0x00000280060e7890 */ /* 0x000fe2000fffe03f */
[----:B------:R-:W-:Y:S01]  /*3620*/  UMOV UR12, UR36 ;  /* 0x00000024000c7c82 */ /* 0x000fe20008000000 */
[----:B------:R-:W-:Y:S01]  /*3630*/  UMOV UR13, UR37 ;  /* 0x00000025000d7c82 */ /* 0x000fe20008000000 */
[----:B------:R-:W-:Y:S01]  /*3640*/  UMOV UR15, 0x80000020 ;  /* 0x80000020000f7882 */ /* 0x000fe20000000000 */
        /* <DEDUP_REMOVED lines=71> */
[----:B------:R-:W-:Y:S02]  /*3ac0*/  UIADD3 UR8, UR7, 0x200, URZ ;  /* 0x0000020007087890 */ /* 0x000fe4000fffe03f */
        /* <DEDUP_REMOVED lines=54> */
[----:B------:R-:W-:Y:S01]  /*3e30*/  UMOV UR12, UR8 ;  /* 0x00000008000c7c82 */ /* 0x000fe20008000000 */
[----:B------:R-:W-:Y:S01]  /*3e40*/  UMOV UR13, 0x80000020 ;  /* 0x80000020000d7882 */ /* 0x000fe20000000000 */
[----:B------:R-:W-:Y:S01]  /*3e50*/  UMOV UR16, UR12 ;  /* 0x0000000c00107c82 */ /* 0x000fe20008000000 */
        /* <DEDUP_REMOVED lines=13> */
[----:B------:R-:W-:Y:S01]  /*3f30*/  STL [R1+0x248], RZ ;  /* 0x000248ff01007387 */ /* 0x000fe20000100800 */
[----:B------:R-:W-:Y:S01]  /*3f40*/  UMOV UR36, UR12 ;  /* 0x0000000c00247c82 */ /* 0x000fe20008000000 */
[----:B------:R-:W-:-:S02]  /*3f50*/  UMOV UR37, UR13 ;  /* 0x0000000d00257c82 */ /* 0x000fc40008000000 */
        /* <DEDUP_REMOVED lines=32> */
[----:B------:R-:W-:Y:S01]  /*4160*/  UMOV UR17, UR41 ;  /* 0x0000002900117c82 */ /* 0x000fe20008000000 */
[----:B------:R-:W-:Y:S01]  /*4170*/  UMOV UR40, UR12 ;  /* 0x0000000c00287c82 */ /* 0x000fe20008000000 */
[----:B------:R-:W-:Y:S01]  /*4180*/  UMOV UR41, UR13 ;  /* 0x0000000d00297c82 */ /* 0x000fe20008000000 */
[----:B------:R-:W-:Y:S01]  /*4190*/  UMOV UR42, UR16 ;  /* 0x00000010002a7c82 */ /* 0x000fe20008000000 */
[----:B------:R-:W-:Y:S01]  /*41a0*/  UMOV UR43, UR17 ;  /* 0x00000011002b7c82 */ /* 0x000fe20008000000 */
        /* <DEDUP_REMOVED lines=15> */
[----:B------:R-:W-:Y:S01]  /*42a0*/  STL.64 [R1], R24 ;  /* 0x0000001801007387 */ /* 0x000fe20000100a00 */
[----:B------:R-:W-:Y:S03]  /*42b0*/  QGMMA.64x16x32.F32.E4M3.E4M3 R80, gdesc[UR20], RZ, !UPT, gsb0 ;  /* 0x00200000145079f3 */ /* 0x000fe6000c0008ff */
[----:B------:R-:W-:Y:S04]  /*42c0*/  STL.64 [R1+0x8], R26 ;  /* 0x0000081a01007387 */ /* 0x000fe80000100a00 */
[----:B------:R-:W-:Y:S04]  /*42d0*/  STL.64 [R1+0x10], R28 ;  /* 0x0000101c01007387 */ /* 0x000fe80000100a00 */
[----:B------:R-:W-:Y:S04]  /*42e0*/  STL.64 [R1+0x18], R30 ;  /* 0x0000181e01007387 */ /* 0x000fe80000100a00 */
[----:B------:R4:W-:Y:S04]  /*42f0*/  STL.64 [R1+0x578], R214 ;  /* 0x000578d601007387 */ /* 0x0009e80000100a00 */
[----:B------:R5:W-:Y:S04]  /*4300*/  STL.64 [R1+0x570], R212 ;  /* 0x000570d401007387 */ /* 0x000be80000100a00 */
[----:B------:R0:W-:Y:S04]  /*4310*/  STL.64 [R1+0x568], R210 ;  /* 0x000568d201007387 */ /* 0x0001e80000100a00 */
[----:B------:R1:W-:Y:S01]  /*4320*/  STL.64 [R1+0x560], R208 ;  /* 0x000560d001007387 */ /* 0x0003e20000100a00 */
[----:B----4-:R-:W-:-:S02]  /*4330*/  IMAD.MOV.U32 R214, RZ, RZ, R73 ;  /* 0x000000ffffd67224 */ /* 0x010fc400078e0049 */
[----:B------:R-:W-:Y:S01]  /*4340*/  IMAD.MOV.U32 R215, RZ, RZ, R72 ;  /* 0x000000ffffd77224 */ /* 0x000fe200078e0048 */
[----:B------:R4:W-:Y:S01]  /*4350*/  STL.64 [R1+0x598], R190 ;  /* 0x000598be01007387 */ /* 0x0009e20000100a00 */
[----:B-----5:R-:W-:Y:S02]  /*4360*/  IMAD.MOV.U32 R212, RZ, RZ, R75 ;  /* 0x000000ffffd47224 */ /* 0x020fe400078e004b */
[----:B------:R-:W-:Y:S01]  /*4370*/  IMAD.MOV.U32 R213, RZ, RZ, R74 ;  /* 0x000000ffffd57224 */ /* 0x000fe200078e004a */
[----:B------:R5:W-:Y:S01]  /*4380*/  STL.64 [R1+0x590], R188 ;  /* 0x000590bc01007387 */ /* 0x000be20000100a00 */
[----:B0-----:R-:W-:Y:S02]  /*4390*/  IMAD.MOV.U32 R210, RZ, RZ, R77 ;  /* 0x000000ffffd27224 */ /* 0x001fe400078e004d */
[----:B------:R-:W-:Y:S01]  /*43a0*/  IMAD.MOV.U32 R211, RZ, RZ, R76 ;  /* 0x000000ffffd37224 */ /* 0x000fe200078e004c */
[----:B------:R0:W-:Y:S01]  /*43b0*/  STL.64 [R1+0x588], R186 ;  /* 0x000588ba01007387 */ /* 0x0001e20000100a00 */
[----:B-1----:R-:W-:-:S02]  /*43c0*/  IMAD.MOV.U32 R208, RZ, RZ, R79 ;  /* 0x000000ffffd07224 */ /* 0x002fc400078e004f */
[----:B------:R-:W-:Y:S01]  /*43d0*/  IMAD.MOV.U32 R209, RZ, RZ, R78 ;  /* 0x000000ffffd17224 */ /* 0x000fe200078e004e */
[----:B------:R1:W-:Y:S01]  /*43e0*/  STL.64 [R1+0x580], R184 ;  /* 0x000580b801007387 */ /* 0x0003e20000100a00 */
[----:B----4-:R-:W-:Y:S02]  /*43f0*/  IMAD.MOV.U32 R190, RZ, RZ, R49 ;  /* 0x000000ffffbe7224 */ /* 0x010fe400078e0031 */
[----:B------:R-:W-:Y:S01]  /*4400*/  IMAD.MOV.U32 R191, RZ, RZ, R48 ;  /* 0x000000ffffbf7224 */ /* 0x000fe200078e0030 */
        /* <DEDUP_REMOVED lines=18> */
[----:B------:R-:W-:-:S06]  /*4530*/  WARPGROUP.ARRIVE ;  /* 0x00000000000079c5 */ /* 0x000fcc0000000000 */
[----:B------:R-:W-:Y:S03]  /*4540*/  QGMMA.64x16x32.F32.E4M3.E4M3 R128, gdesc[UR24], RZ, !UPT, gsb0 ;  /* 0x00200000188079f3 */ /* 0x000fe6000c0008ff */
[----:B------:R-:W-:Y:S02]  /*4550*/  WARPGROUP.DEPBAR.LE gsb0, 0x0 ;  /* 0x00008000000079c5 */ /* 0x000fe40000010000 */
[----:B------:R-:W-:-:S06]  /*4560*/  WARPGROUP.ARRIVE ;  /* 0x00000000000079c5 */ /* 0x000fcc0000000000 */
[----:B------:R-:W-:Y:S03]  /*4570*/  QGMMA.64x16x32.F32.E4M3.E4M3 R152, gdesc[UR28], RZ, !UPT, gsb0 ;  /* 0x002000001c9879f3 */ /* 0x000fe6000c0008ff */
[----:B------:R-:W-:Y:S02]  /*4580*/  WARPGROUP.DEPBAR.LE gsb0, 0x0 ;  /* 0x00008000000079c5 */ /* 0x000fe40000010000 */
[----:B------:R-:W-:-:S06]  /*4590*/  WARPGROUP.ARRIVE ;  /* 0x00000000000079c5 */ /* 0x000fcc0000000000 */
[----:B------:R-:W-:Y:S03]  /*45a0*/  QGMMA.64x16x32.F32.E4M3.E4M3 R176, gdesc[UR32], RZ, !UPT, gsb0 ;  /* 0x0020000020b079f3 */ /* 0x000fe6000c0008ff */
[----:B------:R-:W-:Y:S02]  /*45b0*/  WARPGROUP.DEPBAR.LE gsb0, 0x0 ;  /* 0x00008000000079c5 */ /* 0x000fe40000010000 */
[----:B------:R-:W-:-:S06]  /*45c0*/  WARPGROUP.ARRIVE ;  /* 0x00000000000079c5 */ /* 0x000fcc0000000000 */
[----:B------:R-:W-:Y:S01]  /*45d0*/  QGMMA.64x16x32.F32.E4M3.E4M3 R200, gdesc[UR40], RZ, !UPT, gsb0 ;  /* 0x0020000028c879f3 */ /* 0x000fe2000c0008ff */
[----:B------:R-:W-:Y:S01]  /*45e0*/  UMOV UR40, UR12 ;  /* 0x0000000c00287c82 */ /* 0x000fe20008000000 */
[----:B------:R-:W-:Y:S01]  /*45f0*/  UMOV UR41, UR13 ;  /* 0x0000000d00297c82 */ /* 0x000fe20008000000 */
[----:B------:R-:W-:Y:S01]  /*4600*/  UMOV UR42, UR50 ;  /* 0x00000032002a7c82 */ /* 0x000fe20008000000 */
[----:B------:R-:W-:Y:S01]  /*4610*/  UMOV UR43, UR51 ;  /* 0x00000033002b7c82 */ /* 0x000fe20008000000 */
[----:B------:R-:W-:Y:S02]  /*4620*/  WARPGROUP.DEPBAR.LE gsb0, 0x0 ;  /* 0x00008000000079c5 */ /* 0x000fe40000010000 */
[----:B------:R-:W-:-:S06]  /*4630*/  WARPGROUP.ARRIVE ;  /* 0x00000000000079c5 */ /* 0x000fcc0000000000 */
[----:B------:R-:W-:Y:S03]  /*4640*/  QGMMA.64x16x32.F32.E4M3.E4M3 R224, gdesc[UR44], RZ, !UPT, gsb0 ;  /* 0x002000002ce079f3 */ /* 0x000fe6000c0008ff */
[----:B------:R-:W-:Y:S02]  /*4650*/  WARPGROUP.DEPBAR.LE gsb0, 0x0 ;  /* 0x00008000000079c5 */ /* 0x000fe40000010000 */
[----:B------:R-:W-:-:S06]  /*4660*/  WARPGROUP.ARRIVE ;  /* 0x00000000000079c5 */ /* 0x000fcc0000000000 */
[----:B------:R-:W-:Y:S03]  /*4670*/  QGMMA.64x16x32.F32.E4M3.E4M3 R12, gdesc[UR40], RZ, !UPT, gsb0 ;  /* 0x00200000280c79f3 */ /* 0x000fe6000c0008ff */
[----:B------:R-:W-:Y:S02]  /*4680*/  WARPGROUP.DEPBAR.LE gsb0, 0x0 ;  /* 0x00008000000079c5 */ /* 0x000fe40000010000 */
[----:B-----5:R-:W-:Y:S02]  /*4690*/  IMAD.MOV.U32 R188, RZ, RZ, R14 ;  /* 0x000000ffffbc7224 */ /* 0x020fe400078e000e */
[----:B0-----:R-:W-:Y:S02]  /*46a0*/  IMAD.MOV.U32 R187, RZ, RZ, R15 ;  /* 0x000000ffffbb7224 */ /* 0x001fe400078e000f */
[----:B------:R-:W-:Y:S02]  /*46b0*/  IMAD.MOV.U32 R186, RZ, RZ, R16 ;  /* 0x000000ffffba7224 */ /* 0x000fe400078e0010 */
[----:B-1----:R-:W-:-:S02]  /*46c0*/  IMAD.MOV.U32 R185, RZ, RZ, R17 ;  /* 0x000000ffffb97224 */ /* 0x002fc400078e0011 */
[----:B------:R-:W-:Y:S02]  /*46d0*/  IMAD.MOV.U32 R184, RZ, RZ, R13 ;  /* 0x000000ffffb87224 */ /* 0x000fe400078e000d */
[----:B------:R-:W-:Y:S02]  /*46e0*/  IMAD.MOV.U32 R31, RZ, RZ, R18 ;  /* 0x000000ffff1f7224 */ /* 0x000fe400078e0012 */
[----:B------:R-:W-:Y:S02]  /*46f0*/  IMAD.MOV.U32 R30, RZ, RZ, R19 ;  /* 0x000000ffff1e7224 */ /* 0x000fe400078e0013 */
[----:B------:R-:W-:Y:S02]  /*4700*/  IMAD.MOV.U32 R29, RZ, RZ, R12 ;  /* 0x000000ffff1d7224 */ /* 0x000fe400078e000c */
[----:B------:R-:W-:-:S06]  /*4710*/  WARPGROUP.ARRIVE ;  /* 0x00000000000079c5 */ /* 0x000fcc0000000000 */
        /* <DEDUP_REMOVED lines=17> */
[----:B------:R-:W-:-:S02]  /*4830*/  WARPGROUP.DEPBAR.LE gsb0, 0x0 ;  /* 0x00008000000079c5 */ /* 0x000fc40000010000 */
[----:B------:R-:W-:Y:S01]  /*4840*/  WARPGROUP.ARRIVE ;  /* 0x00000000000079c5 */ /* 0x000fe20000000000 */
[----:B------:R-:W-:Y:S02]  /*4850*/  IMAD.MOV.U32 R189, RZ, RZ, R12 ;  /* 0x000000ffffbd7224 */ /* 0x000fe400078e000c */
[----:B------:R-:W-:Y:S02]  /*4860*/  IMAD.MOV.U32 R235, RZ, RZ, R13 ;  /* 0x000000ffffeb7224 */ /* 0x000fe400078e000d */
[----:B------:R-:W-:Y:S01]  /*4870*/  IMAD.MOV.U32 R234, RZ, RZ, R14 ;  /* 0x000000ffffea7224 */ /* 0x000fe200078e000e */
[----:B------:R-:W-:Y:S01]  /*4880*/  QGMMA.64x16x32.F32.E4M3.E4M3 R96, gdesc[UR36], RZ, !UPT, gsb0 ;  /* 0x00200000246079f3 */ /* 0x000fe2000c0008ff */
[----:B------:R-:W-:Y:S01]  /*4890*/  UMOV UR38, UR16 ;  /* 0x0000001000267c82 */ /* 0x000fe20008000000 */
[----:B------:R-:W-:Y:S01]  /*48a0*/  UMOV UR39, UR17 ;  /* 0x0000001100277c82 */ /* 0x000fe20008000000 */
[----:B------:R-:W-:Y:S02]  /*48b0*/  IMAD.MOV.U32 R233, RZ, RZ, R15 ;  /* 0x000000ffffe97224 */ /* 0x000fe400078e000f */
[----:B------:R-:W-:-:S02]  /*48c0*/  IMAD.MOV.U32 R232, RZ, RZ, R16 ;  /* 0x000000ffffe87224 */ /* 0x000fc400078e0010 */
[----:B------:R-:W-:Y:S02]  /*48d0*/  IMAD.MOV.U32 R23, RZ, RZ, R17 ;  /* 0x000000ffff177224 */ /* 0x000fe400078e0011 */
[----:B------:R-:W-:Y:S02]  /*48e0*/  IMAD.MOV.U32 R22, RZ, RZ, R18 ;  /* 0x000000ffff167224 */ /* 0x000fe400078e0012 */
[----:B------:R-:W-:Y:S01]  /*48f0*/  IMAD.MOV.U32 R21, RZ, RZ, R19 ;  /* 0x000000ffff157224 */ /* 0x000fe200078e0013 */
[----:B------:R-:W-:Y:S02]  /*4900*/  WARPGROUP.DEPBAR.LE gsb0, 0x0 ;  /* 0x00008000000079c5 */ /* 0x000fe40000010000 */
[----:B------:R-:W-:Y:S02]  /*4910*/  IMAD.MOV.U32 R28, RZ, RZ, R97 ;  /* 0x000000ffff1c7224 */ /* 0x000fe400078e0061 */
[----:B------:R-:W-:Y:S02]  /*4920*/  IMAD.MOV.U32 R27, RZ, RZ, R98 ;  /* 0x000000ffff1b7224 */ /* 0x000fe400078e0062 */
[----:B------:R-:W-:-:S02]  /*4930*/  IMAD.MOV.U32 R26, RZ, RZ, R99 ;  /* 0x000000ffff1a7224 */ /* 0x000fc400078e0063 */
[----:B------:R-:W-:Y:S02]  /*4940*/  IMAD.MOV.U32 R25, RZ, RZ, R100 ;  /* 0x000000ffff197224 */ /* 0x000fe400078e0064 */
[----:B------:R-:W-:Y:S02]  /*4950*/  IMAD.MOV.U32 R24, RZ, RZ, R101 ;  /* 0x000000ffff187224 */ /* 0x000fe400078e0065 */
[----:B------:R-:W-:Y:S02]  /*4960*/  IMAD.MOV.U32 R12, RZ, RZ, R102 ;  /* 0x000000ffff0c7224 */ /* 0x000fe400078e0066 */
[----:B--2---:R-:W-:Y:S02]  /*4970*/  IMAD.MOV.U32 R11, RZ, RZ, R103 ;  /* 0x000000ffff0b7224 */ /* 0x004fe400078e0067 */
[----:B------:R-:W-:Y:S02]  /*4980*/  IMAD.MOV.U32 R10, RZ, RZ, R96 ;  /* 0x000000ffff0a7224 */ /* 0x000fe400078e0060 */
[----:B------:R-:W-:-:S06]  /*4990*/  WARPGROUP.ARRIVE ;  /* 0x00000000000079c5 */ /* 0x000fcc0000000000 */
[----:B------:R-:W-:Y:S03]  /*49a0*/  QGMMA.64x16x32.F32.E4M3.E4M3 R96, gdesc[UR48], RZ, !UPT, gsb0 ;  /* 0x00200000306079f3 */ /* 0x000fe6000c0008ff */
[----:B------:R-:W-:Y:S02]  /*49b0*/  WARPGROUP.DEPBAR.LE gsb0, 0x0 ;  /* 0x00008000000079c5 */ /* 0x000fe40000010000 */
[----:B------:R-:W-:Y:S01]  /*49c0*/  WARPGROUP.ARRIVE ;  /* 0x00000000000079c5 */ /* 0x000fe20000000000 */
[----:B------:R-:W-:Y:S02]  /*49d0*/  IMAD.MOV.U32 R20, RZ, RZ, R96 ;  /* 0x000000ffff147224 */ /* 0x000fe400078e0060 */
[----:B------:R-:W-:Y:S02]  /*49e0*/  IMAD.MOV.U32 R19, RZ, RZ, R97 ;  /* 0x000000ffff137224 */ /* 0x000fe400078e0061 */
[----:B------:R-:W-:Y:S01]  /*49f0*/  IMAD.MOV.U32 R18, RZ, RZ, R98 ;  /* 0x000000ffff127224 */ /* 0x000fe200078e0062 */
[----:B------:R-:W-:Y:S01]  /*4a00*/  QGMMA.64x16x32.F32.E4M3.E4M3 R216, gdesc[UR44], RZ, !UPT, gsb0 ;  /* 0x002000002cd879f3 */ /* 0x000fe2000c0008ff */
[----:B------:R-:W-:-:S02]  /*4a10*/  IMAD.MOV.U32 R17, RZ, RZ, R99 ;  /* 0x000000ffff117224 */ /* 0x000fc400078e0063 */
[----:B------:R-:W-:Y:S02]  /*4a20*/  IMAD.MOV.U32 R16, RZ, RZ, R100 ;  /* 0x000000ffff107224 */ /* 0x000fe400078e0064 */
[----:B------:R-:W-:Y:S02]  /*4a30*/  IMAD.MOV.U32 R15, RZ, RZ, R101 ;  /* 0x000000ffff0f7224 */ /* 0x000fe400078e0065 */
[----:B------:R-:W-:Y:S02]  /*4a40*/  IMAD.MOV.U32 R14, RZ, RZ, R102 ;  /* 0x000000ffff0e7224 */ /* 0x000fe400078e0066 */
[----:B------:R-:W-:Y:S01]  /*4a50*/  IMAD.MOV.U32 R13, RZ, RZ, R103 ;  /* 0x000000ffff0d7224 */ /* 0x000fe200078e0067 */
[----:B------:R-:W-:Y:S02]  /*4a60*/  WARPGROUP.DEPBAR.LE gsb0, 0x0 ;  /* 0x00008000000079c5 */ /* 0x000fe40000010000 */
[----:B------:R-:W-:Y:S01]  /*4a70*/  WARPGROUP.ARRIVE ;  /* 0x00000000000079c5 */ /* 0x000fe20000000000 */
[----:B------:R0:W-:Y:S04]  /*4a80*/  STL.64 [R1+0x4f8], R222 ;  /* 0x0004f8de01007387 */ /* 0x0001e80000100a00 */
[----:B------:R1:W-:Y:S01]  /*4a90*/  STL.64 [R1+0x4f0], R220 ;  /* 0x0004f0dc01007387 */ /* 0x0003e20000100a00 */
[----:B------:R-:W-:Y:S03]  /*4aa0*/  QGMMA.64x16x32.F32.E4M3.E4M3 R192, gdesc[UR36], RZ, !UPT, gsb0 ;  /* 0x0020000024c079f3 */ /* 0x000fe6000c0008ff */
[----:B------:R2:W-:Y:S01]  /*4ab0*/  STL.64 [R1+0x4e8], R218 ;  /* 0x0004e8da01007387 */ /* 0x0005e20000100a00 */
[----:B0-----:R-:W-:Y:S01]  /*4ac0*/  IMAD.MOV.U32 R223, RZ, RZ, R189 ;  /* 0x000000ffffdf7224 */ /* 0x001fe200078e00bd */
[----:B------:R-:W-:Y:S01]  /*4ad0*/  UMOV UR16, UR36 ;  /* 0x0000002400107c82 */ /* 0x000fe20008000000 */
[----:B------:R-:W-:Y:S01]  /*4ae0*/  IMAD.MOV.U32 R222, RZ, RZ, R185 ;  /* 0x000000ffffde7224 */ /* 0x000fe200078e00b9 */
[----:B------:R-:W-:Y:S01]  /*4af0*/  UMOV UR17, UR37 ;  /* 0x0000002500117c82 */ /* 0x000fe20008000000 */
[----:B-1----:R-:W-:Y:S01]  /*4b00*/  IMAD.MOV.U32 R220, RZ, RZ, R187 ;  /* 0x000000ffffdc7224 */ /* 0x002fe200078e00bb */
[----:B------:R0:W-:Y:S01]  /*4b10*/  STL.64 [R1+0x4e0], R216 ;  /* 0x0004e0d801007387 */ /* 0x0001e20000100a00 */
[----:B------:R-:W-:-:S02]  /*4b20*/  IMAD.MOV.U32 R221, RZ, RZ, R186 ;  /* 0x000000ffffdd7224 */ /* 0x000fc400078e00ba */
[----:B--2---:R-:W-:Y:S01]  /*4b30*/  IMAD.MOV.U32 R219, RZ, RZ, R188 ;  /* 0x000000ffffdb7224 */ /* 0x004fe200078e00bc */
[----:B------:R-:W-:Y:S01]  /*4b40*/  STL [R1+0x178], RZ ;  /* 0x000178ff01007387 */ /* 0x000fe20000100800 */
[----:B------:R-:W-:Y:S02]  /*4b50*/  IMAD.MOV.U32 R218, RZ, RZ, R184 ;  /* 0x000000ffffda7224 */ /* 0x000fe400078e00b8 */
[----:B------:R-:W-:Y:S02]  /*4b60*/  IMAD.MOV.U32 R184, RZ, RZ, R55 ;  /* 0x000000ffffb87224 */ /* 0x000fe400078e0037 */
[----:B------:R-:W-:Y:S02]  /*4b70*/  IMAD.MOV.U32 R185, RZ, RZ, R54 ;  /* 0x000000ffffb97224 */ /* 0x000fe400078e0036 */
[----:B------:R-:W-:Y:S02]  /*4b80*/  IMAD.MOV.U32 R186, RZ, RZ, R53 ;  /* 0x000000ffffba7224 */ /* 0x000fe400078e0035 */
[----:B------:R-:W-:-:S02]  /*4b90*/  IMAD.MOV.U32 R187, RZ, RZ, R52 ;  /* 0x000000ffffbb7224 */ /* 0x000fc400078e0034 */
[----:B------:R-:W-:Y:S02]  /*4ba0*/  IMAD.MOV.U32 R188, RZ, RZ, R51 ;  /* 0x000000ffffbc7224 */ /* 0x000fe400078e0033 */
[----:B------:R-:W-:Y:S01]  /*4bb0*/  IMAD.MOV.U32 R189, RZ, RZ, R50 ;  /* 0x000000ffffbd7224 */ /* 0x000fe200078e0032 */
[----:B------:R-:W-:Y:S02]  /*4bc0*/  WARPGROUP.DEPBAR.LE gsb0, 0x0 ;  /* 0x00008000000079c5 */ /* 0x000fe40000010000 */
[----:B------:R-:W-:Y:S01]  /*4bd0*/  WARPGROUP.ARRIVE ;  /* 0x00000000000079c5 */ /* 0x000fe20000000000 */
[----:B------:R-:W-:Y:S01]  /*4be0*/  STL.64 [R1+0x518], R198 ;  /* 0x000518c601007387 */ /* 0x000fe20000100a00 */
[----:B0-----:R-:W-:-:S03]  /*4bf0*/  IMAD.MOV.U32 R216, RZ, RZ, R218 ;  /* 0x000000ffffd87224 */ /* 0x001fc600078e00da */
[----:B------:R-:W-:Y:S01]  /*4c00*/  STL.64 [R1+0x510], R196 ;  /* 0x000510c401007387 */ /* 0x000fe20000100a00 */
[----:B------:R-:W-:Y:S01]  /*4c10*/  QGMMA.64x16x32.F32.E4M3.E4M3 R168, gdesc[UR32], RZ, !UPT, gsb0 ;  /* 0x0020000020a879f3 */ /* 0x000fe2000c0008ff */
[----:B------:R-:W-:Y:S02]  /*4c20*/  IMAD.MOV.U32 R217, RZ, RZ, R219 ;  /* 0x000000ffffd97224 */ /* 0x000fe400078e00db */
[----:B------:R-:W-:Y:S01]  /*4c30*/  STL.64 [R1+0x508], R194 ;  /* 0x000508c201007387 */ /* 0x000fe20000100a00 */
[----:B------:R-:W-:Y:S02]  /*4c40*/  WARPGROUP.DEPBAR.LE gsb0, 0x0 ;  /* 0x00008000000079c5 */ /* 0x000fe40000010000 */
[----:B------:R-:W-:Y:S01]  /*4c50*/  WARPGROUP.ARRIVE ;  /* 0x00000000000079c5 */ /* 0x000fe20000000000 */
[----:B------:R0:W-:Y:S01]  /*4c60*/  STL.64 [R1+0x500], R192 ;  /* 0x000500c001007387 */ /* 0x0001e20000100a00 */
[----:B------:R-:W-:-:S04]  /*4c70*/  IMAD.MOV.U32 R218, RZ, RZ, R220 ;  /* 0x000000ffffda7224 */ /* 0x000fc800078e00dc */
[----:B------:R-:W-:Y:S01]  /*4c80*/  QGMMA.64x16x32.F32.E4M3.E4M3 R144, gdesc[UR28], RZ, !UPT, gsb0 ;  /* 0x002000001c9079f3 */ /* 0x000fe2000c0008ff */
[----:B------:R-:W-:Y:S01]  /*4c90*/  STL [R1+0x174], RZ ;  /* 0x000174ff01007387 */ /* 0x000fe20000100800 */
[----:B------:R-:W-:Y:S01]  /*4ca0*/  IMAD.MOV.U32 R219, RZ, RZ, R221 ;  /* 0x000000ffffdb7224 */ /* 0x000fe200078e00dd */
[----:B------:R-:W-:Y:S02]  /*4cb0*/  WARPGROUP.DEPBAR.LE gsb0, 0x0 ;  /* 0x00008000000079c5 */ /* 0x000fe40000010000 */
[----:B------:R-:W-:Y:S01]  /*4cc0*/  WARPGROUP.ARRIVE ;  /* 0x00000000000079c5 */ /* 0x000fe20000000000 */
[----:B------:R1:W-:Y:S01]  /*4cd0*/  STL.64 [R1+0x538], R174 ;  /* 0x000538ae01007387 */ /* 0x0003e20000100a00 */
[----:B------:R-:W-:-:S04]  /*4ce0*/  IMAD.MOV.U32 R220, RZ, RZ, R222 ;  /* 0x000000ffffdc7224 */ /* 0x000fc800078e00de */
[----:B------:R-:W-:Y:S01]  /*4cf0*/  QGMMA.64x16x32.F32.E4M3.E4M3 R120, gdesc[UR24], RZ, !UPT, gsb0 ;  /* 0x00200000187879f3 */ /* 0x000fe2000c0008ff */
[----:B------:R-:W-:Y:S01]  /*4d00*/  IMAD.MOV.U32 R221, RZ, RZ, R31 ;  /* 0x000000ffffdd7224 */ /* 0x000fe200078e001f */
[----:B------:R-:W-:Y:S01]  /*4d10*/  UMOV UR12, UR36 ;  /* 0x00000024000c7c82 */ /* 0x000fe20008000000 */
[----:B0-----:R-:W-:Y:S01]  /*4d20*/  IMAD.MOV.U32 R193, RZ, RZ, R28 ;  /* 0x000000ffffc17224 */ /* 0x001fe200078e001c */
[----:B------:R-:W-:Y:S01]  /*4d30*/  UMOV UR13, UR37 ;  /* 0x00000025000d7c82 */ /* 0x000fe20008000000 */
[----:B------:R-:W-:Y:S01]  /*4d40*/  IMAD.MOV.U32 R194, RZ, RZ, R27 ;  /* 0x000000ffffc27224 */ /* 0x000fe200078e001b */
[----:B------:R-:W-:Y:S01]  /*4d50*/  UIADD3 UR40, UR7, 0x2, URZ ;  /* 0x0000000207287890 */ /* 0x000fe2000fffe03f */
[----:B-1----:R-:W-:Y:S01]  /*4d60*/  IMAD.MOV.U32 R175, RZ, RZ, R29 ;  /* 0x000000ffffaf7224 */ /* 0x002fe200078e001d */
[----:B------:R-:W-:Y:S01]  /*4d70*/  UIADD3 UR42, UR6, 0x2, URZ ;  /* 0x00000002062a7890 */ /* 0x000fe2000fffe03f */
[----:B------:R-:W-:Y:S01]  /*4d80*/  IMAD.MOV.U32 R195, RZ, RZ, R26 ;  /* 0x000000ffffc37224 */ /* 0x000fe200078e001a */
[----:B------:R-:W-:Y:S01]  /*4d90*/  UMOV UR41, 0x80000020 ;  /* 0x8000002000297882 */ /* 0x000fe20000000000 */
[----:B------:R-:W-:Y:S01]  /*4da0*/  IMAD.MOV.U32 R196, RZ, RZ, R25 ;  /* 0x000000ffffc47224 */ /* 0x000fe200078e0019 */
[----:B------:R-:W-:Y:S01]  /*4db0*/  UMOV UR43, 0x80000020 ;  /* 0x80000020002b7882 */ /* 0x000fe20000000000 */
[----:B------:R-:W-:Y:S01]  /*4dc0*/  IMAD.MOV.U32 R197, RZ, RZ, R24 ;  /* 0x000000ffffc57224 */ /* 0x000fe200078e0018 */
[----:B------:R-:W-:Y:S01]  /*4dd0*/  STL.64 [R1+0x530], R172 ;  /* 0x000530ac01007387 */ /* 0x000fe20000100a00 */
[----:B------:R-:W-:-:S03]  /*4de0*/  IMAD.MOV.U32 R222, RZ, RZ, R30 ;  /* 0x000000ffffde7224 */ /* 0x000fc600078e001e */
[----:B------:R-:W-:Y:S01]  /*4df0*/  STL.64 [R1+0x528], R170 ;  /* 0x000528aa01007387 */ /* 0x000fe20000100a00 */
[----:B------:R-:W-:-:S03]  /*4e00*/  UIADD3 UR46, UR6, 0x42, URZ ;  /* 0x00000042062e7890 */ /* 0x000fc6000fffe03f */
[----:B------:R-:W-:Y:S04]  /*4e10*/  STL.64 [R1+0x520], R168 ;  /* 0x000520a801007387 */ /* 0x000fe80000100a00 */
[----:B------:R-:W-:Y:S04]  /*4e20*/  STL [R1+0x170], RZ ;  /* 0x000170ff01007387 */ /* 0x000fe80000100800 */
[----:B------:R-:W-:Y:S04]  /*4e30*/  STL.64 [R1+0x558], R150 ;  /* 0x0005589601007387 */ /* 0x000fe80000100a00 */
[----:B------:R-:W-:Y:S04]  /*4e40*/  STL.64 [R1+0x550], R148 ;  /* 0x0005509401007387 */ /* 0x000fe80000100a00 */
[----:B------:R-:W-:Y:S04]  /*4e50*/  STL.64 [R1+0x548], R146 ;  /* 0x0005489201007387 */ /* 0x000fe80000100a00 */
[----:B------:R0:W-:Y:S01]  /*4e60*/  STL.64 [R1+0x540], R144 ;  /* 0x0005409001007387 */ /* 0x0001e20000100a00 */
[----:B------:R-:W-:-:S02]  /*4e70*/  WARPGROUP.DEPBAR.LE gsb0, 0x0 ;  /* 0x00008000000079c5 */ /* 0x000fc40000010000 */
[----:B------:R-:W-:Y:S01]  /*4e80*/  WARPGROUP.ARRIVE ;  /* 0x00000000000079c5 */ /* 0x000fe20000000000 */
[----:B------:R-:W-:Y:S01]  /*4e90*/  STL [R1+0x16c], RZ ;  /* 0x00016cff01007387 */ /* 0x000fe20000100800 */
[----:B------:R-:W-:Y:S01]  /*4ea0*/  UMOV UR44, UR40 ;  /* 0x00000028002c7c82 */ /* 0x000fe20008000000 */
[----:B------:R-:W-:Y:S02]  /*4eb0*/  UMOV UR45, UR41 ;  /* 0x00000029002d7c82 */ /* 0x000fe40008000000 */
[----:B------:R-:W-:Y:S01]  /*4ec0*/  STL [R1+0x168], RZ ;  /* 0x000168ff01007387 */ /* 0x000fe20000100800 */
[----:B------:R-:W-:Y:S01]  /*4ed0*/  QGMMA.64x16x32.F32.E4M3.E4M3 R96, gdesc[UR8], RZ, !UPT, gsb0 ;  /* 0x00200000086079f3 */ /* 0x000fe2000c0008ff */
[----:B------:R-:W-:Y:S02]  /*4ee0*/  UMOV UR47, 0x80000020 ;  /* 0x80000020002f7882 */ /* 0x000fe40000000000 */
[----:B0-----:R-:W2:Y:S04]  /*4ef0*/  LDL.LU.64 R144, [R1] ;  /* 0x0000000001907983 */ /* 0x001ea80000300a00 */
[----:B------:R-:W2:Y:S04]  /*4f00*/  LDL.LU.64 R146, [R1+0x8] ;  /* 0x0000080001927983 */ /* 0x000ea80000300a00 */
[----:B------:R-:W2:Y:S04]  /*4f10*/  LDL.LU.64 R148, [R1+0x10] ;  /* 0x0000100001947983 */ /* 0x000ea80000300a00 */
[----:B------:R-:W2:Y:S01]  /*4f20*/  LDL.LU.64 R150, [R1+0x18] ;  /* 0x0000180001967983 */ /* 0x000ea20000300a00 */
        /* <DEDUP_REMOVED lines=11> */
[----:B------:R-:W-:Y:S01]  /*4fe0*/  QGMMA.64x16x32.F32.E4M3.E4M3 R184, gdesc[UR40], R184, gsb0 ;  /* 0x0020000028b879f3 */ /* 0x000fe200080008b8 */
[----:B------:R-:W-:Y:S02]  /*4ff0*/  STL [R1+0x164], RZ ;  /* 0x000164ff01007387 */ /* 0x000fe40000100800 */
[----:B------:R-:W-:Y:S02]  /*5000*/  WARPGROUP.DEPBAR.LE gsb0, 0x0 ;  /* 0x00008000000079c5 */ /* 0x000fe40000010000 */
[----:B------:R-:W-:-:S06]  /*5010*/  WARPGROUP.ARRIVE ;  /* 0x00000000000079c5 */ /* 0x000fcc0000000000 */
[----:B------:R-:W-:Y:S01]  /*5020*/  QGMMA.64x16x32.F32.E4M3.E4M3 R208, gdesc[UR44], R208, gsb0 ;  /* 0x002000002cd079f3 */ /* 0x000fe200080008d0 */
[----:B------:R-:W-:Y:S04]  /*5030*/  STL.64 [R1+0xc0], R184 ;  /* 0x0000c0b801007387 */ /* 0x000fe80000100a00 */
[----:B------:R-:W-:Y:S04]  /*5040*/  STL.64 [R1+0xc8], R186 ;  /* 0x0000c8ba01007387 */ /* 0x000fe80000100a00 */
[----:B------:R-:W-:Y:S04]  /*5050*/  STL.64 [R1+0xd0], R188 ;  /* 0x0000d0bc01007387 */ /* 0x000fe80000100a00 */
[----:B------:R0:W-:Y:S04]  /*5060*/  STL.64 [R1+0xd8], R190 ;  /* 0x0000d8be01007387 */ /* 0x0001e80000100a00 */
[----:B0-----:R-:W4:Y:S04]  /*5070*/  LDL.LU.64 R190, [R1+0x598] ;  /* 0x0005980001be7983 */ /* 0x001f280000300a00 */
[----:B------:R-:W4:Y:S04]  /*5080*/  LDL.LU.64 R188, [R1+0x590] ;  /* 0x0005900001bc7983 */ /* 0x000f280000300a00 */
[----:B------:R-:W4:Y:S04]  /*5090*/  LDL.LU.64 R186, [R1+0x588] ;  /* 0x0005880001ba7983 */ /* 0x000f280000300a00 */
[----:B------:R-:W4:Y:S01]  /*50a0*/  LDL.LU.64 R184, [R1+0x580] ;  /* 0x0005800001b87983 */ /* 0x000f220000300a00 */
[----:B------:R-:W-:-:S03]  /*50b0*/  WARPGROUP.DEPBAR.LE gsb0, 0x0 ;  /* 0x00008000000079c5 */ /* 0x000fc60000010000 */
[----:B------:R-:W-:Y:S04]  /*50c0*/  STL.64 [R1+0x60], R208 ;  /* 0x000060d001007387 */ /* 0x000fe80000100a00 */
[----:B------:R-:W-:Y:S04]  /*50d0*/  STL.64 [R1+0x68], R210 ;  /* 0x000068d201007387 */ /* 0x000fe80000100a00 */
[----:B------:R-:W-:Y:S04]  /*50e0*/  STL.64 [R1+0x70], R212 ;  /* 0x000070d401007387 */ /* 0x000fe80000100a00 */
[----:B------:R0:W-:Y:S04]  /*50f0*/  STL.64 [R1+0x78], R214 ;  /* 0x000078d601007387 */ /* 0x0001e80000100a00 */
[----:B0-----:R-:W5:Y:S04]  /*5100*/  LDL.LU.64 R214, [R1+0x578] ;  /* 0x0005780001d67983 */ /* 0x001f680000300a00 */
[----:B------:R-:W5:Y:S04]  /*5110*/  LDL.LU.64 R212, [R1+0x570] ;  /* 0x0005700001d47983 */ /* 0x000f680000300a00 */
[----:B------:R-:W5:Y:S04]  /*5120*/  LDL.LU.64 R210, [R1+0x568] ;  /* 0x0005680001d27983 */ /* 0x000f680000300a00 */
[----:B------:R-:W5:Y:S01]  /*5130*/  LDL.LU.64 R208, [R1+0x560] ;  /* 0x0005600001d07983 */ /* 0x000f620000300a00 */
[----:B------:R-:W-:Y:S01]  /*5140*/  UIADD3 UR50, UR6, 0x82, URZ ;  /* 0x0000008206327890 */ /* 0x000fe2000fffe03f */
[----:B--2---:R-:W-:Y:S01]  /*5150*/  WARPGROUP.ARRIVE ;  /* 0x00000000000079c5 */ /* 0x004fe20000000000 */
[----:B------:R-:W-:Y:S01]  /*5160*/  UMOV UR48, UR40 ;  /* 0x0000002800307c82 */ /* 0x000fe20008000000 */
[----:B------:R-:W-:Y:S01]  /*5170*/  UMOV UR49, UR41 ;  /* 0x0000002900317c82 */ /* 0x000fe20008000000 */
[----:B------:R-:W-:-:S05]  /*5180*/  UMOV UR51, 0x80000020 ;  /* 0x8000002000337882 */ /* 0x000fca0000000000 */
[----:B------:R-:W-:Y:S01]  /*5190*/  QGMMA.64x16x32.F32.E4M3.E4M3 R144, gdesc[UR48], R144, gsb0 ;  /* 0x00200000309079f3 */ /* 0x000fe20008000890 */
[----:B------:R-:W-:Y:S01]  /*51a0*/  UIADD3 UR38, UR6, 0xc2, URZ ;  /* 0x000000c206267890 */ /* 0x000fe2000fffe03f */
[----:B------:R-:W-:Y:S01]  /*51b0*/  UMOV UR36, UR40 ;  /* 0x0000002800247c82 */ /* 0x000fe20008000000 */
[----:B------:R-:W-:Y:S01]  /*51c0*/  UMOV UR37, UR41 ;  /* 0x0000002900257c82 */ /* 0x000fe20008000000 */
[----:B------:R-:W-:Y:S01]  /*51d0*/  UMOV UR39, 0x80000020 ;  /* 0x8000002000277882 */ /* 0x000fe20000000000 */
[----:B------:R-:W-:Y:S02]  /*51e0*/  WARPGROUP.DEPBAR.LE gsb0, 0x0 ;  /* 0x00008000000079c5 */ /* 0x000fe40000010000 */
[----:B------:R-:W-:Y:S01]  /*51f0*/  UIADD3 UR30, UR6, 0x102, URZ ;  /* 0x00000102061e7890 */ /* 0x000fe2000fffe03f */
[----:B------:R-:W-:Y:S01]  /*5200*/  UMOV UR28, UR40 ;  /* 0x00000028001c7c82 */ /* 0x000fe20008000000 */
[----:B------:R-:W-:Y:S01]  /*5210*/  UMOV UR29, UR41 ;  /* 0x00000029001d7c82 */ /* 0x000fe20008000000 */
[----:B------:R-:W-:Y:S01]  /*5220*/  UMOV UR31, 0x80000020 ;  /* 0x80000020001f7882 */ /* 0x000fe20000000000 */
        /* <DEDUP_REMOVED lines=8> */
[----:B-----5:R-:W-:-:S06]  /*52b0*/  WARPGROUP.ARRIVE ;  /* 0x00000000000079c5 */ /* 0x020fcc0000000000 */
[----:B------:R-:W-:Y:S03]  /*52c0*/  QGMMA.64x16x32.F32.E4M3.E4M3 R208, gdesc[UR36], R208, gsb0 ;  /* 0x0020000024d079f3 */ /* 0x000fe600080008d0 */
[----:B------:R-:W-:Y:S02]  /*52d0*/  WARPGROUP.DEPBAR.LE gsb0, 0x0 ;  /* 0x00008000000079c5 */ /* 0x000fe40000010000 */
[----:B----4-:R-:W-:-:S06]  /*52e0*/  WARPGROUP.ARRIVE ;  /* 0x00000000000079c5 */ /* 0x010fcc0000000000 */
[----:B------:R-:W-:Y:S03]  /*52f0*/  QGMMA.64x16x32.F32.E4M3.E4M3 R184, gdesc[UR28], R184, gsb0 ;  /* 0x002000001cb879f3 */ /* 0x000fe600080008b8 */
[----:B------:R-:W-:Y:S02]  /*5300*/  WARPGROUP.DEPBAR.LE gsb0, 0x0 ;  /* 0x00008000000079c5 */ /* 0x000fe40000010000 */
[----:B------:R-:W-:-:S06]  /*5310*/  WARPGROUP.ARRIVE ;  /* 0x00000000000079c5 */ /* 0x000fcc0000000000 */
[----:B------:R-:W-:Y:S03]  /*5320*/  QGMMA.64x16x32.F32.E4M3.E4M3 R160, gdesc[UR24], R160, gsb0 ;  /* 0x0020000018a079f3 */ /* 0x000fe600080008a0 */
[----:B------:R-:W-:Y:S02]  /*5330*/  WARPGROUP.DEPBAR.LE gsb0, 0x0 ;  /* 0x00008000000079c5 */ /* 0x000fe40000010000 */
[----:B------:R-:W-:-:S06]  /*5340*/  WARPGROUP.ARRIVE ;  /* 0x00000000000079c5 */ /* 0x000fcc0000000000 */
[----:B------:R-:W-:Y:S01]  /*5350*/  QGMMA.64x16x32.F32.E4M3.E4M3 R136, gdesc[UR32], R136, gsb0 ;  /* 0x00200000208879f3 */ /* 0x000fe20008000888 */
[----:B------:R-:W-:Y:S01]  /*5360*/  UIADD3 UR10, UR6, 0x1c2, URZ ;  /* 0x000001c2060a7890 */ /* 0x000fe2000fffe03f */
[----:B------:R-:W-:Y:S01]  /*5370*/  UMOV UR8, UR40 ;  /* 0x0000002800087c82 */ /* 0x000fe20008000000 */
[----:B------:R-:W-:Y:S01]  /*5380*/  UMOV UR9, UR41 ;  /* 0x0000002900097c82 */ /* 0x000fe20008000000 */
[----:B------:R-:W-:Y:S01]  /*5390*/  UMOV UR11, 0x80000020 ;  /* 0x80000020000b7882 */ /* 0x000fe20000000000 */
        /* <DEDUP_REMOVED lines=25> */
[----:B------:R-:W-:-:S06]  /*5530*/  UMOV UR13, 0x80000020 ;  /* 0x80000020000d7882 */ /* 0x000fcc0000000000 */
[----:B------:R-:W-:Y:S01]  /*5540*/  UMOV UR12, UR6 ;  /* 0x00000006000c7c82 */ /* 0x000fe20008000000 */
[----:B------:R-:W-:Y:S02]  /*5550*/  WARPGROUP.DEPBAR.LE gsb0, 0x0 ;  /* 0x00008000000079c5 */ /* 0x000fe40000010000 */
[----:B------:R-:W-:Y:S01]  /*5560*/  WARPGROUP.ARRIVE ;  /* 0x00000000000079c5 */ /* 0x000fe20000000000 */
[----:B------:R-:W-:Y:S01]  /*5570*/  UMOV UR17, UR13 ;  /* 0x0000000d00117c82 */ /* 0x000fe20008000000 */
[----:B------:R-:W-:Y:S01]  /*5580*/  UMOV UR21, UR13 ;  /* 0x0000000d00157c82 */ /* 0x000fe20008000000 */
[----:B------:R-:W-:Y:S01]  /*5590*/  UMOV UR9, UR13 ;  /* 0x0000000d00097c82 */ /* 0x000fe20008000000 */
[----:B------:R-:W-:Y:S01]  /*55a0*/  UMOV UR33, UR13 ;  /* 0x0000000d00217c82 */ /* 0x000fe20008000000 */
[----:B------:R-:W-:Y:S01]  /*55b0*/  UMOV UR25, UR13 ;  /* 0x0000000d00197c82 */ /* 0x000fe20008000000 */
[----:B------:R-:W-:Y:S01]  /*55c0*/  QGMMA.64x16x32.F32.E4M3.E4M3 R32, gdesc[UR12], R32, gsb0 ;  /* 0x002000000c2079f3 */ /* 0x000fe20008000820 */
[----:B------:R-:W-:Y:S01]  /*55d0*/  UMOV UR16, UR12 ;  /* 0x0000000c00107c82 */ /* 0x000fe20008000000 */
[----:B------:R-:W-:Y:S01]  /*55e0*/  UMOV UR29, UR13 ;  /* 0x0000000d001d7c82 */ /* 0x000fe20008000000 */
[----:B------:R-:W-:Y:S01]  /*55f0*/  UMOV UR37, UR13 ;  /* 0x0000000d00257c82 */ /* 0x000fe20008000000 */
[----:B------:R-:W-:Y:S01]  /*5600*/  UMOV UR49, UR13 ;  /* 0x0000000d00317c82 */ /* 0x000fe20008000000 */
[----:B------:R0:W-:Y:S01]  /*5610*/  STL.64 [R1], R144 ;  /* 0x0000009001007387 */ /* 0x0001e20000100a00 */
[----:B------:R-:W-:-:S02]  /*5620*/  IMAD.MOV.U32 R198, RZ, RZ, R12 ;  /* 0x000000ffffc67224 */ /* 0x000fc400078e000c */
[----:B------:R-:W-:Y:S02]  /*5630*/  IMAD.MOV.U32 R199, RZ, RZ, R11 ;  /* 0x000000ffffc77224 */ /* 0x000fe400078e000b */
[----:B------:R-:W-:Y:S01]  /*5640*/  IMAD.MOV.U32 R192, RZ, RZ, R10 ;  /* 0x000000ffffc07224 */ /* 0x000fe200078e000a */
[----:B------:R-:W-:Y:S01]  /*5650*/  UMOV UR45, UR13 ;  /* 0x0000000d002d7c82 */ /* 0x000fe20008000000 */
[----:B------:R-:W-:Y:S02]  /*5660*/  IMAD.MOV.U32 R168, RZ, RZ, R223 ;  /* 0x000000ffffa87224 */ /* 0x000fe400078e00df */
[----:B------:R-:W-:Y:S02]  /*5670*/  IMAD.MOV.U32 R169, RZ, RZ, R235 ;  /* 0x000000ffffa97224 */ /* 0x000fe400078e00eb */
[----:B------:R-:W-:Y:S02]  /*5680*/  IMAD.MOV.U32 R170, RZ, RZ, R234 ;  /* 0x000000ffffaa7224 */ /* 0x000fe400078e00ea */
[----:B------:R-:W-:-:S02]  /*5690*/  IMAD.MOV.U32 R171, RZ, RZ, R233 ;  /* 0x000000ffffab7224 */ /* 0x000fc400078e00e9 */
[----:B------:R-:W-:Y:S02]  /*56a0*/  IMAD.MOV.U32 R172, RZ, RZ, R232 ;  /* 0x000000ffffac7224 */ /* 0x000fe400078e00e8 */
[----:B------:R-:W-:Y:S02]  /*56b0*/  IMAD.MOV.U32 R173, RZ, RZ, R23 ;  /* 0x000000ffffad7224 */ /* 0x000fe400078e0017 */
[----:B------:R-:W-:Y:S01]  /*56c0*/  IMAD.MOV.U32 R174, RZ, RZ, R22 ;  /* 0x000000ffffae7224 */ /* 0x000fe200078e0016 */
[----:B------:R-:W-:Y:S01]  /*56d0*/  UMOV UR41, UR13 ;  /* 0x0000000d00297c82 */ /* 0x000fe20008000000 */
[----:B------:R-:W-:Y:S01]  /*56e0*/  UIADD3 UR7, UR7, 0x402, URZ ;  /* 0x0000040207077890 */ /* 0x000fe2000fffe03f */
[----:B------:R-:W-:Y:S01]  /*56f0*/  ULDC UR6, c[0x0][0x50c] ;  /* 0x0001430000067ab9 */ /* 0x000fe20000000800 */
[----:B------:R-:W-:Y:S02]  /*5700*/  WARPGROUP.DEPBAR.LE gsb0, 0x0 ;  /* 0x00008000000079c5 */ /* 0x000fe40000010000 */
[----:B------:R-:W-:-:S06]  /*5710*/  WARPGROUP.ARRIVE ;  /* 0x00000000000079c5 */ /* 0x000fcc0000000000 */
[----:B------:R-:W-:Y:S01]  /*5720*/  QGMMA.64x16x32.F32.E4M3.E4M3 R56, gdesc[UR16], R56, gsb0 ;  /* 0x00200000103879f3 */ /* 0x000fe20008000838 */
[----:B------:R-:W-:Y:S02]  /*5730*/  UMOV UR20, UR12 ;  /* 0x0000000c00147c82 */ /* 0x000fe40008000000 */
        /* <DEDUP_REMOVED lines=27> */
[----:B------:R1:W-:Y:S01]  /*58f0*/  STL.64 [R1+0x8], R146 ;  /* 0x0000089201007387 */ /* 0x0003e20000100a00 */
[----:B------:R-:W-:Y:S02]  /*5900*/  IMAD.MOV.U32 R12, RZ, RZ, R149 ;  /* 0x000000ffff0c7224 */ /* 0x000fe400078e0095 */
[----:B------:R-:W-:Y:S01]  /*5910*/  IMAD.MOV.U32 R11, RZ, RZ, R150 ;  /* 0x000000ffff0b7224 */ /* 0x000fe200078e0096 */
[----:B------:R2:W-:Y:S01]  /*5920*/  STL.64 [R1+0x10], R148 ;  /* 0x0000109401007387 */ /* 0x0005e20000100a00 */
[----:B------:R-:W-:Y:S02]  /*5930*/  IMAD.MOV.U32 R10, RZ, RZ, R151 ;  /* 0x000000ffff0a7224 */ /* 0x000fe400078e0097 */
[----:B0-----:R-:W-:Y:S01]  /*5940*/  IMAD.MOV.U32 R144, RZ, RZ, R175 ;  /* 0x000000ffff907224 */ /* 0x001fe200078e00af */
[----:B------:R0:W-:Y:S01]  /*5950*/  STL.64 [R1+0x18], R150 ;  /* 0x0000189601007387 */ /* 0x0001e20000100a00 */
[----:B------:R-:W-:-:S02]  /*5960*/  IMAD.MOV.U32 R145, RZ, RZ, R216 ;  /* 0x000000ffff917224 */ /* 0x000fc400078e00d8 */
[----:B-1----:R-:W-:Y:S02]  /*5970*/  IMAD.MOV.U32 R146, RZ, RZ, R217 ;  /* 0x000000ffff927224 */ /* 0x002fe400078e00d9 */
[----:B------:R-:W-:Y:S02]  /*5980*/  IMAD.MOV.U32 R147, RZ, RZ, R218 ;  /* 0x000000ffff937224 */ /* 0x000fe400078e00da */
[----:B--2---:R-:W-:Y:S02]  /*5990*/  IMAD.MOV.U32 R148, RZ, RZ, R219 ;  /* 0x000000ffff947224 */ /* 0x004fe400078e00db */
[----:B------:R-:W-:Y:S02]  /*59a0*/  IMAD.MOV.U32 R149, RZ, RZ, R220 ;  /* 0x000000ffff957224 */ /* 0x000fe400078e00dc */
[----:B0-----:R-:W-:Y:S02]  /*59b0*/  IMAD.MOV.U32 R150, RZ, RZ, R221 ;  /* 0x000000ffff967224 */ /* 0x001fe400078e00dd */
[----:B------:R-:W-:Y:S01]  /*59c0*/  IMAD.MOV.U32 R151, RZ, RZ, R222 ;  /* 0x000000ffff977224 */ /* 0x000fe200078e00de */
[----:B------:R-:W-:Y:S01]  /*59d0*/  UMOV UR44, UR12 ;  /* 0x0000000c002c7c82 */ /* 0x000fe20008000000 */
[----:B------:R-:W-:-:S04]  /*59e0*/  WARPGROUP.DEPBAR.LE gsb0, 0x0 ;  /* 0x00008000000079c5 */ /* 0x000fc80000010000 */
[----:B------:R-:W-:-:S06]  /*59f0*/  WARPGROUP.ARRIVE ;  /* 0x00000000000079c5 */ /* 0x000fcc0000000000 */
[----:B------:R-:W-:Y:S01]  /*5a00*/  QGMMA.64x16x32.F32.E4M3.E4M3 R144, gdesc[UR44], R144, gsb0 ;  /* 0x002000002c9079f3 */ /* 0x000fe20008000890 */
[----:B------:R-:W-:Y:S01]  /*5a10*/  IMAD.MOV.U32 R175, RZ, RZ, R21 ;  /* 0x000000ffffaf7224 */ /* 0x000fe200078e0015 */
[----:B------:R-:W-:Y:S01]  /*5a20*/  UMOV UR40, UR12 ;  /* 0x0000000c00287c82 */ /* 0x000fe20008000000 */
[----:B------:R-:W-:-:S04]  /*5a30*/  WARPGROUP.DEPBAR.LE gsb0, 0x0 ;  /* 0x00008000000079c5 */ /* 0x000fc80000010000 */
[----:B------:R-:W-:-:S06]  /*5a40*/  WARPGROUP.ARRIVE ;  /* 0x00000000000079c5 */ /* 0x000fcc0000000000 */
[----:B------:R-:W-:Y:S01]  /*5a50*/  QGMMA.64x16x32.F32.E4M3.E4M3 R168, gdesc[UR40], R168, gsb0 ;  /* 0x0020000028a879f3 */ /* 0x000fe200080008a8 */
[----:B------:R-:W-:Y:S01]  /*5a60*/  UMOV UR40, UR7 ;  /* 0x0000000700287c82 */ /* 0x000fe20008000000 */
[----:B------:R-:W-:Y:S01]  /*5a70*/  UMOV UR41, 0x80000020 ;  /* 0x8000002000297882 */ /* 0x000fe20000000000 */
[----:B------:R-:W-:Y:S02]  /*5a80*/  WARPGROUP.DEPBAR.LE gsb0, 0x0 ;  /* 0x00008000000079c5 */ /* 0x000fe40000010000 */
[----:B------:R-:W-:-:S06]  /*5a90*/  WARPGROUP.ARRIVE ;  /* 0x00000000000079c5 */ /* 0x000fcc0000000000 */
[----:B------:R-:W-:Y:S01]  /*5aa0*/  QGMMA.64x16x32.F32.E4M3.E4M3 R192, gdesc[UR40], R192, gsb0 ;  /* 0x0020000028c079f3 */ /* 0x000fe200080008c0 */
[----:B------:R-:W-:Y:S02]  /*5ab0*/  IMAD.MOV.U32 R216, RZ, RZ, R20 ;  /* 0x000000ffffd87224 */ /* 0x000fe400078e0014 */
[----:B------:R-:W-:Y:S02]  /*5ac0*/  IMAD.MOV.U32 R217, RZ, RZ, R19 ;  /* 0x000000ffffd97224 */ /* 0x000fe400078e0013 */
[----:B------:R-:W-:Y:S02]  /*5ad0*/  IMAD.MOV.U32 R218, RZ, RZ, R18 ;  /* 0x000000ffffda7224 */ /* 0x000fe400078e0012 */
[----:B------:R-:W-:Y:S02]  /*5ae0*/  IMAD.MOV.U32 R219, RZ, RZ, R17 ;  /* 0x000000ffffdb7224 */ /* 0x000fe400078e0011 */
[----:B------:R-:W-:Y:S02]  /*5af0*/  IMAD.MOV.U32 R220, RZ, RZ, R16 ;  /* 0x000000ffffdc7224 */ /* 0x000fe400078e0010 */
[----:B------:R-:W-:-:S02]  /*5b00*/  IMAD.MOV.U32 R221, RZ, RZ, R15 ;  /* 0x000000ffffdd7224 */ /* 0x000fc400078e000f */
[----:B------:R-:W-:Y:S02]  /*5b10*/  IMAD.MOV.U32 R222, RZ, RZ, R14 ;  /* 0x000000ffffde7224 */ /* 0x000fe400078e000e */
[----:B------:R-:W-:Y:S01]  /*5b20*/  IMAD.MOV.U32 R223, RZ, RZ, R13 ;  /* 0x000000ffffdf7224 */ /* 0x000fe200078e000d */
[----:B------:R-:W-:Y:S01]  /*5b30*/  UMOV UR44, UR40 ;  /* 0x00000028002c7c82 */ /* 0x000fe20008000000 */
[----:B------:R-:W-:Y:S01]  /*5b40*/  UMOV UR45, UR41 ;  /* 0x00000029002d7c82 */ /* 0x000fe20008000000 */
[----:B------:R-:W-:Y:S04]  /*5b50*/  STL [R1+0x160], RZ ;  /* 0x000160ff01007387 */ /* 0x000fe80000100800 */
[----:B------:R-:W-:Y:S04]  /*5b60*/  STL [R1+0x15c], RZ ;  /* 0x00015cff01007387 */ /* 0x000fe80000100800 */
[----:B------:R-:W-:Y:S01]  /*5b70*/  STL [R1+0x158], RZ ;  /* 0x000158ff01007387 */ /* 0x000fe20000100800 */
[----:B------:R-:W-:-:S02]  /*5b80*/  WARPGROUP.DEPBAR.LE gsb0, 0x0 ;  /* 0x00008000000079c5 */ /* 0x000fc40000010000 */
[----:B------:R-:W-:-:S06]  /*5b90*/  WARPGROUP.ARRIVE ;  /* 0x00000000000079c5 */ /* 0x000fcc0000000000 */
[----:B------:R-:W-:Y:S01]  /*5ba0*/  QGMMA.64x16x32.F32.E4M3.E4M3 R216, gdesc[UR44], R216, gsb0 ;  /* 0x002000002cd879f3 */ /* 0x000fe200080008d8 */
[----:B------:R-:W-:Y:S04]  /*5bb0*/  STL [R1+0x154], RZ ;  /* 0x000154ff01007387 */ /* 0x000fe80000100800 */
[----:B------:R-:W-:Y:S04]  /*5bc0*/  STL [R1+0x150], RZ ;  /* 0x000150ff01007387 */ /* 0x000fe80000100800 */
[----:B------:R-:W-:Y:S04]  /*5bd0*/  STL [R1+0x14c], RZ ;  /* 0x00014cff01007387 */ /* 0x000fe80000100800 */
[----:B------:R-:W-:Y:S04]  /*5be0*/  STL [R1+0x148], RZ ;  /* 0x000148ff01007387 */ /* 0x000fe80000100800 */
[----:B------:R-:W-:Y:S04]  /*5bf0*/  STL [R1+0x144], RZ ;  /* 0x000144ff01007387 */ /* 0x000fe80000100800 */
[----:B------:R-:W-:Y:S04]  /*5c00*/  STL [R1+0x140], RZ ;  /* 0x000140ff01007387 */ /* 0x000fe80000100800 */
[----:B------:R-:W-:Y:S04]  /*5c10*/  STL.64 [R1+0x40], R144 ;  /* 0x0000409001007387 */ /* 0x000fe80000100a00 */
[----:B------:R-:W-:Y:S04]  /*5c20*/  STL.64 [R1+0x48], R146 ;  /* 0x0000489201007387 */ /* 0x000fe80000100a00 */
[----:B------:R-:W-:Y:S04]  /*5c30*/  STL.64 [R1+0x50], R148 ;  /* 0x0000509401007387 */ /* 0x000fe80000100a00 */
[----:B------:R0:W-:Y:S04]  /*5c40*/  STL.64 [R1+0x58], R150 ;  /* 0x0000589601007387 */ /* 0x0001e80000100a00 */
[----:B0-----:R-:W2:Y:S04]  /*5c50*/  LDL.LU.64 R150, [R1+0x558] ;  /* 0x0005580001967983 */ /* 0x001ea80000300a00 */
[----:B------:R-:W2:Y:S04]  /*5c60*/  LDL.LU.64 R148, [R1+0x550] ;  /* 0x0005500001947983 */ /* 0x000ea80000300a00 */
[----:B------:R-:W2:Y:S04]  /*5c70*/  LDL.LU.64 R146, [R1+0x548] ;  /* 0x0005480001927983 */ /* 0x000ea80000300a00 */
[----:B------:R-:W2:Y:S04]  /*5c80*/  LDL.LU.64 R144, [R1+0x540] ;  /* 0x0005400001907983 */ /* 0x000ea80000300a00 */
[----:B------:R-:W-:Y:S04]  /*5c90*/  STL [R1+0x13c], RZ ;  /* 0x00013cff01007387 */ /* 0x000fe80000100800 */
[----:B------:R-:W-:Y:S04]  /*5ca0*/  STL.64 [R1+0xa0], R168 ;  /* 0x0000a0a801007387 */ /* 0x000fe80000100a00 */
[----:B------:R-:W-:Y:S04]  /*5cb0*/  STL.64 [R1+0xa8], R170 ;  /* 0x0000a8aa01007387 */ /* 0x000fe80000100a00 */
[----:B------:R-:W-:Y:S04]  /*5cc0*/  STL.64 [R1+0xb0], R172 ;  /* 0x0000b0ac01007387 */ /* 0x000fe80000100a00 */
[----:B------:R0:W-:Y:S04]  /*5cd0*/  STL.64 [R1+0xb8], R174 ;  /* 0x0000b8ae01007387 */ /* 0x0001e80000100a00 */
[----:B0-----:R-:W4:Y:S04]  /*5ce0*/  LDL.LU.64 R174, [R1+0x538] ;  /* 0x0005380001ae7983 */ /* 0x001f280000300a00 */
[----:B------:R-:W4:Y:S04]  /*5cf0*/  LDL.LU.64 R172, [R1+0x530] ;  /* 0x0005300001ac7983 */ /* 0x000f280000300a00 */
[----:B------:R-:W4:Y:S04]  /*5d00*/  LDL.LU.64 R170, [R1+0x528] ;  /* 0x0005280001aa7983 */ /* 0x000f280000300a00 */
[----:B------:R-:W4:Y:S04]  /*5d10*/  LDL.LU.64 R168, [R1+0x520] ;  /* 0x0005200001a87983 */ /* 0x000f280000300a00 */
[----:B------:R-:W-:Y:S04]  /*5d20*/  STL [R1+0x138], RZ ;  /* 0x000138ff01007387 */ /* 0x000fe80000100800 */
[----:B------:R-:W-:Y:S04]  /*5d30*/  STL.64 [R1+0x80], R192 ;  /* 0x000080c001007387 */ /* 0x000fe80000100a00 */
[----:B------:R-:W-:Y:S04]  /*5d40*/  STL.64 [R1+0x88], R194 ;  /* 0x000088c201007387 */ /* 0x000fe80000100a00 */
[----:B------:R-:W-:Y:S04]  /*5d50*/  STL.64 [R1+0x90], R196 ;  /* 0x000090c401007387 */ /* 0x000fe80000100a00 */
[----:B------:R0:W-:Y:S01]  /*5d60*/  STL.64 [R1+0x98], R198 ;  /* 0x000098c601007387 */ /* 0x0001e20000100a00 */
[----:B------:R-:W-:-:S03]  /*5d70*/  WARPGROUP.DEPBAR.LE gsb0, 0x0 ;  /* 0x00008000000079c5 */ /* 0x000fc60000010000 */
[----:B0-----:R-:W5:Y:S04]  /*5d80*/  LDL.LU.64 R198, [R1+0x518] ;  /* 0x0005180001c67983 */ /* 0x001f680000300a00 */
[----:B------:R-:W5:Y:S04]  /*5d90*/  LDL.LU.64 R196, [R1+0x510] ;  /* 0x0005100001c47983 */ /* 0x000f680000300a00 */
[----:B------:R-:W5:Y:S04]  /*5da0*/  LDL.LU.64 R194, [R1+0x508] ;  /* 0x0005080001c27983 */ /* 0x000f680000300a00 */
[----:B------:R-:W5:Y:S04]  /*5db0*/  LDL.LU.64 R192, [R1+0x500] ;  /* 0x0005000001c07983 */ /* 0x000f680000300a00 */
[----:B------:R-:W-:Y:S04]  /*5dc0*/  STL [R1+0x134], RZ ;  /* 0x000134ff01007387 */ /* 0x000fe80000100800 */
[----:B------:R-:W-:Y:S04]  /*5dd0*/  STL.64 [R1+0x20], R216 ;  /* 0x000020d801007387 */ /* 0x000fe80000100a00 */
[----:B------:R-:W-:Y:S04]  /*5de0*/  STL.64 [R1+0x28], R218 ;  /* 0x000028da01007387 */ /* 0x000fe80000100a00 */
[----:B------:R-:W-:Y:S04]  /*5df0*/  STL.64 [R1+0x30], R220 ;  /* 0x000030dc01007387 */ /* 0x000fe80000100a00 */
[----:B------:R0:W-:Y:S04]  /*5e00*/  STL.64 [R1+0x38], R222 ;  /* 0x000038de01007387 */ /* 0x0001e80000100a00 */
[----:B0-----:R-:W3:Y:S04]  /*5e10*/  LDL.LU.64 R222, [R1+0x4f8] ;  /* 0x0004f80001de7983 */ /* 0x001ee80000300a00 */
[----:B------:R-:W3:Y:S04]  /*5e20*/  LDL.LU.64 R220, [R1+0x4f0] ;  /* 0x0004f00001dc7983 */ /* 0x000ee80000300a00 */
[----:B------:R-:W3:Y:S04]  /*5e30*/  LDL.LU.64 R218, [R1+0x4e8] ;  /* 0x0004e80001da7983 */ /* 0x000ee80000300a00 */
[----:B------:R-:W3:Y:S01]  /*5e40*/  LDL.LU.64 R216, [R1+0x4e0] ;  /* 0x0004e00001d87983 */ /* 0x000ee20000300a00 */
        /* <DEDUP_REMOVED lines=10> */
[----:B---3--:R-:W-:-:S06]  /*5ef0*/  WARPGROUP.ARRIVE ;  /* 0x00000000000079c5 */ /* 0x008fcc0000000000 */
[----:B------:R-:W-:Y:S03]  /*5f00*/  QGMMA.64x16x32.F32.E4M3.E4M3 R216, gdesc[UR48], R216, gsb0 ;  /* 0x0020000030d879f3 */ /* 0x000fe600080008d8 */
[----:B------:R-:W-:Y:S02]  /*5f10*/  WARPGROUP.DEPBAR.LE gsb0, 0x0 ;  /* 0x00008000000079c5 */ /* 0x000fe40000010000 */
[----:B-----5:R-:W-:-:S06]  /*5f20*/  WARPGROUP.ARRIVE ;  /* 0x00000000000079c5 */ /* 0x020fcc0000000000 */
[----:B------:R-:W-:Y:S03]  /*5f30*/  QGMMA.64x16x32.F32.E4M3.E4M3 R192, gdesc[UR36], R192, gsb0 ;  /* 0x0020000024c079f3 */ /* 0x000fe600080008c0 */
[----:B------:R-:W-:Y:S02]  /*5f40*/  WARPGROUP.DEPBAR.LE gsb0, 0x0 ;  /* 0x00008000000079c5 */ /* 0x000fe40000010000 */
[----:B----4-:R-:W-:-:S06]  /*5f50*/  WARPGROUP.ARRIVE ;  /* 0x00000000000079c5 */ /* 0x010fcc0000000000 */
[----:B------:R-:W-:Y:S03]  /*5f60*/  QGMMA.64x16x32.F32.E4M3.E4M3 R168, gdesc[UR28], R168, gsb0 ;  /* 0x002000001ca879f3 */ /* 0x000fe600080008a8 */
[----:B------:R-:W-:Y:S02]  /*5f70*/  WARPGROUP.DEPBAR.LE gsb0, 0x0 ;  /* 0x00008000000079c5 */ /* 0x000fe40000010000 */
[----:B--2---:R-:W-:-:S06]  /*5f80*/  WARPGROUP.ARRIVE ;  /* 0x00000000000079c5 */ /* 0x004fcc0000000000 */
[----:B------:R-:W-:Y:S03]  /*5f90*/  QGMMA.64x16x32.F32.E4M3.E4M3 R144, gdesc[UR24], R144, gsb0 ;  /* 0x00200000189079f3 */ /* 0x000fe60008000890 */
[----:B------:R-:W-:Y:S02]  /*5fa0*/  WARPGROUP.DEPBAR.LE gsb0, 0x0 ;  /* 0x00008000000079c5 */ /* 0x000fe40000010000 */
[----:B------:R-:W-:-:S06]  /*5fb0*/  WARPGROUP.ARRIVE ;  /* 0x00000000000079c5 */ /* 0x000fcc0000000000 */
[----:B------:R-:W-:Y:S01]  /*5fc0*/  QGMMA.64x16x32.F32.E4M3.E4M3 R120, gdesc[UR32], R120, gsb0 ;  /* 0x00200000207879f3 */ /* 0x000fe20008000878 */
[----:B------:R-:W-:Y:S01]  /*5fd0*/  UMOV UR8, UR40 ;  /* 0x0000002800087c82 */ /* 0x000fe20008000000 */
[----:B------:R-:W-:Y:S01]  /*5fe0*/  UMOV UR9, UR41 ;  /* 0x0000002900097c82 */ /* 0x000fe20008000000 */
        /* <DEDUP_REMOVED lines=15> */
[----:B------:R0:W-:Y:S04]  /*60e0*/  STL [R1+0x130], RZ ;  /* 0x000130ff01007387 */ /* 0x0001e80000100800 */
[----:B------:R0:W-:Y:S04]  /*60f0*/  STL [R1+0x12c], RZ ;  /* 0x00012cff01007387 */ /* 0x0001e80000100800 */
[----:B------:R0:W-:Y:S04]  /*6100*/  STL [R1+0x128], RZ ;  /* 0x000128ff01007387 */ /* 0x0001e80000100800 */
[----:B------:R0:W-:Y:S04]  /*6110*/  STL [R1+0x124], RZ ;  /* 0x000124ff01007387 */ /* 0x0001e80000100800 */
[----:B------:R0:W-:Y:S04]  /*6120*/  STL [R1+0x120], RZ ;  /* 0x000120ff01007387 */ /* 0x0001e80000100800 */
[----:B------:R0:W-:Y:S01]  /*6130*/  STL [R1+0x11c], RZ ;  /* 0x00011cff01007387 */ /* 0x0001e20000100800 */
[----:B------:R-:W-:-:S02]  /*6140*/  WARPGROUP.DEPBAR.LE gsb0, 0x0 ;  /* 0x00008000000079c5 */ /* 0x000fc40000010000 */
[----:B------:R-:W-:-:S06]  /*6150*/  WARPGROUP.ARRIVE ;  /* 0x00000000000079c5 */ /* 0x000fcc0000000000 */
[----:B------:R-:W-:Y:S01]  /*6160*/  QGMMA.64x16x32.F32.E4M3.E4M3 R24, gdesc[UR12], R24, gsb0 ;  /* 0x002000000c1879f3 */ /* 0x000fe20008000818 */
[----:B------:R0:W-:Y:S04]  /*6170*/  STL [R1+0x118], RZ ;  /* 0x000118ff01007387 */ /* 0x0001e80000100800 */
[----:B------:R0:W-:Y:S04]  /*6180*/  STL [R1+0x114], RZ ;  /* 0x000114ff01007387 */ /* 0x0001e80000100800 */
[----:B------:R0:W-:Y:S04]  /*6190*/  STL [R1+0x110], RZ ;  /* 0x000110ff01007387 */ /* 0x0001e80000100800 */
[----:B------:R0:W-:Y:S04]  /*61a0*/  STL [R1+0x10c], RZ ;  /* 0x00010cff01007387 */ /* 0x0001e80000100800 */
[----:B------:R0:W-:Y:S04]  /*61b0*/  STL [R1+0x108], RZ ;  /* 0x000108ff01007387 */ /* 0x0001e80000100800 */
[----:B------:R0:W-:Y:S01]  /*61c0*/  STL [R1+0x104], RZ ;  /* 0x000104ff01007387 */ /* 0x0001e20000100800 */
[----:B------:R-:W-:-:S03]  /*61d0*/  UISETP.NE.AND UP0, UPT, UR6, 0x2, UPT ;  /* 0x000000020600788c */ /* 0x000fc6000bf05270 */
[----:B------:R0:W-:Y:S04]  /*61e0*/  STL [R1+0x100], RZ ;  /* 0x000100ff01007387 */ /* 0x0001e80000100800 */
[----:B------:R0:W-:Y:S04]  /*61f0*/  STL [R1+0xfc], RZ ;  /* 0x0000fcff01007387 */ /* 0x0001e80000100800 */
[----:B------:R0:W-:Y:S04]  /*6200*/  STL [R1+0xf8], RZ ;  /* 0x0000f8ff01007387 */ /* 0x0001e80000100800 */
[----:B------:R0:W-:Y:S01]  /*6210*/  STL [R1+0xf4], RZ ;  /* 0x0000f4ff01007387 */ /* 0x0001e20000100800 */
[----:B------:R-:W-:-:S03]  /*6220*/  USEL UR6, URZ, 0x1, UP0 ;  /* 0x000000013f067887 */ /* 0x000fc60008000000 */
[----:B------:R0:W-:Y:S04]  /*6230*/  STL [R1+0xf0], RZ ;  /* 0x0000f0ff01007387 */ /* 0x0001e80000100800 */
[----:B------:R0:W-:Y:S04]  /*6240*/  STL [R1+0xec], RZ ;  /* 0x0000ecff01007387 */ /* 0x0001e80000100800 */
[----:B------:R0:W-:Y:S04]  /*6250*/  STL [R1+0xe8], RZ ;  /* 0x0000e8ff01007387 */ /* 0x0001e80000100800 */
[----:B------:R0:W-:Y:S04]  /*6260*/  STL [R1+0xe4], RZ ;  /* 0x0000e4ff01007387 */ /* 0x0001e80000100800 */
[----:B------:R0:W-:Y:S01]  /*6270*/  STL [R1+0xe0], RZ ;  /* 0x0000e0ff01007387 */ /* 0x0001e20000100800 */
[----:B------:R-:W-:Y:S01]  /*6280*/  ISETP.NE.AND P0, PT, RZ, UR6, PT ;  /* 0x00000006ff007c0c */ /* 0x000fe2000bf05270 */
[----:B------:R-:W-:-:S02]  /*6290*/  WARPGROUP.DEPBAR.LE gsb0, 0x0 ;  /* 0x00008000000079c5 */ /* 0x000fc40000010000 */
[----:B------:R-:W-:Y:S02]  /*62a0*/  CS2R R236, SRZ ;  /* 0x0000000000ec7805 */ /* 0x000fe4000001ff00 */
[----:B------:R-:W-:Y:S02]  /*62b0*/  CS2R R234, SRZ ;  /* 0x0000000000ea7805 */ /* 0x000fe4000001ff00 */
[----:B------:R-:W-:Y:S02]  /*62c0*/  CS2R R232, SRZ ;  /* 0x0000000000e87805 */ /* 0x000fe4000001ff00 */
[----:B------:R-:W-:Y:S02]  /*62d0*/  CS2R R22, SRZ ;  /* 0x0000000000167805 */ /* 0x000fe4000001ff00 */
[----:B------:R-:W-:Y:S02]  /*62e0*/  CS2R R20, SRZ ;  /* 0x0000000000147805 */ /* 0x000fe4000001ff00 */
[----:B------:R-:W-:-:S02]  /*62f0*/  CS2R R18, SRZ ;  /* 0x0000000000127805 */ /* 0x000fc4000001ff00 */
[----:B------:R-:W-:Y:S02]  /*6300*/  CS2R R16, SRZ ;  /* 0x0000000000107805 */ /* 0x000fe4000001ff00 */
[----:B------:R-:W-:Y:S01]  /*6310*/  CS2R R14, SRZ ;  /* 0x00000000000e7805 */ /* 0x000fe2000001ff00 */
[----:B------:R-:W-:Y:S01]  /*6320*/  IMAD.MOV.U32 R13, RZ, RZ, RZ ;  /* 0x000000ffff0d7224 */ /* 0x000fe200078e00ff */
[----:B0-----:R-:W-:Y:S06]  /*6330*/  @!P0 BRA `(.L_x_18) ;  /* 0x0000002400cc8947 */ /* 0x001fec0003800000 */
[----:B------:R0:W-:Y:S04]  /*6340*/  STL [R1+0x554], R42 ;  /* 0x0005542a01007387 */ /* 0x0001e80000100800 */
[----:B------:R-:W2:Y:S04]  /*6350*/  LDL R13, [R1+0xc0] ;  /* 0x0000c000010d7983 */ /* 0x000ea80000100800 */
[----:B------:R-:W3:Y:S04]  /*6360*/  LDL R14, [R1+0xc4] ;  /* 0x0000c400010e7983 */ /* 0x000ee80000100800 */
[----:B0-----:R-:W4:Y:S04]  /*6370*/  LDL R42, [R1+0x98] ;  /* 0x00009800012a7983 */ /* 0x001f280000100800 */
[----:B------:R-:W3:Y:S04]  /*6380*/  LDL R15, [R1+0xc8] ;  /* 0x0000c800010f7983 */ /* 0x000ee80000100800 */
        /* <DEDUP_REMOVED lines=12> */
[----:B------:R0:W-:Y:S04]  /*6450*/  STL [R1+0x550], R43 ;  /* 0x0005502b01007387 */ /* 0x0001e80000100800 */
[----:B0-----:R-:W2:Y:S04]  /*6460*/  LDL R43, [R1+0x94] ;  /* 0x00009400012b7983 */ /* 0x001ea80000100800 */
[----:B------:R0:W-:Y:S04]  /*6470*/  STL [R1+0x54c], R44 ;  /* 0x00054c2c01007387 */ /* 0x0001e80000100800 */
[----:B0-----:R-:W4:Y:S04]  /*6480*/  LDL R44, [R1+0x90] ;  /* 0x00009000012c7983 */ /* 0x001f280000100800 */
[----:B------:R0:W-:Y:S04]  /*6490*/  STL [R1+0x548], R45 ;  /* 0x0005482d01007387 */ /* 0x0001e80000100800 */
[----:B0-----:R-:W3:Y:S04]  /*64a0*/  LDL R45, [R1+0x8c] ;  /* 0x00008c00012d7983 */ /* 0x001ee80000100800 */
[----:B------:R0:W-:Y:S04]  /*64b0*/  STL [R1+0x544], R46 ;  /* 0x0005442e01007387 */ /* 0x0001e80000100800 */
[----:B0-----:R-:W2:Y:S04]  /*64c0*/  LDL R46, [R1+0x88] ;  /* 0x00008800012e7983 */ /* 0x001ea80000100800 */
[----:B------:R0:W-:Y:S04]  /*64d0*/  STL [R1+0x540], R47 ;  /* 0x0005402f01007387 */ /* 0x0001e80000100800 */
[----:B0-----:R-:W4:Y:S04]  /*64e0*/  LDL R47, [R1+0x84] ;  /* 0x00008400012f7983 */ /* 0x001f280000100800 */
[----:B------:R0:W-:Y:S04]  /*64f0*/  STL [R1+0x53c], R32 ;  /* 0x00053c2001007387 */ /* 0x0001e80000100800 */
[----:B0-----:R-:W4:Y:S04]  /*6500*/  LDL R32, [R1+0x80] ;  /* 0x0000800001207983 */ /* 0x001f280000100800 */
[----:B------:R0:W-:Y:S04]  /*6510*/  STL [R1+0x538], R33 ;  /* 0x0005382101007387 */ /* 0x0001e80000100800 */
[----:B0-----:R-:W4:Y:S04]  /*6520*/  LDL R33, [R1+0xbc] ;  /* 0x0000bc0001217983 */ /* 0x001f280000100800 */
[----:B------:R-:W-:Y:S04]  /*6530*/  STL [R1+0x534], R34 ;  /* 0x0005342201007387 */ /* 0x000fe80000100800 */
        /* <DEDUP_REMOVED lines=19> */
[----:B------:R3:W-:Y:S04]  /*6670*/  STL [R1+0x4e4], R3 ;  /* 0x0004e40301007387 */ /* 0x0007e80000100800 */
[----:B------:R-:W-:Y:S04]  /*6680*/  STL [R1+0x4e0], R2 ;  /* 0x0004e00201007387 */ /* 0x000fe80000100800 */
[----:B------:R2:W-:Y:S01]  /*6690*/  STL [R1+0x4dc], R0 ;  /* 0x0004dc0001007387 */ /* 0x0005e20000100800 */
[----:B---3--:R-:W-:-:S01]  /*66a0*/  FADD R3, RZ, R45 ;  /* 0x0000002dff037221 */ /* 0x008fc20000000000 */
[----:B--2---:R-:W-:Y:S01]  /*66b0*/  FADD R0, RZ, R46 ;  /* 0x0000002eff007221 */ /* 0x004fe20000000000 */
[----:B----4-:R-:W-:-:S05]  /*66c0*/  FADD R2, RZ, R47 ;  /* 0x0000002fff027221 */ /* 0x010fca0000000000 */
[----:B------:R0:W-:Y:S04]  /*66d0*/  STL [R1+0xe0], R2 ;  /* 0x0000e00201007387 */ /* 0x0001e80000100800 */
[----:B------:R1:W-:Y:S01]  /*66e0*/  STL [R1+0xe4], R0 ;  /* 0x0000e40001007387 */ /* 0x0003e20000100800 */
[----:B0-----:R-:W-:-:S03]  /*66f0*/  FADD R2, RZ, R44 ;  /* 0x0000002cff027221 */ /* 0x001fc60000000000 */
[----:B------:R0:W-:Y:S01]  /*6700*/  STL [R1+0xe8], R3 ;  /* 0x0000e80301007387 */ /* 0x0001e20000100800 */
[----:B-1----:R-:W-:-:S03]  /*6710*/  FADD R0, RZ, R43 ;  /* 0x0000002bff007221 */ /* 0x002fc60000000000 */
[----:B------:R1:W-:Y:S04]  /*6720*/  STL [R1+0xec], R2 ;  /* 0x0000ec0201007387 */ /* 0x0003e80000100800 */
[----:B------:R-:W2:Y:S04]  /*6730*/  LDL R43, [R1+0x9c] ;  /* 0x00009c00012b7983 */ /* 0x000ea80000100800 */
[----:B------:R3:W-:Y:S04]  /*6740*/  STL [R1+0xf0], R0 ;  /* 0x0000f00001007387 */ /* 0x0007e80000100800 */
[----:B------:R-:W4:Y:S04]  /*6750*/  LDL R44, [R1+0x60] ;  /* 0x00006000012c7983 */ /* 0x000f280000100800 */
[----:B------:R-:W4:Y:S01]  /*6760*/  LDL R45, [R1+0x64] ;  /* 0x00006400012d7983 */ /* 0x000f220000100800 */
[----:B------:R-:W-:-:S03]  /*6770*/  FADD R237, RZ, R32 ;  /* 0x00000020ffed7221 */ /* 0x000fc60000000000 */
[----:B------:R-:W4:Y:S01]  /*6780*/  LDL R46, [R1+0x68] ;  /* 0x00006800012e7983 */ /* 0x000f220000100800 */
[----:B------:R-:W-:-:S03]  /*6790*/  FADD R236, RZ, R33 ;  /* 0x00000021ffec7221 */ /* 0x000fc60000000000 */
[----:B------:R-:W4:Y:S04]  /*67a0*/  LDL R47, [R1+0x6c] ;  /* 0x00006c00012f7983 */ /* 0x000f280000100800 */
        /* <DEDUP_REMOVED lines=20> */
[----:B------:R-:W4:Y:S04]  /*68f0*/  LDL R5, [R1] ;  /* 0x0000000001057983 */ /* 0x000f280000100800 */
[----:B------:R-:W4:Y:S04]  /*6900*/  LDL R4, [R1+0x4] ;  /* 0x0000040001047983 */ /* 0x000f280000100800 */
[----:B0-----:R-:W4:Y:S04]  /*6910*/  LDL R3, [R1+0x8] ;  /* 0x0000080001037983 */ /* 0x001f280000100800 */
[----:B-1----:R-:W4:Y:S04]  /*6920*/  LDL R2, [R1+0xc] ;  /* 0x00000c0001027983 */ /* 0x002f280000100800 */
[----:B---3--:R-:W3:Y:S01]  /*6930*/  LDL R0, [R1+0x10] ;  /* 0x0000100001007983 */ /* 0x008ee20000100800 */
[----:B------:R-:W-:-:S05]  /*6940*/  FADD R42, RZ, R42 ;  /* 0x0000002aff2a7221 */ /* 0x000fca0000000000 */
[----:B------:R0:W-:Y:S04]  /*6950*/  STL [R1+0xf4], R42 ;  /* 0x0000f42a01007387 */ /* 0x0001e80000100800 */
[----:B0-----:R-:W3:Y:S01]  /*6960*/  LDL.LU R42, [R1+0x554] ;  /* 0x00055400012a7983 */ /* 0x001ee20000300800 */
[----:B------:R-:W-:-:S01]  /*6970*/  FADD R12, RZ, R12 ;  /* 0x0000000cff0c7221 */ /* 0x000fc20000000000 */
[----:B--2---:R-:W-:-:S05]  /*6980*/  FADD R43, RZ, R43 ;  /* 0x0000002bff2b7221 */ /* 0x004fca0000000000 */
[----:B------:R0:W-:Y:S01]  /*6990*/  STL [R1+0xf8], R43 ;  /* 0x0000f82b01007387 */ /* 0x0001e20000100800 */
[----:B----4-:R-:W-:-:S01]  /*69a0*/  FADD R44, RZ, R44 ;  /* 0x0000002cff2c7221 */ /* 0x010fc20000000000 */
[----:B------:R-:W-:Y:S02]  /*69b0*/  FADD R45, RZ, R45 ;  /* 0x0000002dff2d7221 */ /* 0x000fe40000000000 */
[----:B0-----:R-:W2:Y:S01]  /*69c0*/  LDL.LU R43, [R1+0x550] ;  /* 0x00055000012b7983 */ /* 0x001ea20000300800 */
[----:B------:R-:W-:-:S03]  /*69d0*/  FADD R46, RZ, R46 ;  /* 0x0000002eff2e7221 */ /* 0x000fc60000000000 */
[----:B------:R0:W-:Y:S01]  /*69e0*/  STL [R1+0xfc], R44 ;  /* 0x0000fc2c01007387 */ /* 0x0001e20000100800 */
[----:B------:R-:W-:-:S01]  /*69f0*/  FADD R47, RZ, R47 ;  /* 0x0000002fff2f7221 */ /* 0x000fc20000000000 */
[----:B------:R-:W-:Y:S02]  /*6a00*/  FADD R32, RZ, R32 ;  /* 0x00000020ff207221 */ /* 0x000fe40000000000 */
[----:B0-----:R-:W4:Y:S01]  /*6a10*/  LDL.LU R44, [R1+0x54c] ;  /* 0x00054c00012c7983 */ /* 0x001f220000300800 */
[----:B------:R-:W-:-:S03]  /*6a20*/  FADD R33, RZ, R33 ;  /* 0x00000021ff217221 */ /* 0x000fc60000000000 */
[----:B------:R0:W-:Y:S01]  /*6a30*/  STL [R1+0x100], R45 ;  /* 0x0001002d01007387 */ /* 0x0001e20000100800 */
[----:B------:R-:W-:-:S01]  /*6a40*/  FADD R34, RZ, R34 ;  /* 0x00000022ff227221 */ /* 0x000fc20000000000 */
[----:B------:R-:W-:Y:S02]  /*6a50*/  FADD R35, RZ, R35 ;  /* 0x00000023ff237221 */ /* 0x000fe40000000000 */
[----:B0-----:R-:W4:Y:S04]  /*6a60*/  LDL.LU R45, [R1+0x548] ;  /* 0x00054800012d7983 */ /* 0x001f280000300800 */
[----:B------:R0:W-:Y:S01]  /*6a70*/  STL [R1+0x104], R46 ;  /* 0x0001042e01007387 */ /* 0x0001e20000100800 */
[----:B------:R-:W-:-:S01]  /*6a80*/  FADD R36, RZ, R36 ;  /* 0x00000024ff247221 */ /* 0x000fc20000000000 */
[----:B------:R-:W-:-:S02]  /*6a90*/  FADD R37, RZ, R37 ;  /* 0x00000025ff257221 */ /* 0x000fc40000000000 */
[----:B0-----:R-:W4:Y:S04]  /*6aa0*/  LDL.LU R46, [R1+0x544] ;  /* 0x00054400012e7983 */ /* 0x001f280000300800 */
[----:B------:R0:W-:Y:S01]  /*6ab0*/  STL [R1+0x108], R47 ;  /* 0x0001082f01007387 */ /* 0x0001e20000100800 */
[----:B------:R-:W-:-:S03]  /*6ac0*/  FADD R38, RZ, R38 ;  /* 0x00000026ff267221 */ /* 0x000fc60000000000 */
        /* <DEDUP_REMOVED lines=51> */
[----:B0-----:R0:W5:Y:S04]  /*6e00*/  LDL.LU R9, [R1+0x4fc] ;  /* 0x0004fc0001097983 */ /* 0x0011680000300800 */
[----:B------:R1:W-:Y:S01]  /*6e10*/  STL [R1+0x150], R8 ;  /* 0x0001500801007387 */ /* 0x0003e20000100800 */
[----:B---3--:R-:W-:-:S03]  /*6e20*/  FADD R0, RZ, R0 ;  /* 0x00000000ff007221 */ /* 0x008fc60000000000 */
[----:B-1----:R0:W5:Y:S04]  /*6e30*/  LDL.LU R8, [R1+0x4f8] ;  /* 0x0004f80001087983 */ /* 0x0021680000300800 */
[----:B------:R1:W-:Y:S04]  /*6e40*/  STL [R1+0x154], R7 ;  /* 0x0001540701007387 */ /* 0x0003e80000100800 */
        /* <DEDUP_REMOVED lines=13> */
[----:B------:R1:W-:Y:S02]  /*6f20*/  STL [R1+0x170], R12 ;  /* 0x0001700c01007387 */ /* 0x0003e40000100800 */
[----:B-1----:R-:W-:-:S01]  /*6f30*/  FADD R12, RZ, R11 ;  /* 0x0000000bff0c7221 */ /* 0x002fc20000000000 */
[----:B------:R-:W-:Y:S01]  /*6f40*/  FADD R11, RZ, R10 ;  /* 0x0000000aff0b7221 */ /* 0x000fe20000000000 */
[----:B------:R-:W-:-:S03]  /*6f50*/  FADD R10, RZ, R224 ;  /* 0x000000e0ff0a7221 */ /* 0x000fc60000000000 */
[----:B------:R1:W-:Y:S04]  /*6f60*/  STL [R1+0x174], R12 ;  /* 0x0001740c01007387 */ /* 0x0003e80000100800 */
[----:B------:R3:W-:Y:S04]  /*6f70*/  STL [R1+0x178], R11 ;  /* 0x0001780b01007387 */ /* 0x0007e80000100800 */
[----:B------:R2:W-:Y:S01]  /*6f80*/  STL [R1+0x17c], R10 ;  /* 0x00017c0a01007387 */ /* 0x0005e20000100800 */
[----:B-1----:R-:W-:-:S01]  /*6f90*/  FADD R12, RZ, R225 ;  /* 0x000000e1ff0c7221 */ /* 0x002fc20000000000 */
[----:B---3--:R-:W-:-:S04]  /*6fa0*/  FADD R11, RZ, R226 ;  /* 0x000000e2ff0b7221 */ /* 0x008fc80000000000 */
[----:B------:R1:W-:Y:S01]  /*6fb0*/  STL [R1+0x180], R12 ;  /* 0x0001800c01007387 */ /* 0x0003e20000100800 */
[----:B--2---:R-:W-:-:S03]  /*6fc0*/  FADD R10, RZ, R227 ;  /* 0x000000e3ff0a7221 */ /* 0x004fc60000000000 */
[----:B------:R2:W-:Y:S04]  /*6fd0*/  STL [R1+0x184], R11 ;  /* 0x0001840b01007387 */ /* 0x0005e80000100800 */
[----:B------:R3:W-:Y:S01]  /*6fe0*/  STL [R1+0x188], R10 ;  /* 0x0001880a01007387 */ /* 0x0007e20000100800 */
[----:B-1----:R-:W-:-:S01]  /*6ff0*/  FADD R12, RZ, R228 ;  /* 0x000000e4ff0c7221 */ /* 0x002fc20000000000 */
[----:B--2---:R-:W-:-:S04]  /*7000*/  FADD R11, RZ, R229 ;  /* 0x000000e5ff0b7221 */ /* 0x004fc80000000000 */
[----:B------:R1:W-:Y:S01]  /*7010*/  STL [R1+0x18c], R12 ;  /* 0x00018c0c01007387 */ /* 0x0003e20000100800 */
[----:B---3--:R-:W-:-:S03]  /*7020*/  FADD R10, RZ, R230 ;  /* 0x000000e6ff0a7221 */ /* 0x008fc60000000000 */
        /* <DEDUP_REMOVED lines=363> */
[----:B----4-:R-:W-:-:S04]  /*86e0*/  FADD R11, RZ, R44 ;  /* 0x0000002cff0b7221 */ /* 0x010fc80000000000 */
        /* <DEDUP_REMOVED lines=40> */
[----:B------:R-:W-:-:S01]  /*8970*/  FADD R13, RZ, R13 ;  /* 0x0000000dff0d7221 */ /* 0x000fc20000000000 */
[----:B------:R-:W-:Y:S01]  /*8980*/  FADD R14, RZ, R14 ;  /* 0x0000000eff0e7221 */ /* 0x000fe20000000000 */
        /* <DEDUP_REMOVED lines=13> */
[----:B0-----:R-:W-:-:S06]  /*8a60*/  UMOV UR56, URZ ;  /* 0x0000003f00387c82 */ /* 0x001fcc0008000000 */
.L_x_18:
[----:B------:R-:W2:Y:S01]  /*8a70*/  LDL R10, [R1+0x4d0] ;  /* 0x0004d000010a7983 */ /* 0x000ea20000100800 */
[----:B------:R-:W-:-:S04]  /*8a80*/  UIADD3 UR54, UR61, 0x1, URZ ;  /* 0x000000013d367890 */ /* 0x000fc8000fffe03f */
[----:B------:R-:W-:-:S04]  /*8a90*/  UISETP.NE.AND UP0, UPT, UR54, 0x6, UPT ;  /* 0x000000063600788c */ /* 0x000fc8000bf05270 */
[----:B------:R-:W-:Y:S02]  /*8aa0*/  USEL UR7, URZ, 0x1, UP0 ;  /* 0x000000013f077887 */ /* 0x000fe40008000000 */
[----:B------:R-:W-:Y:S01]  /*8ab0*/  USEL UR54, UR54, URZ, UP0 ;  /* 0x0000003f36367287 */ /* 0x000fe20008000000 */
[----:B--2---:R-:W-:-:S13]  /*8ac0*/  R2UR UR8, R10 ;  /* 0x000000000a0872ca */ /* 0x004fda00000e0000 */
[----:B------:R-:W-:-:S03]  /*8ad0*/  ULOP3.LUT UR7, UR8, UR7, URZ, 0x3c, !UPT ;  /* 0x0000000708077292 */ /* 0x000fc6000f8e3c3f */
[----:B------:R-:W-:-:S03]  /*8ae0*/  UMOV UR8, 0x1 ;  /* 0x0000000100087882 */ /* 0x000fc60000000000 */
[----:B------:R-:W-:-:S07]  /*8af0*/  IMAD.U32 R10, RZ, RZ, UR7 ;  /* 0x00000007ff0a7e24 */ /* 0x000fce000f8e00ff */
.L_x_13:
[----:B------:R-:W2:Y:S02]  /*8b00*/  LDL R11, [R1+0x4d4] ;  /* 0x0004d400010b7983 */ /* 0x000ea40000100800 */
[----:B--2---:R-:W-:-:S13]  /*8b10*/  R2UR UR9, R11 ;  /* 0x000000000b0972ca */ /* 0x004fda00000e0000 */
[----:B------:R-:W-:-:S04]  /*8b20*/  UISETP.LT.AND UP0, UPT, UR9, 0x1, UPT ;  /* 0x000000010900788c */ /* 0x000fc8000bf01270 */
[----:B------:R-:W-:-:S04]  /*8b30*/  USEL UR7, UR9, 0x1, UP0 ;  /* 0x0000000109077887 */ /* 0x000fc80008000000 */
[----:B------:R-:W-:-:S04]  /*8b40*/  UIADD3 UR7, UR9, -UR7, URZ ;  /* 0x8000000709077290 */ /* 0x000fc8000fffe03f */
[----:B------:R-:W-:-:S06]  /*8b50*/  UISETP.GE.AND UP0, UPT, UR7, 0x1, UPT ;  /* 0x000000010700788c */ /* 0x000fcc000bf06270 */
[----:B------:R-:W-:-:S13]  /*8b60*/  PLOP3.LUT P0, PT, PT, PT, UP0, 0x80, 0x0 ;  /* 0x000000000000781c */ /* 0x000fda0003f0f008 */
[----:B------:R-:W-:Y:S05]  /*8b70*/  @!P0 BRA `(.L_x_19) ;  /* 0x0000006400248947 */ /* 0x000fea0003800000 */
[----:B------:R-:W-:Y:S01]  /*8b80*/  IMAD.U32 R11, RZ, RZ, UR7 ;  /* 0x00000007ff0b7e24 */ /* 0x000fe2000f8e00ff */
[----:B------:R-:W-:-:S06]  /*8b90*/  UMOV UR57, UR61 ;  /* 0x0000003d00397c82 */ /* 0x000fcc0008000000 */
.L_x_27:
[----:B------:R-:W-:-:S06]  /*8ba0*/  UISETP.NE.AND UP0, UPT, UR59, 0x3, UPT ;  /* 0x000000033b00788c */ /* 0x000fcc000bf05270 */
[----:B------:R-:W-:-:S13]  /*8bb0*/  PLOP3.LUT P1, PT, PT, PT, UP0, 0x80, 0x0 ;  /* 0x000000000000781c */ /* 0x000fda0003f2f008 */
[----:B0-----:R-:W-:Y:S05]  /*8bc0*/  @!P1 BRA `(.L_x_20) ;  /* 0x0000000000049947 */ /* 0x001fea0003800000 */
[----:B------:R-:W-:Y:S01]  /*8bd0*/  BPT.TRAP 0x1 ;  /* 0x000000040000795c */ /* 0x000fe20000300000 */
.L_x_20:
[----:B------:R-:W1:Y:S01]  /*8be0*/  S2UR UR7, SR_CgaCtaId ;  /* 0x00000000000779c3 */ /* 0x000e620000008800 */
[----:B------:R-:W-:Y:S01]  /*8bf0*/  UMOV UR55, 0x400 ;  /* 0x0000040000377882 */ /* 0x000fe20000000000 */
[----:B------:R-:W-:Y:S01]  /*8c00*/  SHF.L.U32 R12, R10, 0x1f, RZ ;  /* 0x0000001f0a0c7819 */ /* 0x000fe200000006ff */
[----:B-1----:R-:W-:-:S04]  /*8c10*/  ULEA UR55, UR7, UR55, 0x18 ;  /* 0x0000003707377291 */ /* 0x002fc8000f8ec03f */
[----:B------:R-:W-:-:S09]  /*8c20*/  ULEA UR7, UR54, UR55, 0x3 ;  /* 0x0000003736077291 */ /* 0x000fd2000f8e183f */
[----:B------:R1:W2:Y:S01]  /*8c30*/  SYNCS.PHASECHK.TRANS64.TRYWAIT P0, [UR7], R12 ;  /* 0x0000000cff0075a7 */ /* 0x0002a20008000147 */
[----:B------:R-:W-:Y:S05]  /*8c40*/  @!P1 BRA `(.L_x_21) ;  /* 0x0000000000049947 */ /* 0x000fea0003800000 */
[----:B------:R-:W-:Y:S01]  /*8c50*/  BPT.TRAP 0x1 ;  /* 0x000000040000795c */ /* 0x000fe20000300000 */
.L_x_21:
[----:B--2---:R-:W-:Y:S05]  /*8c60*/  @P0 BRA `(.L_x_22) ;  /* 0x0000000000080947 */ /* 0x004fea0003800000 */
[----:B------:R-:W2:Y:S02]  /*8c70*/  SYNCS.PHASECHK.TRANS64.TRYWAIT P0, [UR7], R12 ;  /* 0x0000000cff0075a7 */ /* 0x000ea40008000147 */
[----:B--2---:R-:W-:Y:S05]  /*8c80*/  @!P0 BRA `(.L_x_23) ;  /* 0x0000028c00548947 */ /* 0x004fea0003800000 */
.L_x_22:
[----:B------:R-:W-:Y:S04]  /*8c90*/  STL.64 [R1+0x638], R78 ;  /* 0x0006384e01007387 */ /* 0x000fe80000100a00 */
[----:B------:R-:W-:Y:S04]  /*8ca0*/  STL.64 [R1+0x630], R76 ;  /* 0x0006304c01007387 */ /* 0x000fe80000100a00 */
[----:B------:R-:W-:Y:S04]  /*8cb0*/  STL.64 [R1+0x628], R74 ;  /* 0x0006284a01007387 */ /* 0x000fe80000100a00 */
[----:B------:R2:W-:Y:S04]  /*8cc0*/  STL.64 [R1+0x620], R72 ;  /* 0x0006204801007387 */ /* 0x0005e80000100a00 */
[----:B--2---:R-:W2:Y:S04]  /*8cd0*/  LDL.LU.64 R72, [R1] ;  /* 0x0000000001487983 */ /* 0x004ea80000300a00 */
[----:B------:R-:W2:Y:S04]  /*8ce0*/  LDL.LU.64 R74, [R1+0x8] ;  /* 0x00000800014a7983 */ /* 0x000ea80000300a00 */
[----:B------:R-:W2:Y:S04]  /*8cf0*/  LDL.LU.64 R76, [R1+0x10] ;  /* 0x00001000014c7983 */ /* 0x000ea80000300a00 */
[----:B------:R-:W2:Y:S04]  /*8d00*/  LDL.LU.64 R78, [R1+0x18] ;  /* 0x00001800014e7983 */ /* 0x000ea80000300a00 */
[----:B------:R-:W-:Y:S04]  /*8d10*/  STL.64 [R1+0x618], R54 ;  /* 0x0006183601007387 */ /* 0x000fe80000100a00 */
[----:B------:R-:W-:Y:S04]  /*8d20*/  STL.64 [R1+0x610], R52 ;  /* 0x0006103401007387 */ /* 0x000fe80000100a00 */
[----:B------:R-:W-:Y:S04]  /*8d30*/  STL.64 [R1+0x608], R50 ;  /* 0x0006083201007387 */ /* 0x000fe80000100a00 */
[----:B------:R3:W-:Y:S04]  /*8d40*/  STL.64 [R1+0x600], R48 ;  /* 0x0006003001007387 */ /* 0x0007e80000100a00 */
[----:B---3--:R-:W3:Y:S04]  /*8d50*/  LDL.LU.64 R48, [R1+0x60] ;  /* 0x0000600001307983 */ /* 0x008ee80000300a00 */
[----:B------:R-:W3:Y:S04]  /*8d60*/  LDL.LU.64 R50, [R1+0x68] ;  /* 0x0000680001327983 */ /* 0x000ee80000300a00 */
[----:B------:R-:W3:Y:S04]  /*8d70*/  LDL.LU.64 R52, [R1+0x70] ;  /* 0x0000700001347983 */ /* 0x000ee80000300a00 */
[----:B------:R-:W3:Y:S04]  /*8d80*/  LDL.LU.64 R54, [R1+0x78] ;  /* 0x0000780001367983 */ /* 0x000ee80000300a00 */
[----:B------:R-:W-:Y:S04]  /*8d90*/  STL [R1+0x5fc], R24 ;  /* 0x0005fc1801007387 */ /* 0x000fe80000100800 */
[----:B------:R4:W-:Y:S04]  /*8da0*/  STL [R1+0x5f8], R25 ;  /* 0x0005f81901007387 */ /* 0x0009e80000100800 */
[----:B------:R-:W-:Y:S04]  /*8db0*/  STL [R1+0x5f4], R26 ;  /* 0x0005f41a01007387 */ /* 0x000fe80000100800 */
[----:B------:R0:W-:Y:S04]  /*8dc0*/  STL [R1+0x5f0], R27 ;  /* 0x0005f01b01007387 */ /* 0x0001e80000100800 */
[----:B------:R-:W-:Y:S04]  /*8dd0*/  STL [R1+0x5ec], R28 ;  /* 0x0005ec1c01007387 */ /* 0x000fe80000100800 */
[----:B------:R1:W-:Y:S04]  /*8de0*/  STL [R1+0x5e8], R29 ;  /* 0x0005e81d01007387 */ /* 0x0003e80000100800 */
[----:B------:R-:W-:Y:S04]  /*8df0*/  STL [R1+0x5e4], R30 ;  /* 0x0005e41e01007387 */ /* 0x000fe80000100800 */
[----:B------:R1:W-:Y:S04]  /*8e00*/  STL [R1+0x5e0], R31 ;  /* 0x0005e01f01007387 */ /* 0x0003e80000100800 */
[----:B----4-:R-:W4:Y:S04]  /*8e10*/  LDL.LU.64 R24, [R1+0xc0] ;  /* 0x0000c00001187983 */ /* 0x010f280000300a00 */
[----:B0-----:R-:W4:Y:S04]  /*8e20*/  LDL.LU.64 R26, [R1+0xc8] ;  /* 0x0000c800011a7983 */ /* 0x001f280000300a00 */
[----:B-1----:R-:W4:Y:S04]  /*8e30*/  LDL.LU.64 R28, [R1+0xd0] ;  /* 0x0000d000011c7983 */ /* 0x002f280000300a00 */
[----:B------:R-:W4:Y:S01]  /*8e40*/  LDL.LU.64 R30, [R1+0xd8] ;  /* 0x0000d800011e7983 */ /* 0x000f220000300a00 */
[----:B------:R-:W-:-:S02]  /*8e50*/  UIADD3 UR9, UR55, 0x24180, URZ ;  /* 0x0002418037097890 */ /* 0x000fc4000fffe03f */
[----:B------:R-:W-:Y:S01]  /*8e60*/  UISETP.NE.AND UP0, UPT, UR6, URZ, UPT ;  /* 0x0000003f0600728c */ /* 0x000fe2000bf05270 */
[----:B------:R-:W-:Y:S01]  /*8e70*/  STL [R1+0x5c4], R235 ;  /* 0x0005c4eb01007387 */ /* 0x000fe20000100800 */
[----:B------:R-:W-:Y:S02]  /*8e80*/  USHF.R.U32.HI UR9, URZ, 0x4, UR9 ;  /* 0x000000043f097899 */ /* 0x000fe40008011609 */
[----:B------:R-:W-:Y:S01]  /*8e90*/  USEL UR8, UR8, URZ, !UP0 ;  /* 0x0000003f08087287 */ /* 0x000fe2000c000000 */
[----:B------:R-:W-:Y:S01]  /*8ea0*/  STL [R1+0x5c0], R234 ;  /* 0x0005c0ea01007387 */ /* 0x000fe20000100800 */
[----:B------:R-:W-:Y:S02]  /*8eb0*/  ULOP3.LUT UR9, UR9, 0x3fff, URZ, 0xc0, !UPT ;  /* 0x00003fff09097892 */ /* 0x000fe4000f8ec03f */
[----:B------:R-:W-:Y:S01]  /*8ec0*/  ULOP3.LUT UR7, UR58, 0x10000, URZ, 0xfc, !UPT ;  /* 0x000100003a077892 */ /* 0x000fe2000f8efc3f */
[----:B------:R-:W-:Y:S01]  /*8ed0*/  STL [R1+0x5bc], R233 ;  /* 0x0005bce901007387 */ /* 0x000fe20000100800 */
[----:B------:R-:W-:-:S02]  /*8ee0*/  ULOP3.LUT UR6, UR9, 0x10000, URZ, 0xfc, !UPT ;  /* 0x0001000009067892 */ /* 0x000fc4000f8efc3f */
[----:B------:R-:W-:Y:S01]  /*8ef0*/  UISETP.NE.U32.AND UP0, UPT, UR8, URZ, UPT ;  /* 0x0000003f0800728c */ /* 0x000fe2000bf05070 */
[----:B------:R-:W-:Y:S01]  /*8f00*/  STL [R1+0x5b8], R232 ;  /* 0x0005b8e801007387 */ /* 0x000fe20000100800 */
[----:B------:R-:W-:Y:S02]  /*8f10*/  UIMAD UR7, UR54, 0x600, UR7 ;  /* 0x00000600360778a4 */ /* 0x000fe4000f8e0207 */
[----:B------:R-:W-:Y:S01]  /*8f20*/  UIMAD UR6, UR54, 0x2c0, UR6 ;  /* 0x000002c0360678a4 */ /* 0x000fe2000f8e0206 */
[----:B------:R-:W-:Y:S01]  /*8f30*/  STL [R1+0x5b4], R23 ;  /* 0x0005b41701007387 */ /* 0x000fe20000100800 */
[----:B------:R-:W-:Y:S01]  /*8f40*/  UMOV UR13, 0x80000020 ;  /* 0x80000020000d7882 */ /* 0x000fe20000000000 */
[----:B------:R-:W-:Y:S01]  /*8f50*/  UMOV UR15, 0x80000020 ;  /* 0x80000020000f7882 */ /* 0x000fe20000000000 */
[----:B------:R-:W-:Y:S01]  /*8f60*/  UIADD3 UR22, UR6, 0x40, URZ ;  /* 0x0000004006167890 */ /* 0x000fe2000fffe03f */
[----:B------:R-:W-:Y:S01]  /*8f70*/  STL [R1+0x5b0], R22 ;  /* 0x0005b01601007387 */ /* 0x000fe20000100800 */
[----:B------:R-:W-:Y:S01]  /*8f80*/  UMOV UR12, UR7 ;  /* 0x00000007000c7c82 */ /* 0x000fe20008000000 */
[----:B------:R-:W-:Y:S01]  /*8f90*/  UMOV UR14, UR6 ;  /* 0x00000006000e7c82 */ /* 0x000fe20008000000 */
[----:B------:R-:W-:Y:S01]  /*8fa0*/  UMOV UR20, UR12 ;  /* 0x0000000c00147c82 */ /* 0x000fe20008000000 */
[----:B------:R-:W-:Y:S01]  /*8fb0*/  UMOV UR21, UR13 ;  /* 0x0000000d00157c82 */ /* 0x000fe20008000000 */
[----:B------:R-:W-:Y:S01]  /*8fc0*/  UMOV UR23, 0x80000020 ;  /* 0x8000002000177882 */ /* 0x000fe20000000000 */
[----:B------:R-:W-:Y:S01]  /*8fd0*/  UIADD3 UR38, UR6, 0x80, URZ ;  /* 0x0000008006267890 */ /* 0x000fe2000fffe03f */
[----:B------:R-:W-:Y:S01]  /*8fe0*/  STL [R1+0x5ac], R21 ;  /* 0x0005ac1501007387 */ /* 0x000fe20000100800 */
        /* <DEDUP_REMOVED lines=13> */
[----:B----4-:R-:W-:Y:S01]  /*90c0*/  WARPGROUP.ARRIVE ;  /* 0x00000000000079c5 */ /* 0x010fe20000000000 */
[----:B------:R-:W-:Y:S01]  /*90d0*/  UIADD3 UR10, UR6, 0x140, URZ ;  /* 0x00000140060a7890 */ /* 0x000fe2000fffe03f */
[----:B------:R-:W-:Y:S01]  /*90e0*/  STL [R1+0x5a0], R18 ;  /* 0x0005a01201007387 */ /* 0x000fe20000100800 */
[----:B------:R-:W-:Y:S01]  /*90f0*/  UMOV UR8, UR12 ;  /* 0x0000000c00087c82 */ /* 0x000fe20008000000 */
[----:B------:R-:W-:Y:S01]  /*9100*/  UMOV UR9, UR13 ;  /* 0x0000000d00097c82 */ /* 0x000fe20008000000 */
[----:B------:R-:W-:Y:S01]  /*9110*/  UMOV UR11, 0x80000020 ;  /* 0x80000020000b7882 */ /* 0x000fe20000000000 */
[----:B------:R-:W-:Y:S01]  /*9120*/  QGMMA.64x16x32.F32.E4M3.E4M3 R24, gdesc[UR12], R24, UP0, gsb0 ;  /* 0x002000000c1879f3 */ /* 0x000fe2000b800818 */
[----:B------:R-:W-:Y:S01]  /*9130*/  UIADD3 UR42, UR6, 0x180, URZ ;  /* 0x00000180062a7890 */ /* 0x000fe2000fffe03f */
[----:B------:R-:W-:Y:S01]  /*9140*/  STL [R1+0x59c], R17 ;  /* 0x00059c1101007387 */ /* 0x000fe20000100800 */
[----:B------:R-:W-:Y:S01]  /*9150*/  UMOV UR40, UR12 ;  /* 0x0000000c00287c82 */ /* 0x000fe20008000000 */
[----:B------:R-:W-:Y:S01]  /*9160*/  UMOV UR41, UR13 ;  /* 0x0000000d00297c82 */ /* 0x000fe20008000000 */
[----:B------:R-:W-:Y:S01]  /*9170*/  UMOV UR43, 0x80000020 ;  /* 0x80000020002b7882 */ /* 0x000fe20000000000 */
[----:B------:R-:W-:Y:S01]  /*9180*/  UIADD3 UR34, UR6, 0x1c0, URZ ;  /* 0x000001c006227890 */ /* 0x000fe2000fffe03f */
[----:B------:R0:W-:Y:S01]  /*9190*/  STL [R1+0x598], R16 ;  /* 0x0005981001007387 */ /* 0x0001e20000100800 */
        /* <DEDUP_REMOVED lines=18> */
[----:B------:R-:W-:Y:S04]  /*92c0*/  STL [R1+0x588], R11 ;  /* 0x0005880b01007387 */ /* 0x000fe80000100800 */
[----:B------:R-:W-:Y:S04]  /*92d0*/  STL [R1+0x584], R10 ;  /* 0x0005840a01007387 */ /* 0x000fe80000100800 */
[----:B-----5:R-:W-:Y:S04]  /*92e0*/  STL [R1+0x580], R9 ;  /* 0x0005800901007387 */ /* 0x020fe80000100800 */
[----:B------:R-:W-:Y:S04]  /*92f0*/  STL [R1+0x57c], R8 ;  /* 0x00057c0801007387 */ /* 0x000fe80000100800 */
[----:B------:R-:W-:Y:S04]  /*9300*/  STL [R1+0x578], R7 ;  /* 0x0005780701007387 */ /* 0x000fe80000100800 */
[----:B------:R-:W-:Y:S04]  /*9310*/  STL [R1+0x574], R6 ;  /* 0x0005740601007387 */ /* 0x000fe80000100800 */
[----:B------:R-:W-:Y:S01]  /*9320*/  STL [R1+0x570], R5 ;  /* 0x0005700501007387 */ /* 0x000fe20000100800 */
[----:B------:R-:W-:-:S02]  /*9330*/  WARPGROUP.DEPBAR.LE gsb0, 0x0 ;  /* 0x00008000000079c5 */ /* 0x000fc40000010000 */
[----:B---3--:R-:W-:Y:S01]  /*9340*/  WARPGROUP.ARRIVE ;  /* 0x00000000000079c5 */ /* 0x008fe20000000000 */
[----:B------:R-:W-:Y:S01]  /*9350*/  STL [R1+0x56c], R4 ;  /* 0x00056c0401007387 */ /* 0x000fe20000100800 */
[----:B------:R-:W-:-:S03]  /*9360*/  IMAD.MOV.U32 R12, RZ, RZ, R31 ;  /* 0x000000ffff0c7224 */ /* 0x000fc600078e001f */
[----:B------:R-:W-:Y:S01]  /*9370*/  STL [R1+0x568], R3 ;  /* 0x0005680301007387 */ /* 0x000fe20000100800 */
[----:B------:R-:W-:Y:S03]  /*9380*/  QGMMA.64x16x32.F32.E4M3.E4M3 R48, gdesc[UR20], R48, UP0, gsb0 ;  /* 0x00200000143079f3 */ /* 0x000fe6000b800830 */
[----:B------:R-:W-:Y:S04]  /*9390*/  STL [R1+0x564], R2 ;  /* 0x0005640201007387 */ /* 0x000fe80000100800 */
[----:B------:R-:W-:Y:S04]  /*93a0*/  STL [R1+0x560], R0 ;  /* 0x0005600001007387 */ /* 0x000fe80000100800 */
[----:B------:R1:W-:Y:S04]  /*93b0*/  STL.64 [R1+0xc0], R24 ;  /* 0x0000c01801007387 */ /* 0x0003e80000100a00 */
[----:B------:R3:W-:Y:S04]  /*93c0*/  STL.64 [R1+0xc8], R26 ;  /* 0x0000c81a01007387 */ /* 0x0007e80000100a00 */
[----:B------:R4:W-:Y:S04]  /*93d0*/  STL.64 [R1+0xd0], R28 ;  /* 0x0000d01c01007387 */ /* 0x0009e80000100a00 */
[----:B------:R4:W-:Y:S04]  /*93e0*/  STL [R1+0xd8], R30 ;  /* 0x0000d81e01007387 */ /* 0x0009e80000100800 */
[----:B0-----:R-:W4:Y:S04]  /*93f0*/  LDL.LU.64 R16, [R1+0x40] ;  /* 0x0000400001107983 */ /* 0x001f280000300a00 */
[----:B------:R-:W4:Y:S04]  /*9400*/  LDL.LU.64 R18, [R1+0x48] ;  /* 0x0000480001127983 */ /* 0x000f280000300a00 */
[----:B------:R-:W4:Y:S01]  /*9410*/  LDL.LU.64 R20, [R1+0x50] ;  /* 0x0000500001147983 */ /* 0x000f220000300a00 */
[----:B------:R-:W-:-:S02]  /*9420*/  WARPGROUP.DEPBAR.LE gsb0, 0x0 ;  /* 0x00008000000079c5 */ /* 0x000fc40000010000 */
[----:B--2---:R-:W-:Y:S01]  /*9430*/  WARPGROUP.ARRIVE ;  /* 0x00000000000079c5 */ /* 0x004fe20000000000 */
[----:B-1----:R-:W-:Y:S02]  /*9440*/  IMAD.MOV.U32 R24, RZ, RZ, R48 ;  /* 0x000000ffff187224 */ /* 0x002fe400078e0030 */
[----:B------:R-:W-:Y:S02]  /*9450*/  IMAD.MOV.U32 R25, RZ, RZ, R49 ;  /* 0x000000ffff197224 */ /* 0x000fe400078e0031 */
[----:B---3--:R-:W-:Y:S01]  /*9460*/  IMAD.MOV.U32 R26, RZ, RZ, R50 ;  /* 0x000000ffff1a7224 */ /* 0x008fe200078e0032 */
[----:B------:R-:W-:Y:S01]  /*9470*/  QGMMA.64x16x32.F32.E4M3.E4M3 R72, gdesc[UR36], R72, UP0, gsb0 ;  /* 0x00200000244879f3 */ /* 0x000fe2000b800848 */
[----:B------:R-:W-:Y:S02]  /*9480*/  IMAD.MOV.U32 R27, RZ, RZ, R51 ;  /* 0x000000ffff1b7224 */ /* 0x000fe400078e0033 */
[----:B----4-:R-:W-:Y:S02]  /*9490*/  IMAD.MOV.U32 R28, RZ, RZ, R52 ;  /* 0x000000ffff1c7224 */ /* 0x010fe400078e0034 */
[----:B------:R-:W-:-:S02]  /*94a0*/  IMAD.MOV.U32 R29, RZ, RZ, R53 ;  /* 0x000000ffff1d7224 */ /* 0x000fc400078e0035 */
[----:B------:R-:W-:Y:S02]  /*94b0*/  IMAD.MOV.U32 R30, RZ, RZ, R54 ;  /* 0x000000ffff1e7224 */ /* 0x000fe400078e0036 */
[----:B------:R-:W-:Y:S01]  /*94c0*/  IMAD.MOV.U32 R31, RZ, RZ, R55 ;  /* 0x000000ffff1f7224 */ /* 0x000fe200078e0037 */
[----:B------:R-:W-:Y:S02]  /*94d0*/  WARPGROUP.DEPBAR.LE gsb0, 0x0 ;  /* 0x00008000000079c5 */ /* 0x000fe40000010000 */
[----:B------:R-:W-:-:S06]  /*94e0*/  WARPGROUP.ARRIVE ;  /* 0x00000000000079c5 */ /* 0x000fcc0000000000 */
[----:B------:R-:W-:Y:S03]  /*94f0*/  QGMMA.64x16x32.F32.E4M3.E4M3 R208, gdesc[UR44], R208, UP0, gsb0 ;  /* 0x002000002cd079f3 */ /* 0x000fe6000b8008d0 */
        /* <DEDUP_REMOVED lines=20> */
[----:B------:R-:W-:Y:S01]  /*9640*/  QGMMA.64x16x32.F32.E4M3.E4M3 R40, gdesc[UR48], R40, UP0, gsb0 ;  /* 0x00200000302879f3 */ /* 0x000fe2000b800828 */
[----:B------:R-:W-:Y:S01]  /*9650*/  UIADD3 UR8, UR7, 0x200, URZ ;  /* 0x0000020007087890 */ /* 0x000fe2000fffe03f */
[----:B------:R-:W-:-:S06]  /*9660*/  UMOV UR49, 0x80000020 ;  /* 0x8000002000317882 */ /* 0x000fcc0000000000 */
[----:B------:R-:W-:Y:S01]  /*9670*/  UMOV UR48, UR8 ;  /* 0x0000000800307c82 */ /* 0x000fe20008000000 */
[----:B------:R-:W-:Y:S02]  /*9680*/  WARPGROUP.DEPBAR.LE gsb0, 0x0 ;  /* 0x00008000000079c5 */ /* 0x000fe40000010000 */
[----:B------:R-:W-:-:S06]  /*9690*/  WARPGROUP.ARRIVE ;  /* 0x00000000000079c5 */ /* 0x000fcc0000000000 */
[----:B------:R-:W-:Y:S01]  /*96a0*/  QGMMA.64x16x32.F32.E4M3.E4M3 R32, gdesc[UR48], R32, UP0, gsb0 ;  /* 0x00200000302079f3 */ /* 0x000fe2000b800820 */
[----:B------:R-:W-:Y:S01]  /*96b0*/  UMOV UR16, UR48 ;  /* 0x0000003000107c82 */ /* 0x000fe20008000000 */
        /* <DEDUP_REMOVED lines=14> */
[----:B------:R0:W-:Y:S04]  /*97a0*/  STL.64 [R1], R72 ;  /* 0x0000004801007387 */ /* 0x0001e80000100a00 */
[----:B------:R1:W-:Y:S04]  /*97b0*/  STL.64 [R1+0x8], R74 ;  /* 0x0000084a01007387 */ /* 0x0003e80000100a00 */
[----:B------:R2:W-:Y:S04]  /*97c0*/  STL.64 [R1+0x10], R76 ;  /* 0x0000104c01007387 */ /* 0x0005e80000100a00 */
[----:B------:R3:W-:Y:S04]  /*97d0*/  STL.64 [R1+0x18], R78 ;  /* 0x0000184e01007387 */ /* 0x0007e80000100a00 */
[----:B------:R-:W4:Y:S01]  /*97e0*/  LDL.LU.64 R22, [R1+0x58] ;  /* 0x0000580001167983 */ /* 0x000f220000300a00 */
[----:B------:R-:W-:Y:S01]  /*97f0*/  UMOV UR40, UR48 ;  /* 0x0000003000287c82 */ /* 0x000fe20008000000 */
[----:B------:R-:W-:-:S02]  /*9800*/  UMOV UR41, UR49 ;  /* 0x0000003100297c82 */ /* 0x000fc40008000000 */
[----:B------:R-:W3:Y:S04]  /*9810*/  LDL.LU.64 R48, [R1+0xa0] ;  /* 0x0000a00001307983 */ /* 0x000ee80000300a00 */
[----:B------:R-:W3:Y:S04]  /*9820*/  LDL.LU.64 R50, [R1+0xa8] ;  /* 0x0000a80001327983 */ /* 0x000ee80000300a00 */
[----:B------:R-:W3:Y:S04]  /*9830*/  LDL.LU.64 R52, [R1+0xb0] ;  /* 0x0000b00001347983 */ /* 0x000ee80000300a00 */
[----:B------:R-:W3:Y:S01]  /*9840*/  LDL.LU.64 R54, [R1+0xb8] ;  /* 0x0000b80001367983 */ /* 0x000ee20000300a00 */
[----:B------:R-:W-:-:S02]  /*9850*/  WARPGROUP.DEPBAR.LE gsb0, 0x0 ;  /* 0x00008000000079c5 */ /* 0x000fc40000010000 */
        /* <DEDUP_REMOVED lines=25> */
[----:B----4-:R-:W-:-:S06]  /*99f0*/  WARPGROUP.ARRIVE ;  /* 0x00000000000079c5 */ /* 0x010fcc0000000000 */
[----:B------:R-:W-:Y:S01]  /*9a00*/  QGMMA.64x16x32.F32.E4M3.E4M3 R16, gdesc[UR20], R16, UP0, gsb0 ;  /* 0x00200000141079f3 */ /* 0x000fe2000b800810 */
[----:B------:R-:W-:Y:S04]  /*9a10*/  STL [R1+0x5dc], R210 ;  /* 0x0005dcd201007387 */ /* 0x000fe80000100800 */
[----:B------:R-:W-:Y:S04]  /*9a20*/  STL [R1+0x5d8], R211 ;  /* 0x0005d8d301007387 */ /* 0x000fe80000100800 */
[----:B------:R-:W-:Y:S04]  /*9a30*/  STL [R1+0x5d4], R212 ;  /* 0x0005d4d401007387 */ /* 0x000fe80000100800 */
[----:B------:R-:W-:Y:S04]  /*9a40*/  STL [R1+0x5d0], R213 ;  /* 0x0005d0d501007387 */ /* 0x000fe80000100800 */
[----:B------:R4:W-:Y:S04]  /*9a50*/  STL [R1+0x5cc], R214 ;  /* 0x0005ccd601007387 */ /* 0x0009e80000100800 */
[----:B------:R4:W-:Y:S04]  /*9a60*/  STL [R1+0x5c8], R215 ;  /* 0x0005c8d701007387 */ /* 0x0009e80000100800 */
[----:B0-----:R-:W4:Y:S01]  /*9a70*/  LDL.LU.64 R72, [R1+0x80] ;  /* 0x0000800001487983 */ /* 0x001f220000300a00 */
[----:B------:R-:W-:-:S03]  /*9a80*/  UMOV UR12, UR48 ;  /* 0x00000030000c7c82 */ /* 0x000fc60008000000 */
[----:B-1----:R-:W4:Y:S01]  /*9a90*/  LDL.LU.64 R74, [R1+0x88] ;  /* 0x00008800014a7983 */ /* 0x002f220000300a00 */
[----:B------:R-:W-:-:S03]  /*9aa0*/  UMOV UR13, UR49 ;  /* 0x00000031000d7c82 */ /* 0x000fc60008000000 */
[----:B--2---:R-:W4:Y:S04]  /*9ab0*/  LDL.LU.64 R76, [R1+0x90] ;  /* 0x00009000014c7983 */ /* 0x004f280000300a00 */
[----:B---3--:R-:W4:Y:S01]  /*9ac0*/  LDL.LU.64 R78, [R1+0x98] ;  /* 0x00009800014e7983 */ /* 0x008f220000300a00 */
[----:B------:R-:W-:Y:S02]  /*9ad0*/  WARPGROUP.DEPBAR.LE gsb0, 0x0 ;  /* 0x00008000000079c5 */ /* 0x000fe40000010000 */
[----:B------:R-:W-:-:S06]  /*9ae0*/  WARPGROUP.ARRIVE ;  /* 0x00000000000079c5 */ /* 0x000fcc0000000000 */
[----:B------:R-:W-:Y:S01]  /*9af0*/  QGMMA.64x16x32.F32.E4M3.E4M3 R48, gdesc[UR12], R48, UP0, gsb0 ;  /* 0x002000000c3079f3 */ /* 0x000fe2000b800830 */
[----:B------:R-:W-:Y:S02]  /*9b00*/  IMAD.MOV.U32 R8, RZ, RZ, R16 ;  /* 0x000000ffff087224 */ /* 0x000fe400078e0010 */
[----:B------:R-:W-:Y:S01]  /*9b10*/  IMAD.MOV.U32 R7, RZ, RZ, R17 ;  /* 0x000000ffff077224 */ /* 0x000fe200078e0011 */
[----:B------:R-:W-:Y:S02]  /*9b20*/  WARPGROUP.DEPBAR.LE gsb0, 0x0 ;  /* 0x00008000000079c5 */ /* 0x000fe40000010000 */
[----:B------:R-:W-:Y:S02]  /*9b30*/  IMAD.MOV.U32 R17, RZ, RZ, R48 ;  /* 0x000000ffff117224 */ /* 0x000fe400078e0030 */
[----:B------:R-:W-:Y:S02]  /*9b40*/  IMAD.MOV.U32 R16, RZ, RZ, R49 ;  /* 0x000000ffff107224 */ /* 0x000fe400078e0031 */
[----:B------:R-:W-:Y:S01]  /*9b50*/  IMAD.MOV.U32 R15, RZ, RZ, R50 ;  /* 0x000000ffff0f7224 */ /* 0x000fe200078e0032 */
[----:B------:R-:W2:Y:S01]  /*9b60*/  LDL.LU.64 R48, [R1+0x20] ;  /* 0x0000200001307983 */ /* 0x000ea20000300a00 */
[----:B------:R-:W-:-:S02]  /*9b70*/  IMAD.MOV.U32 R14, RZ, RZ, R51 ;  /* 0x000000ffff0e7224 */ /* 0x000fc400078e0033 */
[----:B------:R-:W-:Y:S01]  /*9b80*/  IMAD.MOV.U32 R13, RZ, RZ, R52 ;  /* 0x000000ffff0d7224 */ /* 0x000fe200078e0034 */
[----:B------:R-:W2:Y:S01]  /*9b90*/  LDL.LU.64 R50, [R1+0x28] ;  /* 0x0000280001327983 */ /* 0x000ea20000300a00 */
[----:B------:R-:W-:Y:S02]  /*9ba0*/  IMAD.MOV.U32 R11, RZ, RZ, R53 ;  /* 0x000000ffff0b7224 */ /* 0x000fe400078e0035 */
[----:B------:R-:W-:Y:S01]  /*9bb0*/  IMAD.MOV.U32 R10, RZ, RZ, R54 ;  /* 0x000000ffff0a7224 */ /* 0x000fe200078e0036 */
[----:B------:R-:W2:Y:S01]  /*9bc0*/  LDL.LU.64 R52, [R1+0x30] ;  /* 0x0000300001347983 */ /* 0x000ea20000300a00 */
[----:B------:R-:W-:-:S03]  /*9bd0*/  IMAD.MOV.U32 R9, RZ, RZ, R55 ;  /* 0x000000ffff097224 */ /* 0x000fc600078e0037 */
[----:B------:R-:W2:Y:S01]  /*9be0*/  LDL.LU.64 R54, [R1+0x38] ;  /* 0x0000380001367983 */ /* 0x000ea20000300a00 */
[----:B------:R-:W-:Y:S01]  /*9bf0*/  UIADD3 UR8, UR7, 0x400, URZ ;  /* 0x0000040007087890 */ /* 0x000fe2000fffe03f */
[----:B------:R-:W-:-:S06]  /*9c00*/  UMOV UR13, 0x80000020 ;  /* 0x80000020000d7882 */ /* 0x000fcc0000000000 */
[----:B------:R-:W-:Y:S01]  /*9c10*/  UMOV UR12, UR8 ;  /* 0x00000008000c7c82 */ /* 0x000fe20008000000 */
[----:B------:R-:W-:Y:S01]  /*9c20*/  UMOV UR21, UR13 ;  /* 0x0000000d00157c82 */ /* 0x000fe20008000000 */
[----:B------:R-:W-:Y:S01]  /*9c30*/  UMOV UR20, UR12 ;  /* 0x0000000c00147c82 */ /* 0x000fe20008000000 */
[----:B------:R-:W-:Y:S01]  /*9c40*/  UMOV UR36, UR12 ;  /* 0x0000000c00247c82 */ /* 0x000fe20008000000 */
[----:B------:R-:W-:Y:S01]  /*9c50*/  UMOV UR37, UR13 ;  /* 0x0000000d00257c82 */ /* 0x000fe20008000000 */
        /* <DEDUP_REMOVED lines=8> */
[----:B----4-:R-:W-:-:S06]  /*9ce0*/  WARPGROUP.ARRIVE ;  /* 0x00000000000079c5 */ /* 0x010fcc0000000000 */
[----:B------:R-:W-:Y:S03]  /*9cf0*/  QGMMA.64x16x32.F32.E4M3.E4M3 R72, gdesc[UR12], R72, UP0, gsb0 ;  /* 0x002000000c4879f3 */ /* 0x000fe6000b800848 */
[----:B------:R-:W-:Y:S02]  /*9d00*/  WARPGROUP.DEPBAR.LE gsb0, 0x0 ;  /* 0x00008000000079c5 */ /* 0x000fe40000010000 */
[----:B--2---:R-:W-:-:S06]  /*9d10*/  WARPGROUP.ARRIVE ;  /* 0x00000000000079c5 */ /* 0x004fcc0000000000 */
[----:B------:R-:W-:Y:S01]  /*9d20*/  QGMMA.64x16x32.F32.E4M3.E4M3 R48, gdesc[UR20], R48, UP0, gsb0 ;  /* 0x00200000143079f3 */ /* 0x000fe2000b800830 */
[----:B------:R-:W-:Y:S02]  /*9d30*/  IMAD.MOV.U32 R19, RZ, RZ, R78 ;  /* 0x000000ffff137224 */ /* 0x000fe400078e004e */
[----:B------:R-:W-:Y:S02]  /*9d40*/  WARPGROUP.DEPBAR.LE gsb0, 0x0 ;  /* 0x00008000000079c5 */ /* 0x000fe40000010000 */
[----:B------:R-:W-:-:S06]  /*9d50*/  WARPGROUP.ARRIVE ;  /* 0x00000000000079c5 */ /* 0x000fcc0000000000 */
[----:B------:R-:W-:Y:S01]  /*9d60*/  QGMMA.64x16x32.F32.E4M3.E4M3 R216, gdesc[UR36], R216, UP0, gsb0 ;  /* 0x0020000024d879f3 */ /* 0x000fe2000b8008d8 */
[----:B------:R-:W-:Y:S02]  /*9d70*/  IMAD.MOV.U32 R18, RZ, RZ, R79 ;  /* 0x000000ffff127224 */ /* 0x000fe400078e004f */
[----:B------:R-:W-:Y:S01]  /*9d80*/  IMAD.MOV.U32 R21, RZ, RZ, R76 ;  /* 0x000000ffff157224 */ /* 0x000fe200078e004c */
[----:B------:R-:W2:Y:S01]  /*9d90*/  LDL.LU.64 R78, [R1+0x638] ;  /* 0x00063800014e7983 */ /* 0x000ea20000300a00 */
[----:B------:R-:W-:Y:S02]  /*9da0*/  IMAD.MOV.U32 R20, RZ, RZ, R77 ;  /* 0x000000ffff147224 */ /* 0x000fe400078e004d */
[----:B------:R-:W-:Y:S01]  /*9db0*/  IMAD.MOV.U32 R23, RZ, RZ, R74 ;  /* 0x000000ffff177224 */ /* 0x000fe200078e004a */
[----:B------:R-:W2:Y:S01]  /*9dc0*/  LDL.LU.64 R76, [R1+0x630] ;  /* 0x00063000014c7983 */ /* 0x000ea20000300a00 */
[----:B------:R-:W-:Y:S02]  /*9dd0*/  IMAD.MOV.U32 R22, RZ, RZ, R75 ;  /* 0x000000ffff167224 */ /* 0x000fe400078e004b */
[----:B------:R-:W-:Y:S01]  /*9de0*/  IMAD.MOV.U32 R233, RZ, RZ, R72 ;  /* 0x000000ffffe97224 */ /* 0x000fe200078e0048 */
[----:B------:R-:W2:Y:S01]  /*9df0*/  LDL.LU.64 R74, [R1+0x628] ;  /* 0x00062800014a7983 */ /* 0x000ea20000300a00 */
[----:B------:R-:W-:-:S03]  /*9e00*/  IMAD.MOV.U32 R232, RZ, RZ, R73 ;  /* 0x000000ffffe87224 */ /* 0x000fc600078e0049 */
[----:B------:R-:W2:Y:S01]  /*9e10*/  LDL.LU.64 R72, [R1+0x620] ;  /* 0x0006200001487983 */ /* 0x000ea20000300a00 */
[----:B------:R-:W-:Y:S02]  /*9e20*/  WARPGROUP.DEPBAR.LE gsb0, 0x0 ;  /* 0x00008000000079c5 */ /* 0x000fe40000010000 */
[----:B------:R-:W-:-:S06]  /*9e30*/  WARPGROUP.ARRIVE ;  /* 0x00000000000079c5 */ /* 0x000fcc0000000000 */
[----:B------:R-:W-:Y:S01]  /*9e40*/  QGMMA.64x16x32.F32.E4M3.E4M3 R192, gdesc[UR44], R192, UP0, gsb0 ;  /* 0x002000002cc079f3 */ /* 0x000fe2000b8008c0 */
[----:B------:R-:W-:Y:S02]  /*9e50*/  IMAD.MOV.U32 R235, RZ, RZ, R54 ;  /* 0x000000ffffeb7224 */ /* 0x000fe400078e0036 */
[----:B------:R-:W-:Y:S02]  /*9e60*/  IMAD.MOV.U32 R234, RZ, RZ, R55 ;  /* 0x000000ffffea7224 */ /* 0x000fe400078e0037 */
[----:B------:R-:W-:Y:S01]  /*9e70*/  IMAD.MOV.U32 R214, RZ, RZ, R52 ;  /* 0x000000ffffd67224 */ /* 0x000fe200078e0034 */
[----:B------:R-:W3:Y:S01]  /*9e80*/  LDL.LU.64 R54, [R1+0x618] ;  /* 0x0006180001367983 */ /* 0x000ee20000300a00 */
[----:B------:R-:W-:Y:S02]  /*9e90*/  IMAD.MOV.U32 R215, RZ, RZ, R53 ;  /* 0x000000ffffd77224 */ /* 0x000fe400078e0035 */
[----:B------:R-:W-:Y:S01]  /*9ea0*/  IMAD.MOV.U32 R212, RZ, RZ, R50 ;  /* 0x000000ffffd47224 */ /* 0x000fe200078e0032 */
[----:B------:R-:W3:Y:S01]  /*9eb0*/  LDL.LU.64 R52, [R1+0x610] ;  /* 0x0006100001347983 */ /* 0x000ee20000300a00 */
[----:B------:R-:W-:-:S02]  /*9ec0*/  IMAD.MOV.U32 R213, RZ, RZ, R51 ;  /* 0x000000ffffd57224 */ /* 0x000fc400078e0033 */
[----:B------:R-:W-:Y:S01]  /*9ed0*/  IMAD.MOV.U32 R210, RZ, RZ, R48 ;  /* 0x000000ffffd27224 */ /* 0x000fe200078e0030 */
[----:B------:R-:W3:Y:S01]  /*9ee0*/  LDL.LU.64 R50, [R1+0x608] ;  /* 0x0006080001327983 */ /* 0x000ee20000300a00 */
[----:B------:R-:W-:-:S03]  /*9ef0*/  IMAD.MOV.U32 R211, RZ, RZ, R49 ;  /* 0x000000ffffd37224 */ /* 0x000fc600078e0031 */
[----:B------:R-:W3:Y:S01]  /*9f00*/  LDL.LU.64 R48, [R1+0x600] ;  /* 0x0006000001307983 */ /* 0x000ee20000300a00 */
[----:B------:R-:W-:Y:S01]  /*9f10*/  UMOV UR28, UR12 ;  /* 0x0000000c001c7c82 */ /* 0x000fe20008000000 */
[----:B------:R-:W-:Y:S01]  /*9f20*/  UMOV UR29, UR13 ;  /* 0x0000000d001d7c82 */ /* 0x000fe20008000000 */
[----:B------:R-:W-:Y:S02]  /*9f30*/  WARPGROUP.DEPBAR.LE gsb0, 0x0 ;  /* 0x00008000000079c5 */ /* 0x000fe40000010000 */
[----:B------:R-:W-:-:S06]  /*9f40*/  WARPGROUP.ARRIVE ;  /* 0x00000000000079c5 */ /* 0x000fcc0000000000 */
[----:B------:R-:W-:Y:S01]  /*9f50*/  QGMMA.64x16x32.F32.E4M3.E4M3 R168, gdesc[UR28], R168, UP0, gsb0 ;  /* 0x002000001ca879f3 */ /* 0x000fe2000b8008a8 */
[----:B------:R-:W-:Y:S04]  /*9f60*/  STL.64 [R1+0x4f8], R222 ;  /* 0x0004f8de01007387 */ /* 0x000fe80000100a00 */
[----:B------:R-:W-:Y:S04]  /*9f70*/  STL.64 [R1+0x4f0], R220 ;  /* 0x0004f0dc01007387 */ /* 0x000fe80000100a00 */
[----:B------:R-:W-:Y:S04]  /*9f80*/  STL.64 [R1+0x4e8], R218 ;  /* 0x0004e8da01007387 */ /* 0x000fe80000100a00 */
[----:B------:R0:W-:Y:S04]  /*9f90*/  STL.64 [R1+0x4e0], R216 ;  /* 0x0004e0d801007387 */ /* 0x0001e80000100a00 */
[----:B0-----:R-:W4:Y:S04]  /*9fa0*/  LDL.LU.64 R216, [R1] ;  /* 0x0000000001d87983 */ /* 0x001f280000300a00 */
[----:B------:R-:W4:Y:S04]  /*9fb0*/  LDL.LU.64 R218, [R1+0x8] ;  /* 0x0000080001da7983 */ /* 0x000f280000300a00 */
[----:B------:R-:W4:Y:S04]  /*9fc0*/  LDL.LU.64 R220, [R1+0x10] ;  /* 0x0000100001dc7983 */ /* 0x000f280000300a00 */
[----:B------:R-:W4:Y:S04]  /*9fd0*/  LDL.LU.64 R222, [R1+0x18] ;  /* 0x0000180001de7983 */ /* 0x000f280000300a00 */
[----:B------:R0:W-:Y:S04]  /*9fe0*/  STL.64 [R1+0x518], R198 ;  /* 0x000518c601007387 */ /* 0x0001e80000100a00 */
[----:B------:R1:W-:Y:S04]  /*9ff0*/  STL.64 [R1+0x510], R196 ;  /* 0x000510c401007387 */ /* 0x0003e80000100a00 */
[----:B------:R1:W-:Y:S04]  /*a000*/  STL.64 [R1+0x508], R194 ;  /* 0x000508c201007387 */ /* 0x0003e80000100a00 */
[----:B------:R1:W-:Y:S01]  /*a010*/  STL.64 [R1+0x500], R192 ;  /* 0x000500c001007387 */ /* 0x0003e20000100a00 */
[----:B0-----:R-:W-:-:S02]  /*a020*/  IMAD.MOV.U32 R198, RZ, RZ, R30 ;  /* 0x000000ffffc67224 */ /* 0x001fc400078e001e */
[----:B-1----:R-:W-:Y:S02]  /*a030*/  IMAD.MOV.U32 R196, RZ, RZ, R28 ;  /* 0x000000ffffc47224 */ /* 0x002fe400078e001c */
[----:B------:R-:W-:Y:S02]  /*a040*/  IMAD.MOV.U32 R194, RZ, RZ, R26 ;  /* 0x000000ffffc27224 */ /* 0x000fe400078e001a */
[----:B------:R-:W-:Y:S02]  /*a050*/  IMAD.MOV.U32 R192, RZ, RZ, R24 ;  /* 0x000000ffffc07224 */ /* 0x000fe400078e0018 */
[----:B------:R-:W4:Y:S01]  /*a060*/  LDL.LU R24, [R1+0x5fc] ;  /* 0x0005fc0001187983 */ /* 0x000f220000300800 */
[----:B------:R-:W-:Y:S02]  /*a070*/  IMAD.MOV.U32 R193, RZ, RZ, R25 ;  /* 0x000000ffffc17224 */ /* 0x000fe400078e0019 */
[----:B------:R-:W-:Y:S01]  /*a080*/  IMAD.MOV.U32 R195, RZ, RZ, R27 ;  /* 0x000000ffffc37224 */ /* 0x000fe200078e001b */
[----:B------:R-:W4:Y:S01]  /*a090*/  LDL.LU R25, [R1+0x5f8] ;  /* 0x0005f80001197983 */ /* 0x000f220000300800 */
[----:B------:R-:W-:-:S03]  /*a0a0*/  IMAD.MOV.U32 R197, RZ, RZ, R29 ;  /* 0x000000ffffc57224 */ /* 0x000fc600078e001d */
[----:B------:R-:W4:Y:S01]  /*a0b0*/  LDL.LU R26, [R1+0x5f4] ;  /* 0x0005f400011a7983 */ /* 0x000f220000300800 */
[----:B------:R-:W-:-:S03]  /*a0c0*/  IMAD.MOV.U32 R199, RZ, RZ, R31 ;  /* 0x000000ffffc77224 */ /* 0x000fc600078e001f */
[----:B------:R-:W4:Y:S04]  /*a0d0*/  LDL.LU R27, [R1+0x5f0] ;  /* 0x0005f000011b7983 */ /* 0x000f280000300800 */
[----:B------:R-:W4:Y:S04]  /*a0e0*/  LDL.LU R28, [R1+0x5ec] ;  /* 0x0005ec00011c7983 */ /* 0x000f280000300800 */
[----:B------:R-:W4:Y:S04]  /*a0f0*/  LDL.LU R29, [R1+0x5e8] ;  /* 0x0005e800011d7983 */ /* 0x000f280000300800 */
[----:B------:R-:W4:Y:S04]  /*a100*/  LDL.LU R30, [R1+0x5e4] ;  /* 0x0005e400011e7983 */ /* 0x000f280000300800 */
[----:B------:R-:W4:Y:S01]  /*a110*/  LDL.LU R31, [R1+0x5e0] ;  /* 0x0005e000011f7983 */ /* 0x000f220000300800 */
[----:B------:R-:W-:-:S02]  /*a120*/  WARPGROUP.DEPBAR.LE gsb0, 0x0 ;  /* 0x00008000000079c5 */ /* 0x000fc40000010000 */
[----:B------:R-:W-:Y:S01]  /*a130*/  WARPGROUP.ARRIVE ;  /* 0x00000000000079c5 */ /* 0x000fe20000000000 */
[----:B------:R-:W-:Y:S01]  /*a140*/  UMOV UR8, UR12 ;  /* 0x0000000c00087c82 */ /* 0x000fe20008000000 */
[----:B------:R-:W-:-:S04]  /*a150*/  UMOV UR9, UR13 ;  /* 0x0000000d00097c82 */ /* 0x000fc80008000000 */
[----:B------:R-:W-:Y:S01]  /*a160*/  QGMMA.64x16x32.F32.E4M3.E4M3 R144, gdesc[UR8], R144, UP0, gsb0 ;  /* 0x00200000089079f3 */ /* 0x000fe2000b800890 */
[----:B------:R-:W-:Y:S04]  /*a170*/  STL.64 [R1+0x538], R174 ;  /* 0x000538ae01007387 */ /* 0x000fe80000100a00 */
[----:B------:R-:W-:Y:S04]  /*a180*/  STL.64 [R1+0x530], R172 ;  /* 0x000530ac01007387 */ /* 0x000fe80000100a00 */
[----:B------:R-:W-:Y:S04]  /*a190*/  STL.64 [R1+0x528], R170 ;  /* 0x000528aa01007387 */ /* 0x000fe80000100a00 */
[----:B------:R0:W-:Y:S04]  /*a1a0*/  STL.64 [R1+0x520], R168 ;  /* 0x000520a801007387 */ /* 0x0001e80000100a00 */
[----:B0-----:R-:W4:Y:S04]  /*a1b0*/  LDL.LU R168, [R1+0xc0] ;  /* 0x0000c00001a87983 */ /* 0x001f280000300800 */
[----:B------:R-:W4:Y:S04]  /*a1c0*/  LDL.LU R169, [R1+0xc4] ;  /* 0x0000c40001a97983 */ /* 0x000f280000300800 */
        /* <DEDUP_REMOVED lines=18> */
[----:B--2---:R-:W-:-:S06]  /*a2f0*/  WARPGROUP.ARRIVE ;  /* 0x00000000000079c5 */ /* 0x004fcc0000000000 */
[----:B------:R-:W-:Y:S01]  /*a300*/  QGMMA.64x16x32.F32.E4M3.E4M3 R72, gdesc[UR24], R72, UP0, gsb0 ;  /* 0x00200000184879f3 */ /* 0x000fe2000b800848 */
[----:B------:R-:W-:Y:S01]  /*a310*/  UMOV UR14, UR18 ;  /* 0x00000012000e7c82 */ /* 0x000fe20008000000 */
[----:B------:R-:W-:Y:S01]  /*a320*/  UMOV UR15, UR19 ;  /* 0x00000013000f7c82 */ /* 0x000fe20008000000 */
[----:B------:R-:W-:Y:S02]  /*a330*/  WARPGROUP.DEPBAR.LE gsb0, 0x0 ;  /* 0x00008000000079c5 */ /* 0x000fe40000010000 */
[----:B---3--:R-:W-:-:S06]  /*a340*/  WARPGROUP.ARRIVE ;  /* 0x00000000000079c5 */ /* 0x008fcc0000000000 */
[----:B------:R-:W-:Y:S01]  /*a350*/  QGMMA.64x16x32.F32.E4M3.E4M3 R48, gdesc[UR12], R48, UP0, gsb0 ;  /* 0x002000000c3079f3 */ /* 0x000fe2000b800830 */
[----:B------:R-:W-:Y:S01]  /*a360*/  UMOV UR48, UR12 ;  /* 0x0000000c00307c82 */ /* 0x000fe20008000000 */
[----:B------:R-:W-:Y:S01]  /*a370*/  UMOV UR49, UR13 ;  /* 0x0000000d00317c82 */ /* 0x000fe20008000000 */
[----:B------:R-:W-:Y:S02]  /*a380*/  WARPGROUP.DEPBAR.LE gsb0, 0x0 ;  /* 0x00008000000079c5 */ /* 0x000fe40000010000 */
[----:B----4-:R-:W-:-:S06]  /*a390*/  WARPGROUP.ARRIVE ;  /* 0x00000000000079c5 */ /* 0x010fcc0000000000 */
[----:B------:R-:W-:Y:S01]  /*a3a0*/  QGMMA.64x16x32.F32.E4M3.E4M3 R24, gdesc[UR48], R24, UP0, gsb0 ;  /* 0x00200000301879f3 */ /* 0x000fe2000b800818 */
[----:B------:R-:W-:Y:S01]  /*a3b0*/  IMAD.MOV.U32 R175, RZ, RZ, R12 ;  /* 0x000000ffffaf7224 */ /* 0x000fe200078e000c */
[----:B------:R-:W-:Y:S02]  /*a3c0*/  UIADD3 UR16, UR7, 0x2, URZ ;  /* 0x0000000207107890 */ /* 0x000fe4000fffe03f */
[----:B------:R-:W-:Y:S01]  /*a3d0*/  UIADD3 UR18, UR6, 0x2, URZ ;  /* 0x0000000206127890 */ /* 0x000fe2000fffe03f */
[----:B------:R-:W-:Y:S01]  /*a3e0*/  UMOV UR17, 0x80000020 ;  /* 0x8000002000117882 */ /* 0x000fe20000000000 */
        /* <DEDUP_REMOVED lines=18> */
[----:B------:R-:W-:Y:S04]  /*a510*/  STL.64 [R1+0x558], R150 ;  /* 0x0005589601007387 */ /* 0x000fe80000100a00 */
        /* <DEDUP_REMOVED lines=10> */
[----:B------:R-:W-:Y:S01]  /*a5c0*/  STL.64 [R1+0x78], R198 ;  /* 0x000078c601007387 */ /* 0x000fe20000100a00 */
[----:B------:R-:W-:-:S03]  /*a5d0*/  WARPGROUP.DEPBAR.LE gsb0, 0x0 ;  /* 0x00008000000079c5 */ /* 0x000fc60000010000 */
[----:B------:R0:W-:Y:S04]  /*a5e0*/  STL.64 [R1], R216 ;  /* 0x000000d801007387 */ /* 0x0001e80000100a00 */
[----:B------:R1:W-:Y:S04]  /*a5f0*/  STL.64 [R1+0x8], R218 ;  /* 0x000008da01007387 */ /* 0x0003e80000100a00 */
[----:B------:R2:W-:Y:S04]  /*a600*/  STL.64 [R1+0x10], R220 ;  /* 0x000010dc01007387 */ /* 0x0005e80000100a00 */
[----:B------:R3:W-:Y:S01]  /*a610*/  STL.64 [R1+0x18], R222 ;  /* 0x000018de01007387 */ /* 0x0007e20000100a00 */
[----:B0-----:R-:W-:-:S02]  /*a620*/  IMAD.MOV.U32 R216, RZ, RZ, R210 ;  /* 0x000000ffffd87224 */ /* 0x001fc400078e00d2 */
[----:B------:R-:W-:Y:S01]  /*a630*/  IMAD.MOV.U32 R217, RZ, RZ, R211 ;  /* 0x000000ffffd97224 */ /* 0x000fe200078e00d3 */
[----:B------:R-:W4:Y:S01]  /*a640*/  LDL.LU R210, [R1+0x5dc] ;  /* 0x0005dc0001d27983 */ /* 0x000f220000300800 */
[----:B-1----:R-:W-:Y:S02]  /*a650*/  IMAD.MOV.U32 R218, RZ, RZ, R212 ;  /* 0x000000ffffda7224 */ /* 0x002fe400078e00d4 */
[----:B------:R-:W-:Y:S01]  /*a660*/  IMAD.MOV.U32 R219, RZ, RZ, R213 ;  /* 0x000000ffffdb7224 */ /* 0x000fe200078e00d5 */
[----:B------:R-:W4:Y:S01]  /*a670*/  LDL.LU R211, [R1+0x5d8] ;  /* 0x0005d80001d37983 */ /* 0x000f220000300800 */
[----:B--2---:R-:W-:-:S03]  /*a680*/  IMAD.MOV.U32 R220, RZ, RZ, R214 ;  /* 0x000000ffffdc7224 */ /* 0x004fc600078e00d6 */
[----:B------:R-:W4:Y:S01]  /*a690*/  LDL.LU R212, [R1+0x5d4] ;  /* 0x0005d40001d47983 */ /* 0x000f220000300800 */
[----:B------:R-:W-:-:S03]  /*a6a0*/  IMAD.MOV.U32 R221, RZ, RZ, R215 ;  /* 0x000000ffffdd7224 */ /* 0x000fc600078e00d7 */
[----:B------:R-:W4:Y:S04]  /*a6b0*/  LDL.LU R213, [R1+0x5d0] ;  /* 0x0005d00001d57983 */ /* 0x000f280000300800 */
[----:B------:R-:W4:Y:S04]  /*a6c0*/  LDL.LU R214, [R1+0x5cc] ;  /* 0x0005cc0001d67983 */ /* 0x000f280000300800 */
[----:B------:R-:W4:Y:S01]  /*a6d0*/  LDL.LU R215, [R1+0x5c8] ;  /* 0x0005c80001d77983 */ /* 0x000f220000300800 */
        /* <DEDUP_REMOVED lines=20> */
[----:B----4-:R-:W-:-:S06]  /*a820*/  WARPGROUP.ARRIVE ;  /* 0x00000000000079c5 */ /* 0x010fcc0000000000 */
[----:B------:R-:W-:Y:S03]  /*a830*/  QGMMA.64x16x32.F32.E4M3.E4M3 R208, gdesc[UR36], R208, gsb0 ;  /* 0x0020000024d079f3 */ /* 0x000fe600080008d0 */
[----:B------:R-:W-:Y:S02]  /*a840*/  WARPGROUP.DEPBAR.LE gsb0, 0x0 ;  /* 0x00008000000079c5 */ /* 0x000fe40000010000 */
[----:B------:R-:W-:-:S06]  /*a850*/  WARPGROUP.ARRIVE ;  /* 0x00000000000079c5 */ /* 0x000fcc0000000000 */
        /* <DEDUP_REMOVED lines=46> */
[----:B------:R-:W-:-:S02]  /*ab40*/  IMAD.MOV.U32 R144, RZ, RZ, R8 ;  /* 0x000000ffff907224 */ /* 0x000fc400078e0008 */
[----:B------:R-:W-:Y:S02]  /*ab50*/  IMAD.MOV.U32 R145, RZ, RZ, R7 ;  /* 0x000000ffff917224 */ /* 0x000fe400078e0007 */
[----:B------:R-:W-:Y:S02]  /*ab60*/  IMAD.MOV.U32 R146, RZ, RZ, R6 ;  /* 0x000000ffff927224 */ /* 0x000fe400078e0006 */
[----:B------:R-:W-:Y:S02]  /*ab70*/  IMAD.MOV.U32 R147, RZ, RZ, R5 ;  /* 0x000000ffff937224 */ /* 0x000fe400078e0005 */
[----:B------:R-:W-:Y:S02]  /*ab80*/  IMAD.MOV.U32 R148, RZ, RZ, R4 ;  /* 0x000000ffff947224 */ /* 0x000fe400078e0004 */
[----:B------:R-:W-:Y:S02]  /*ab90*/  IMAD.MOV.U32 R149, RZ, RZ, R3 ;  /* 0x000000ffff957224 */ /* 0x000fe400078e0003 */
[----:B------:R-:W-:-:S02]  /*aba0*/  IMAD.MOV.U32 R150, RZ, RZ, R2 ;  /* 0x000000ffff967224 */ /* 0x000fc400078e0002 */
[----:B------:R-:W-:Y:S01]  /*abb0*/  IMAD.MOV.U32 R151, RZ, RZ, R0 ;  /* 0x000000ffff977224 */ /* 0x000fe200078e0000 */
[----:B------:R-:W-:Y:S01]  /*abc0*/  UMOV UR21, UR49 ;  /* 0x0000003100157c82 */ /* 0x000fe20008000000 */
[----:B------:R-:W-:Y:S02]  /*abd0*/  IMAD.MOV.U32 R168, RZ, RZ, R17 ;  /* 0x000000ffffa87224 */ /* 0x000fe400078e0011 */
        /* <DEDUP_REMOVED lines=8> */
[----:B------:R-:W-:Y:S02]  /*ac60*/  IMAD.MOV.U32 R192, RZ, RZ, R233 ;  /* 0x000000ffffc07224 */ /* 0x000fe400078e00e9 */
[----:B------:R-:W-:Y:S02]  /*ac70*/  IMAD.MOV.U32 R193, RZ, RZ, R232 ;  /* 0x000000ffffc17224 */ /* 0x000fe400078e00e8 */
[----:B------:R-:W-:-:S02]  /*ac80*/  IMAD.MOV.U32 R194, RZ, RZ, R23 ;  /* 0x000000ffffc27224 */ /* 0x000fc400078e0017 */
[----:B------:R-:W-:Y:S02]  /*ac90*/  IMAD.MOV.U32 R195, RZ, RZ, R22 ;  /* 0x000000ffffc37224 */ /* 0x000fe400078e0016 */
[----:B------:R-:W-:Y:S02]  /*aca0*/  IMAD.MOV.U32 R196, RZ, RZ, R21 ;  /* 0x000000ffffc47224 */ /* 0x000fe400078e0015 */
[----:B------:R-:W-:Y:S02]  /*acb0*/  IMAD.MOV.U32 R197, RZ, RZ, R20 ;  /* 0x000000ffffc57224 */ /* 0x000fe400078e0014 */
[----:B------:R-:W-:Y:S02]  /*acc0*/  IMAD.MOV.U32 R198, RZ, RZ, R19 ;  /* 0x000000ffffc67224 */ /* 0x000fe400078e0013 */
[----:B------:R-:W-:Y:S01]  /*acd0*/  IMAD.MOV.U32 R199, RZ, RZ, R18 ;  /* 0x000000ffffc77224 */ /* 0x000fe200078e0012 */
[----:B------:R-:W-:Y:S02]  /*ace0*/  WARPGROUP.DEPBAR.LE gsb0, 0x0 ;  /* 0x00008000000079c5 */ /* 0x000fe40000010000 */
[----:B------:R-:W-:Y:S01]  /*acf0*/  WARPGROUP.ARRIVE ;  /* 0x00000000000079c5 */ /* 0x000fe20000000000 */
[----:B------:R-:W-:Y:S01]  /*ad00*/  UIADD3 UR7, UR7, 0x402, URZ ;  /* 0x0000040207077890 */ /* 0x000fe2000fffe03f */
[----:B------:R-:W-:Y:S01]  /*ad10*/  IMAD.MOV.U32 R12, RZ, RZ, R223 ;  /* 0x000000ffff0c7224 */ /* 0x000fe200078e00df */
[----:B------:R-:W-:Y:S01]  /*ad20*/  UIADD3 UR56, UR56, 0x2, URZ ;  /* 0x0000000238387890 */ /* 0x000fe2000fffe03f */
[----:B---3--:R-:W-:Y:S01]  /*ad30*/  IMAD.MOV.U32 R222, RZ, RZ, R235 ;  /* 0x000000ffffde7224 */ /* 0x008fe200078e00eb */
[----:B------:R-:W-:Y:S01]  /*ad40*/  ULDC UR6, c[0x0][0x50c] ;  /* 0x0001430000067ab9 */ /* 0x000fe20000000800 */
[----:B------:R-:W-:Y:S01]  /*ad50*/  QGMMA.64x16x32.F32.E4M3.E4M3 R56, gdesc[UR44], R56, gsb0 ;  /* 0x002000002c3879f3 */ /* 0x000fe20008000838 */
        /* <DEDUP_REMOVED lines=9> */
[----:B------:R-:W-:Y:S01]  /*adf0*/  IMAD.MOV.U32 R223, RZ, RZ, R234 ;  /* 0x000000ffffdf7224 */ /* 0x000fe200078e00ea */
[----:B------:R0:W5:Y:S04]  /*ae00*/  LDL.LU R235, [R1+0x5c4] ;  /* 0x0005c40001eb7983 */ /* 0x0001680000300800 */
        /* <DEDUP_REMOVED lines=9> */
[----:B------:R0:W5:Y:S01]  /*aea0*/  LDL.LU R17, [R1+0x59c] ;  /* 0x00059c0001117983 */ /* 0x0001620000300800 */
[----:B------:R-:W-:-:S02]  /*aeb0*/  WARPGROUP.DEPBAR.LE gsb0, 0x0 ;  /* 0x00008000000079c5 */ /* 0x000fc40000010000 */
[----:B------:R-:W-:Y:S01]  /*aec0*/  WARPGROUP.ARRIVE ;  /* 0x00000000000079c5 */ /* 0x000fe20000000000 */
[----:B------:R0:W5:Y:S04]  /*aed0*/  LDL.LU R16, [R1+0x598] ;  /* 0x0005980001107983 */ /* 0x0001680000300800 */
[----:B------:R0:W5:Y:S01]  /*aee0*/  LDL.LU R15, [R1+0x594] ;  /* 0x00059400010f7983 */ /* 0x0001620000300800 */
[----:B------:R-:W-:Y:S03]  /*aef0*/  QGMMA.64x16x32.F32.E4M3.E4M3 R80, gdesc[UR12], R80, gsb0 ;  /* 0x002000000c5079f3 */ /* 0x000fe60008000850 */
        /* <DEDUP_REMOVED lines=37> */
[----:B------:R-:W-:Y:S01]  /*b150*/  UMOV UR16, UR7 ;  /* 0x0000000700107c82 */ /* 0x000fe20008000000 */
[----:B------:R-:W-:Y:S01]  /*b160*/  UMOV UR17, 0x80000020 ;  /* 0x8000002000117882 */ /* 0x000fe20000000000 */
[----:B------:R-:W-:Y:S02]  /*b170*/  WARPGROUP.DEPBAR.LE gsb0, 0x0 ;  /* 0x00008000000079c5 */ /* 0x000fe40000010000 */
[----:B------:R-:W-:-:S06]  /*b180*/  WARPGROUP.ARRIVE ;  /* 0x00000000000079c5 */ /* 0x000fcc0000000000 */
[----:B------:R-:W-:Y:S01]  /*b190*/  QGMMA.64x16x32.F32.E4M3.E4M3 R192, gdesc[UR16], R192, gsb0 ;  /* 0x0020000010c079f3 */ /* 0x000fe200080008c0 */
[----:B------:R-:W-:Y:S01]  /*b1a0*/  UMOV UR20, UR16 ;  /* 0x0000001000147c82 */ /* 0x000fe20008000000 */
[----:B------:R-:W-:Y:S01]  /*b1b0*/  UMOV UR21, UR17 ;  /* 0x0000001100157c82 */ /* 0x000fe20008000000 */
[----:B------:R-:W-:Y:S04]  /*b1c0*/  STL.64 [R1+0x40], R144 ;  /* 0x0000409001007387 */ /* 0x000fe80000100a00 */
[----:B------:R-:W-:Y:S04]  /*b1d0*/  STL.64 [R1+0x48], R146 ;  /* 0x0000489201007387 */ /* 0x000fe80000100a00 */
[----:B------:R-:W-:Y:S01]  /*b1e0*/  STL.64 [R1+0x50], R148 ;  /* 0x0000509401007387 */ /* 0x000fe20000100a00 */
[----:B------:R-:W-:-:S02]  /*b1f0*/  WARPGROUP.DEPBAR.LE gsb0, 0x0 ;  /* 0x00008000000079c5 */ /* 0x000fc40000010000 */
[----:B------:R-:W-:-:S06]  /*b200*/  WARPGROUP.ARRIVE ;  /* 0x00000000000079c5 */ /* 0x000fcc0000000000 */
[----:B------:R-:W-:Y:S01]  /*b210*/  QGMMA.64x16x32.F32.E4M3.E4M3 R216, gdesc[UR20], R216, gsb0 ;  /* 0x0020000014d879f3 */ /* 0x000fe200080008d8 */
[----:B------:R1:W-:Y:S04]  /*b220*/  STL.64 [R1+0x58], R150 ;  /* 0x0000589601007387 */ /* 0x0003e80000100a00 */
[----:B-1----:R-:W2:Y:S04]  /*b230*/  LDL.LU.64 R150, [R1+0x558] ;  /* 0x0005580001967983 */ /* 0x002ea80000300a00 */
[----:B------:R-:W2:Y:S04]  /*b240*/  LDL.LU.64 R148, [R1+0x550] ;  /* 0x0005500001947983 */ /* 0x000ea80000300a00 */
[----:B------:R-:W2:Y:S04]  /*b250*/  LDL.LU.64 R146, [R1+0x548] ;  /* 0x0005480001927983 */ /* 0x000ea80000300a00 */
[----:B------:R-:W2:Y:S04]  /*b260*/  LDL.LU.64 R144, [R1+0x540] ;  /* 0x0005400001907983 */ /* 0x000ea80000300a00 */
[----:B------:R-:W-:Y:S04]  /*b270*/  STL.64 [R1+0xa0], R168 ;  /* 0x0000a0a801007387 */ /* 0x000fe80000100a00 */
[----:B------:R-:W-:Y:S04]  /*b280*/  STL.64 [R1+0xa8], R170 ;  /* 0x0000a8aa01007387 */ /* 0x000fe80000100a00 */
[----:B------:R-:W-:Y:S04]  /*b290*/  STL.64 [R1+0xb0], R172 ;  /* 0x0000b0ac01007387 */ /* 0x000fe80000100a00 */
[----:B------:R1:W-:Y:S04]  /*b2a0*/  STL.64 [R1+0xb8], R174 ;  /* 0x0000b8ae01007387 */ /* 0x0003e80000100a00 */
[----:B-1----:R-:W3:Y:S04]  /*b2b0*/  LDL.LU.64 R174, [R1+0x538] ;  /* 0x0005380001ae7983 */ /* 0x002ee80000300a00 */
[----:B------:R-:W3:Y:S04]  /*b2c0*/  LDL.LU.64 R172, [R1+0x530] ;  /* 0x0005300001ac7983 */ /* 0x000ee80000300a00 */
[----:B------:R-:W3:Y:S04]  /*b2d0*/  LDL.LU.64 R170, [R1+0x528] ;  /* 0x0005280001aa7983 */ /* 0x000ee80000300a00 */
[----:B------:R-:W3:Y:S04]  /*b2e0*/  LDL.LU.64 R168, [R1+0x520] ;  /* 0x0005200001a87983 */ /* 0x000ee80000300a00 */
[----:B------:R-:W-:Y:S04]  /*b2f0*/  STL.64 [R1+0x80], R192 ;  /* 0x000080c001007387 */ /* 0x000fe80000100a00 */
[----:B------:R-:W-:Y:S04]  /*b300*/  STL.64 [R1+0x88], R194 ;  /* 0x000088c201007387 */ /* 0x000fe80000100a00 */
[----:B------:R-:W-:Y:S04]  /*b310*/  STL.64 [R1+0x90], R196 ;  /* 0x000090c401007387 */ /* 0x000fe80000100a00 */
[----:B------:R1:W-:Y:S01]  /*b320*/  STL.64 [R1+0x98], R198 ;  /* 0x000098c601007387 */ /* 0x0003e20000100a00 */
[----:B------:R-:W-:-:S03]  /*b330*/  WARPGROUP.DEPBAR.LE gsb0, 0x0 ;  /* 0x00008000000079c5 */ /* 0x000fc60000010000 */
[----:B-1----:R-:W4:Y:S04]  /*b340*/  LDL.LU.64 R198, [R1+0x518] ;  /* 0x0005180001c67983 */ /* 0x002f280000300a00 */
[----:B------:R-:W4:Y:S04]  /*b350*/  LDL.LU.64 R196, [R1+0x510] ;  /* 0x0005100001c47983 */ /* 0x000f280000300a00 */
[----:B------:R-:W4:Y:S04]  /*b360*/  LDL.LU.64 R194, [R1+0x508] ;  /* 0x0005080001c27983 */ /* 0x000f280000300a00 */
[----:B------:R-:W4:Y:S04]  /*b370*/  LDL.LU.64 R192, [R1+0x500] ;  /* 0x0005000001c07983 */ /* 0x000f280000300a00 */
[----:B------:R-:W-:Y:S04]  /*b380*/  STL.64 [R1+0x20], R216 ;  /* 0x000020d801007387 */ /* 0x000fe80000100a00 */
[----:B------:R-:W-:Y:S04]  /*b390*/  STL.64 [R1+0x28], R218 ;  /* 0x000028da01007387 */ /* 0x000fe80000100a00 */
[----:B------:R-:W-:Y:S04]  /*b3a0*/  STL.64 [R1+0x30], R220 ;  /* 0x000030dc01007387 */ /* 0x000fe80000100a00 */
[----:B------:R1:W-:Y:S04]  /*b3b0*/  STL.64 [R1+0x38], R222 ;  /* 0x000038de01007387 */ /* 0x0003e80000100a00 */
[----:B-1----:R-:W2:Y:S04]  /*b3c0*/  LDL.LU.64 R222, [R1+0x4f8] ;  /* 0x0004f80001de7983 */ /* 0x002ea80000300a00 */
[----:B------:R-:W2:Y:S04]  /*b3d0*/  LDL.LU.64 R220, [R1+0x4f0] ;  /* 0x0004f00001dc7983 */ /* 0x000ea80000300a00 */
[----:B------:R-:W2:Y:S04]  /*b3e0*/  LDL.LU.64 R218, [R1+0x4e8] ;  /* 0x0004e80001da7983 */ /* 0x000ea80000300a00 */
[----:B------:R-:W2:Y:S01]  /*b3f0*/  LDL.LU.64 R216, [R1+0x4e0] ;  /* 0x0004e00001d87983 */ /* 0x000ea20000300a00 */
        /* <DEDUP_REMOVED lines=10> */
[----:B--2---:R-:W-:-:S06]  /*b4a0*/  WARPGROUP.ARRIVE ;  /* 0x00000000000079c5 */ /* 0x004fcc0000000000 */
[----:B------:R-:W-:Y:S03]  /*b4b0*/  QGMMA.64x16x32.F32.E4M3.E4M3 R216, gdesc[UR8], R216, gsb0 ;  /* 0x0020000008d879f3 */ /* 0x000fe600080008d8 */
[----:B------:R-:W-:Y:S02]  /*b4c0*/  WARPGROUP.DEPBAR.LE gsb0, 0x0 ;  /* 0x00008000000079c5 */ /* 0x000fe40000010000 */
[----:B----4-:R-:W-:-:S06]  /*b4d0*/  WARPGROUP.ARRIVE ;  /* 0x00000000000079c5 */ /* 0x010fcc0000000000 */
[----:B------:R-:W-:Y:S03]  /*b4e0*/  QGMMA.64x16x32.F32.E4M3.E4M3 R192, gdesc[UR36], R192, gsb0 ;  /* 0x0020000024c079f3 */ /* 0x000fe600080008c0 */
[----:B------:R-:W-:Y:S02]  /*b4f0*/  WARPGROUP.DEPBAR.LE gsb0, 0x0 ;  /* 0x00008000000079c5 */ /* 0x000fe40000010000 */
[----:B---3--:R-:W-:-:S06]  /*b500*/  WARPGROUP.ARRIVE ;  /* 0x00000000000079c5 */ /* 0x008fcc0000000000 */
        /* <DEDUP_REMOVED lines=24> */
[----:B------:R-:W-:-:S04]  /*b690*/  UISETP.NE.AND UP0, UPT, UR56, UR6, UPT ;  /* 0x000000063800728c */ /* 0x000fc8000bf05270 */
[----:B------:R-:W-:Y:S01]  /*b6a0*/  USEL UR6, URZ, 0x1, UP0 ;  /* 0x000000013f067887 */ /* 0x000fe20008000000 */
[----:B------:R-:W-:Y:S02]  /*b6b0*/  WARPGROUP.DEPBAR.LE gsb0, 0x0 ;  /* 0x00008000000079c5 */ /* 0x000fe40000010000 */
[----:B------:R-:W-:-:S06]  /*b6c0*/  WARPGROUP.ARRIVE ;  /* 0x00000000000079c5 */ /* 0x000fcc0000000000 */
[----:B------:R-:W-:Y:S01]  /*b6d0*/  QGMMA.64x16x32.F32.E4M3.E4M3 R24, gdesc[UR16], R24, gsb0 ;  /* 0x00200000101879f3 */ /* 0x000fe20008000818 */
[----:B------:R-:W-:Y:S02]  /*b6e0*/  ISETP.NE.AND P0, PT, RZ, UR6, PT ;  /* 0x00000006ff007c0c */ /* 0x000fe4000bf05270 */
[----:B------:R-:W-:-:S11]  /*b6f0*/  WARPGROUP.DEPBAR.LE gsb0, 0x0 ;  /* 0x00008000000079c5 */ /* 0x000fd60000010000 */
[----:B0-----:R-:W-:Y:S05]  /*b700*/  @!P0 BRA `(.L_x_24) ;  /* 0x0000003400e88947 */ /* 0x001fea0003800000 */
[----:B------:R0:W-:Y:S04]  /*b710*/  STL [R1+0x570], R53 ;  /* 0x0005703501007387 */ /* 0x0001e80000100800 */
[----:B0-----:R-:W2:Y:S04]  /*b720*/  LDL.LU R53, [R1+0xfc] ;  /* 0x0000fc0001357983 */ /* 0x001ea80000300800 */
[----:B------:R0:W-:Y:S04]  /*b730*/  STL [R1+0x56c], R54 ;  /* 0x00056c3601007387 */ /* 0x0001e80000100800 */
[----:B0-----:R-:W3:Y:S04]  /*b740*/  LDL R54, [R1+0xdc] ;  /* 0x0000dc0001367983 */ /* 0x001ee80000100800 */
[----:B------:R0:W-:Y:S04]  /*b750*/  STL [R1+0x568], R55 ;  /* 0x0005683701007387 */ /* 0x0001e80000100800 */
[----:B0-----:R-:W2:Y:S04]  /*b760*/  LDL R55, [R1+0x60] ;  /* 0x0000600001377983 */ /* 0x001ea80000100800 */
[----:B------:R0:W-:Y:S04]  /*b770*/  STL [R1+0x564], R40 ;  /* 0x0005642801007387 */ /* 0x0001e80000100800 */
[----:B0-----:R-:W4:Y:S04]  /*b780*/  LDL R40, [R1+0xd8] ;  /* 0x0000d80001287983 */ /* 0x001f280000100800 */
        /* <DEDUP_REMOVED lines=15> */
[----:B0-----:R-:W2:Y:S04]  /*b880*/  LDL.LU R32, [R1+0xf0] ;  /* 0x0000f00001207983 */ /* 0x001ea80000300800 */
        /* <DEDUP_REMOVED lines=30> */
[----:B-----5:R0:W-:Y:S04]  /*ba70*/  STL [R1+0x504], R11 ;  /* 0x0005040b01007387 */ /* 0x0201e80000100800 */
[----:B0-----:R-:W2:Y:S04]  /*ba80*/  LDL R11, [R1+0xa8] ;  /* 0x0000a800010b7983 */ /* 0x001ea80000100800 */
[----:B------:R0:W-:Y:S04]  /*ba90*/  STL [R1+0x500], R10 ;  /* 0x0005000a01007387 */ /* 0x0001e80000100800 */
[----:B0-----:R-:W2:Y:S04]  /*baa0*/  LDL R10, [R1+0xa4] ;  /* 0x0000a400010a7983 */ /* 0x001ea80000100800 */
[----:B------:R0:W-:Y:S04]  /*bab0*/  STL [R1+0x4fc], R9 ;  /* 0x0004fc0901007387 */ /* 0x0001e80000100800 */
[----:B0-----:R-:W2:Y:S04]  /*bac0*/  LDL R9, [R1+0xa0] ;  /* 0x0000a00001097983 */ /* 0x001ea80000100800 */
[----:B------:R0:W-:Y:S04]  /*bad0*/  STL [R1+0x4f8], R8 ;  /* 0x0004f80801007387 */ /* 0x0001e80000100800 */
[----:B0-----:R-:W2:Y:S04]  /*bae0*/  LDL R8, [R1+0xc8] ;  /* 0x0000c80001087983 */ /* 0x001ea80000100800 */
[----:B------:R0:W-:Y:S01]  /*baf0*/  STL [R1+0x4f4], R7 ;  /* 0x0004f40701007387 */ /* 0x0001e20000100800 */
[----:B---3--:R-:W-:-:S03]  /*bb00*/  FADD R16, R46, R16 ;  /* 0x000000102e107221 */ /* 0x008fc60000000000 */
[----:B0-----:R-:W3:Y:S04]  /*bb10*/  LDL R7, [R1+0xc4] ;  /* 0x0000c40001077983 */ /* 0x001ee80000100800 */
[----:B------:R0:W-:Y:S01]  /*bb20*/  STL [R1+0x4f0], R6 ;  /* 0x0004f00601007387 */ /* 0x0001e20000100800 */
[----:B----4-:R-:W-:-:S03]  /*bb30*/  FADD R17, R44, R17 ;  /* 0x000000112c117221 */ /* 0x010fc60000000000 */
[----:B0-----:R-:W4:Y:S01]  /*bb40*/  LDL R6, [R1+0xc0] ;  /* 0x0000c00001067983 */ /* 0x001f220000100800 */
[----:B------:R-:W-:-:S01]  /*bb50*/  FADD R18, R42, R18 ;  /* 0x000000122a127221 */ /* 0x000fc20000000000 */
[----:B------:R-:W-:Y:S01]  /*bb60*/  FADD R19, R40, R19 ;  /* 0x0000001328137221 */ /* 0x000fe20000000000 */
[----:B------:R-:W-:-:S01]  /*bb70*/  FADD R20, R54, R20 ;  /* 0x0000001436147221 */ /* 0x000fc20000000000 */
[----:B------:R0:W-:Y:S04]  /*bb80*/  STL [R1+0x4ec], R5 ;  /* 0x0004ec0501007387 */ /* 0x0001e80000100800 */
[----:B------:R1:W-:Y:S04]  /*bb90*/  STL [R1+0x4e8], R4 ;  /* 0x0004e80401007387 */ /* 0x0003e80000100800 */
[----:B------:R1:W-:Y:S04]  /*bba0*/  STL [R1+0x4e4], R3 ;  /* 0x0004e40301007387 */ /* 0x0003e80000100800 */
[----:B------:R-:W-:Y:S04]  /*bbb0*/  STL [R1+0x4e0], R2 ;  /* 0x0004e00201007387 */ /* 0x000fe80000100800 */
[----:B------:R1:W-:Y:S04]  /*bbc0*/  STL [R1+0x4dc], R0 ;  /* 0x0004dc0001007387 */ /* 0x0003e80000100800 */
[----:B------:R-:W4:Y:S04]  /*bbd0*/  LDL R46, [R1+0x64] ;  /* 0x00006400012e7983 */ /* 0x000f280000100800 */
[----:B0-----:R-:W4:Y:S04]  /*bbe0*/  LDL.LU R5, [R1+0x100] ;  /* 0x0001000001057983 */ /* 0x001f280000300800 */
[----:B------:R-:W4:Y:S04]  /*bbf0*/  LDL R44, [R1+0x68] ;  /* 0x00006800012c7983 */ /* 0x000f280000100800 */
[----:B-1----:R-:W4:Y:S04]  /*bc00*/  LDL.LU R4, [R1+0x104] ;  /* 0x0001040001047983 */ /* 0x002f280000300800 */
[----:B------:R-:W4:Y:S04]  /*bc10*/  LDL R42, [R1+0x6c] ;  /* 0x00006c00012a7983 */ /* 0x000f280000100800 */
[----:B------:R-:W4:Y:S04]  /*bc20*/  LDL.LU R3, [R1+0x108] ;  /* 0x0001080001037983 */ /* 0x000f280000300800 */
[----:B------:R-:W4:Y:S04]  /*bc30*/  LDL R40, [R1+0x70] ;  /* 0x0000700001287983 */ /* 0x000f280000100800 */
[----:B------:R-:W4:Y:S04]  /*bc40*/  LDL.LU R0, [R1+0x10c] ;  /* 0x00010c0001007983 */ /* 0x000f280000300800 */
[----:B------:R-:W4:Y:S04]  /*bc50*/  LDL R54, [R1+0x74] ;  /* 0x0000740001367983 */ /* 0x000f280000100800 */
[----:B------:R-:W4:Y:S01]  /*bc60*/  LDL.LU R2, [R1+0x110] ;  /* 0x0001100001027983 */ /* 0x000f220000300800 */
[----:B--2---:R-:W-:-:S01]  /*bc70*/  FADD R34, R35, R34 ;  /* 0x0000002223227221 */ /* 0x004fc20000000000 */
[----:B------:R-:W-:Y:S01]  /*bc80*/  FADD R32, R33, R32 ;  /* 0x0000002021207221 */ /* 0x000fe20000000000 */
[----:B------:R-:W-:-:S01]  /*bc90*/  FADD R53, R55, R53 ;  /* 0x0000003537357221 */ /* 0x000fc20000000000 */
[----:B------:R-:W-:Y:S01]  /*bca0*/  FADD R45, R47, R45 ;  /* 0x0000002d2f2d7221 */ /* 0x000fe20000000000 */
[----:B------:R-:W-:-:S01]  /*bcb0*/  FADD R41, R43, R41 ;  /* 0x000000292b297221 */ /* 0x000fc20000000000 */
[----:B------:R-:W-:Y:S01]  /*bcc0*/  FADD R36, R37, R36 ;  /* 0x0000002425247221 */ /* 0x000fe20000000000 */
[----:B------:R-:W-:-:S01]  /*bcd0*/  FADD R38, R39, R38 ;  /* 0x0000002627267221 */ /* 0x000fc20000000000 */
[----:B------:R-:W-:-:S05]  /*bce0*/  FADD R24, R25, R24 ;  /* 0x0000001819187221 */ /* 0x000fca0000000000 */
[----:B------:R-:W-:Y:S04]  /*bcf0*/  STL [R1+0xe0], R24 ;  /* 0x0000e01801007387 */ /* 0x000fe80000100800 */
[----:B------:R-:W-:Y:S04]  /*bd00*/  STL [R1+0xe4], R38 ;  /* 0x0000e42601007387 */ /* 0x000fe80000100800 */
[----:B------:R-:W-:Y:S04]  /*bd10*/  STL [R1+0xe8], R36 ;  /* 0x0000e82401007387 */ /* 0x000fe80000100800 */
[----:B------:R-:W-:Y:S04]  /*bd20*/  STL [R1+0xec], R34 ;  /* 0x0000ec2201007387 */ /* 0x000fe80000100800 */
[----:B------:R-:W-:Y:S04]  /*bd30*/  STL [R1+0xf0], R32 ;  /* 0x0000f02001007387 */ /* 0x000fe80000100800 */
[----:B------:R0:W-:Y:S04]  /*bd40*/  STL [R1+0xfc], R53 ;  /* 0x0000fc3501007387 */ /* 0x0001e80000100800 */
[----:B------:R-:W-:Y:S04]  /*bd50*/  STL [R1+0xf4], R45 ;  /* 0x0000f42d01007387 */ /* 0x000fe80000100800 */
[----:B0-----:R-:W2:Y:S04]  /*bd60*/  LDL R53, [R1+0x78] ;  /* 0x0000780001357983 */ /* 0x001ea80000100800 */
[----:B------:R0:W-:Y:S04]  /*bd70*/  STL [R1+0xf8], R41 ;  /* 0x0000f82901007387 */ /* 0x0001e80000100800 */
[----:B------:R-:W2:Y:S04]  /*bd80*/  LDL R55, [R1+0x7c] ;  /* 0x00007c0001377983 */ /* 0x000ea80000100800 */
[----:B------:R-:W2:Y:S04]  /*bd90*/  LDL R43, [R1+0x44] ;  /* 0x00004400012b7983 */ /* 0x000ea80000100800 */
[----:B0-----:R-:W2:Y:S04]  /*bda0*/  LDL R41, [R1+0x40] ;  /* 0x0000400001297983 */ /* 0x001ea80000100800 */
[----:B------:R-:W2:Y:S04]  /*bdb0*/  LDL R45, [R1+0x48] ;  /* 0x00004800012d7983 */ /* 0x000ea80000100800 */
[----:B------:R-:W2:Y:S04]  /*bdc0*/  LDL R25, [R1+0x54] ;  /* 0x0000540001197983 */ /* 0x000ea80000100800 */
[----:B------:R-:W2:Y:S04]  /*bdd0*/  LDL R39, [R1+0x58] ;  /* 0x0000580001277983 */ /* 0x000ea80000100800 */
[----:B------:R-:W2:Y:S04]  /*bde0*/  LDL R37, [R1+0x5c] ;  /* 0x00005c0001257983 */ /* 0x000ea80000100800 */
[----:B------:R-:W2:Y:S04]  /*bdf0*/  LDL R35, [R1+0x20] ;  /* 0x0000200001237983 */ /* 0x000ea80000100800 */
[----:B------:R-:W2:Y:S04]  /*be00*/  LDL R33, [R1+0x24] ;  /* 0x0000240001217983 */ /* 0x000ea80000100800 */
[----:B------:R-:W2:Y:S01]  /*be10*/  LDL R47, [R1+0x28] ;  /* 0x00002800012f7983 */ /* 0x000ea20000100800 */
[----:B------:R-:W-:-:S03]  /*be20*/  FADD R23, R11, R23 ;  /* 0x000000170b177221 */ /* 0x000fc60000000000 */
[----:B------:R-:W2:Y:S01]  /*be30*/  LDL R11, [R1+0x50] ;  /* 0x00005000010b7983 */ /* 0x000ea20000100800 */
[----:B------:R-:W-:-:S03]  /*be40*/  FADD R22, R10, R22 ;  /* 0x000000160a167221 */ /* 0x000fc60000000000 */
[----:B------:R-:W2:Y:S01]  /*be50*/  LDL R10, [R1+0x4c] ;  /* 0x00004c00010a7983 */ /* 0x000ea20000100800 */
[----:B------:R-:W-:-:S01]  /*be60*/  FADD R21, R9, R21 ;  /* 0x0000001509157221 */ /* 0x000fc20000000000 */
[----:B------:R-:W-:Y:S01]  /*be70*/  FADD R15, R8, R15 ;  /* 0x0000000f080f7221 */ /* 0x000fe20000000000 */
[----:B---3--:R-:W-:-:S01]  /*be80*/  FADD R14, R7, R14 ;  /* 0x0000000e070e7221 */ /* 0x008fc20000000000 */
[----:B----4-:R-:W-:Y:S01]  /*be90*/  FADD R13, R6, R13 ;  /* 0x0000000d060d7221 */ /* 0x010fe20000000000 */
[----:B------:R-:W-:-:S05]  /*bea0*/  FADD R5, R46, R5 ;  /* 0x000000052e057221 */ /* 0x000fca0000000000 */
[----:B------:R-:W-:Y:S01]  /*beb0*/  STL [R1+0x100], R5 ;  /* 0x0001000501007387 */ /* 0x000fe20000100800 */
[----:B------:R-:W-:-:S01]  /*bec0*/  FADD R4, R44, R4 ;  /* 0x000000042c047221 */ /* 0x000fc20000000000 */
[----:B------:R-:W-:Y:S01]  /*bed0*/  FADD R3, R42, R3 ;  /* 0x000000032a037221 */ /* 0x000fe20000000000 */
[----:B------:R-:W-:-:S05]  /*bee0*/  FADD R0, R40, R0 ;  /* 0x0000000028007221 */ /* 0x000fca0000000000 */
[----:B------:R0:W-:Y:S04]  /*bef0*/  STL [R1+0x10c], R0 ;  /* 0x00010c0001007387 */ /* 0x0001e80000100800 */
[----:B------:R1:W-:Y:S01]  /*bf00*/  STL [R1+0x104], R4 ;  /* 0x0001040401007387 */ /* 0x0003e20000100800 */
[----:B------:R-:W-:-:S03]  /*bf10*/  FADD R2, R54, R2 ;  /* 0x0000000236027221 */ /* 0x000fc60000000000 */
[----:B0-----:R-:W3:Y:S04]  /*bf20*/  LDL.LU R0, [R1+0x144] ;  /* 0x0001440001007983 */ /* 0x001ee80000300800 */
[----:B------:R0:W-:Y:S04]  /*bf30*/  STL [R1+0x108], R3 ;  /* 0x0001080301007387 */ /* 0x0001e80000100800 */
[----:B------:R-:W2:Y:S04]  /*bf40*/  LDL.LU R54, [R1+0x114] ;  /* 0x0001140001367983 */ /* 0x000ea80000300800 */
[----:B------:R-:W4:Y:S04]  /*bf50*/  LDL.LU R40, [R1+0x118] ;  /* 0x0001180001287983 */ /* 0x000f280000300800 */
[----:B------:R-:W3:Y:S04]  /*bf60*/  LDL.LU R42, [R1+0x11c] ;  /* 0x00011c00012a7983 */ /* 0x000ee80000300800 */
[----:B------:R0:W-:Y:S04]  /*bf70*/  STL [R1+0x110], R2 ;  /* 0x0001100201007387 */ /* 0x0001e80000100800 */
[----:B------:R-:W3:Y:S04]  /*bf80*/  LDL.LU R44, [R1+0x120] ;  /* 0x00012000012c7983 */ /* 0x000ee80000300800 */
[----:B------:R-:W3:Y:S04]  /*bf90*/  LDL.LU R9, [R1+0x124] ;  /* 0x0001240001097983 */ /* 0x000ee80000300800 */
[----:B------:R-:W3:Y:S04]  /*bfa0*/  LDL.LU R8, [R1+0x128] ;  /* 0x0001280001087983 */ /* 0x000ee80000300800 */
[----:B------:R-:W3:Y:S04]  /*bfb0*/  LDL.LU R7, [R1+0x12c] ;  /* 0x00012c0001077983 */ /* 0x000ee80000300800 */
[----:B------:R-:W3:Y:S04]  /*bfc0*/  LDL.LU R6, [R1+0x130] ;  /* 0x0001300001067983 */ /* 0x000ee80000300800 */
[----:B------:R-:W3:Y:S04]  /*bfd0*/  LDL.LU R5, [R1+0x134] ;  /* 0x0001340001057983 */ /* 0x000ee80000300800 */
[----:B-1----:R-:W3:Y:S04]  /*bfe0*/  LDL.LU R4, [R1+0x138] ;  /* 0x0001380001047983 */ /* 0x002ee80000300800 */
[----:B0-----:R-:W3:Y:S04]  /*bff0*/  LDL.LU R3, [R1+0x13c] ;  /* 0x00013c0001037983 */ /* 0x001ee80000300800 */
[----:B------:R-:W3:Y:S01]  /*c000*/  LDL.LU R2, [R1+0x140] ;  /* 0x0001400001027983 */ /* 0x000ee20000300800 */
[----:B------:R-:W-:-:S01]  /*c010*/  FADD R232, R31, R232 ;  /* 0x000000e81fe87221 */ /* 0x000fc20000000000 */
[----:B------:R-:W-:Y:S01]  /*c020*/  FADD R233, R30, R233 ;  /* 0x000000e91ee97221 */ /* 0x000fe20000000000 */
[----:B------:R-:W-:-:S01]  /*c030*/  FADD R234, R29, R234 ;  /* 0x000000ea1dea7221 */ /* 0x000fc20000000000 */
[----:B------:R-:W-:Y:S01]  /*c040*/  FADD R235, R28, R235 ;  /* 0x000000eb1ceb7221 */ /* 0x000fe20000000000 */
[----:B------:R-:W-:-:S01]  /*c050*/  FADD R236, R27, R236 ;  /* 0x000000ec1bec7221 */ /* 0x000fc20000000000 */
[----:B------:R-:W-:Y:S01]  /*c060*/  FADD R237, R26, R237 ;  /* 0x000000ed1aed7221 */ /* 0x000fe20000000000 */
[----:B------:R-:W3:Y:S04]  /*c070*/  LDL R46, [R1+0x2c] ;  /* 0x00002c00012e7983 */ /* 0x000ee80000100800 */
[----:B------:R-:W3:Y:S04]  /*c080*/  LDL R32, [R1+0x30] ;  /* 0x0000300001207983 */ /* 0x000ee80000100800 */
[----:B------:R-:W3:Y:S04]  /*c090*/  LDL R34, [R1+0x34] ;  /* 0x0000340001227983 */ /* 0x000ee80000100800 */
[----:B------:R-:W3:Y:S04]  /*c0a0*/  LDL R36, [R1+0x38] ;  /* 0x0000380001247983 */ /* 0x000ee80000100800 */
[----:B------:R-:W3:Y:S04]  /*c0b0*/  LDL R38, [R1+0x3c] ;  /* 0x00003c0001267983 */ /* 0x000ee80000100800 */
[----:B------:R-:W3:Y:S04]  /*c0c0*/  LDL R24, [R1] ;  /* 0x0000000001187983 */ /* 0x000ee80000100800 */
[----:B------:R-:W3:Y:S04]  /*c0d0*/  LDL R26, [R1+0x4] ;  /* 0x00000400011a7983 */ /* 0x000ee80000100800 */
[----:B------:R-:W3:Y:S04]  /*c0e0*/  LDL R31, [R1+0x8] ;  /* 0x00000800011f7983 */ /* 0x000ee80000100800 */
[----:B------:R-:W3:Y:S04]  /*c0f0*/  LDL R30, [R1+0xc] ;  /* 0x00000c00011e7983 */ /* 0x000ee80000100800 */
[----:B------:R-:W3:Y:S04]  /*c100*/  LDL R29, [R1+0x10] ;  /* 0x00001000011d7983 */ /* 0x000ee80000100800 */
[----:B------:R-:W3:Y:S04]  /*c110*/  LDL R28, [R1+0x14] ;  /* 0x00001400011c7983 */ /* 0x000ee80000100800 */
[----:B------:R-:W3:Y:S01]  /*c120*/  LDL R27, [R1+0x18] ;  /* 0x00001800011b7983 */ /* 0x000ee20000100800 */
[----:B--2---:R-:W-:-:S03]  /*c130*/  FADD R54, R53, R54 ;  /* 0x0000003635367221 */ /* 0x004fc60000000000 */
[----:B------:R-:W2:Y:S01]  /*c140*/  LDL.LU R53, [R1+0x570] ;  /* 0x0005700001357983 */ /* 0x000ea20000300800 */
[----:B----4-:R-:W-:-:S03]  /*c150*/  FADD R40, R55, R40 ;  /* 0x0000002837287221 */ /* 0x010fc60000000000 */
[----:B------:R0:W-:Y:S01]  /*c160*/  STL [R1+0x114], R54 ;  /* 0x0001143601007387 */ /* 0x0001e20000100800 */
[----:B---3--:R-:W-:-:S03]  /*c170*/  FADD R42, R41, R42 ;  /* 0x0000002a292a7221 */ /* 0x008fc60000000000 */
[----:B0-----:R-:W3:Y:S01]  /*c180*/  LDL.LU R54, [R1+0x56c] ;  /* 0x00056c0001367983 */ /* 0x001ee20000300800 */
[----:B------:R-:W-:-:S03]  /*c190*/  FADD R44, R43, R44 ;  /* 0x0000002c2b2c7221 */ /* 0x000fc60000000000 */
[----:B------:R-:W4:Y:S04]  /*c1a0*/  LDL.LU R55, [R1+0x568] ;  /* 0x0005680001377983 */ /* 0x000f280000300800 */
[----:B------:R0:W-:Y:S01]  /*c1b0*/  STL [R1+0x118], R40 ;  /* 0x0001182801007387 */ /* 0x0001e20000100800 */
[----:B------:R-:W-:-:S01]  /*c1c0*/  FADD R9, R45, R9 ;  /* 0x000000092d097221 */ /* 0x000fc20000000000 */
[----:B------:R-:W-:Y:S01]  /*c1d0*/  FADD R8, R10, R8 ;  /* 0x000000080a087221 */ /* 0x000fe20000000000 */
[----:B------:R-:W-:-:S01]  /*c1e0*/  FADD R7, R11, R7 ;  /* 0x000000070b077221 */ /* 0x000fc20000000000 */
[----:B0-----:R-:W4:Y:S04]  /*c1f0*/  LDL.LU R40, [R1+0x564] ;  /* 0x0005640001287983 */ /* 0x001f280000300800 */
        /* <DEDUP_REMOVED lines=9> */
[----:B------:R-:W-:-:S02]  /*c290*/  FADD R0, R47, R0 ;  /* 0x000000002f007221 */ /* 0x000fc40000000000 */
[----:B0-----:R-:W4:Y:S04]  /*c2a0*/  LDL.LU R44, [R1+0x554] ;  /* 0x00055400012c7983 */ /* 0x001f280000300800 */
[----:B------:R-:W4:Y:S04]  /*c2b0*/  LDL.LU R45, [R1+0x550] ;  /* 0x00055000012d7983 */ /* 0x000f280000300800 */
[----:B------:R0:W-:Y:S04]  /*c2c0*/  STL [R1+0x124], R9 ;  /* 0x0001240901007387 */ /* 0x0001e80000100800 */
[----:B------:R1:W-:Y:S04]  /*c2d0*/  STL [R1+0x128], R8 ;  /* 0x0001280801007387 */ /* 0x0003e80000100800 */
[----:B------:R1:W-:Y:S01]  /*c2e0*/  STL [R1+0x12c], R7 ;  /* 0x00012c0701007387 */ /* 0x0003e20000100800 */
[----:B------:R-:W-:-:S03]  /*c2f0*/  FADD R2, R33, R2 ;  /* 0x0000000221027221 */ /* 0x000fc60000000000 */
[----:B------:R1:W-:Y:S04]  /*c300*/  STL [R1+0x130], R6 ;  /* 0x0001300601007387 */ /* 0x0003e80000100800 */
[----:B------:R1:W-:Y:S04]  /*c310*/  STL [R1+0x134], R5 ;  /* 0x0001340501007387 */ /* 0x0003e80000100800 */
[----:B------:R1:W-:Y:S04]  /*c320*/  STL [R1+0x138], R4 ;  /* 0x0001380401007387 */ /* 0x0003e80000100800 */
[----:B------:R-:W2:Y:S04]  /*c330*/  LDL.LU R47, [R1+0x148] ;  /* 0x00014800012f7983 */ /* 0x000ea80000300800 */
[----:B------:R1:W-:Y:S04]  /*c340*/  STL [R1+0x13c], R3 ;  /* 0x00013c0301007387 */ /* 0x0003e80000100800 */
[----:B------:R-:W3:Y:S04]  /*c350*/  LDL.LU R33, [R1+0x14c] ;  /* 0x00014c0001217983 */ /* 0x000ee80000300800 */
[----:B------:R1:W-:Y:S04]  /*c360*/  STL [R1+0x140], R2 ;  /* 0x0001400201007387 */ /* 0x0003e80000100800 */
[----:B------:R-:W4:Y:S04]  /*c370*/  LDL.LU R35, [R1+0x150] ;  /* 0x0001500001237983 */ /* 0x000f280000300800 */
[----:B------:R1:W-:Y:S04]  /*c380*/  STL [R1+0x144], R0 ;  /* 0x0001440001007387 */ /* 0x0003e80000100800 */
[----:B------:R-:W4:Y:S04]  /*c390*/  LDL.LU R37, [R1+0x154] ;  /* 0x0001540001257983 */ /* 0x000f280000300800 */
[----:B------:R-:W4:Y:S04]  /*c3a0*/  LDL.LU R39, [R1+0x158] ;  /* 0x0001580001277983 */ /* 0x000f280000300800 */
[----:B------:R-:W4:Y:S04]  /*c3b0*/  LDL.LU R25, [R1+0x15c] ;  /* 0x00015c0001197983 */ /* 0x000f280000300800 */
[----:B------:R-:W4:Y:S04]  /*c3c0*/  LDL.LU R11, [R1+0x160] ;  /* 0x00016000010b7983 */ /* 0x000f280000300800 */
[----:B------:R-:W4:Y:S04]  /*c3d0*/  LDL.LU R10, [R1+0x164] ;  /* 0x00016400010a7983 */ /* 0x000f280000300800 */
[----:B0-----:R-:W4:Y:S04]  /*c3e0*/  LDL.LU R9, [R1+0x168] ;  /* 0x0001680001097983 */ /* 0x001f280000300800 */
[----:B-1----:R-:W4:Y:S04]  /*c3f0*/  LDL.LU R8, [R1+0x16c] ;  /* 0x00016c0001087983 */ /* 0x002f280000300800 */
[----:B------:R-:W4:Y:S04]  /*c400*/  LDL.LU R7, [R1+0x170] ;  /* 0x0001700001077983 */ /* 0x000f280000300800 */
[----:B------:R-:W4:Y:S04]  /*c410*/  LDL.LU R6, [R1+0x174] ;  /* 0x0001740001067983 */ /* 0x000f280000300800 */
[----:B------:R-:W4:Y:S04]  /*c420*/  LDL.LU R5, [R1+0x178] ;  /* 0x0001780001057983 */ /* 0x000f280000300800 */
[----:B------:R-:W4:Y:S04]  /*c430*/  LDL.LU R4, [R1+0x17c] ;  /* 0x00017c0001047983 */ /* 0x000f280000300800 */
[----:B------:R-:W4:Y:S04]  /*c440*/  LDL.LU R3, [R1+0x180] ;  /* 0x0001800001037983 */ /* 0x000f280000300800 */
[----:B------:R-:W4:Y:S04]  /*c450*/  LDL.LU R2, [R1+0x184] ;  /* 0x0001840001027983 */ /* 0x000f280000300800 */
[----:B------:R-:W4:Y:S01]  /*c460*/  LDL.LU R0, [R1+0x188] ;  /* 0x0001880001007983 */ /* 0x000f220000300800 */
[----:B--2---:R-:W-:-:S03]  /*c470*/  FADD R47, R46, R47 ;  /* 0x0000002f2e2f7221 */ /* 0x004fc60000000000 */
[----:B------:R-:W2:Y:S04]  /*c480*/  LDL.LU R46, [R1+0x54c] ;  /* 0x00054c00012e7983 */ /* 0x000ea80000300800 */
[----:B------:R0:W-:Y:S01]  /*c490*/  STL [R1+0x148], R47 ;  /* 0x0001482f01007387 */ /* 0x0001e20000100800 */
[----:B---3--:R-:W-:-:S03]  /*c4a0*/  FADD R33, R32, R33 ;  /* 0x0000002120217221 */ /* 0x008fc60000000000 */
[----:B0-----:R-:W3:Y:S01]  /*c4b0*/  LDL.LU R47, [R1+0x548] ;  /* 0x00054800012f7983 */ /* 0x001ee20000300800 */
[----:B----4-:R-:W-:-:S03]  /*c4c0*/  FADD R35, R34, R35 ;  /* 0x0000002322237221 */ /* 0x010fc60000000000 */
[----:B------:R-:W4:Y:S04]  /*c4d0*/  LDL.LU R32, [R1+0x544] ;  /* 0x0005440001207983 */ /* 0x000f280000300800 */
[----:B------:R0:W-:Y:S01]  /*c4e0*/  STL [R1+0x14c], R33 ;  /* 0x00014c2101007387 */ /* 0x0001e20000100800 */
[----:B------:R-:W-:-:S01]  /*c4f0*/  FADD R37, R36, R37 ;  /* 0x0000002524257221 */ /* 0x000fc20000000000 */
[----:B------:R-:W-:Y:S02]  /*c500*/  FADD R39, R38, R39 ;  /* 0x0000002726277221 */ /* 0x000fe40000000000 */
        /* <DEDUP_REMOVED lines=51> */
[----:B------:R-:W4:Y:S04]  /*c840*/  LDL.LU R3, [R1+0x1c4] ;  /* 0x0001c40001037983 */ /* 0x000f280000300800 */
[----:B------:R-:W4:Y:S04]  /*c850*/  LDL.LU R2, [R1+0x1c8] ;  /* 0x0001c80001027983 */ /* 0x000f280000300800 */
[----:B------:R-:W4:Y:S01]  /*c860*/  LDL.LU R0, [R1+0x1cc] ;  /* 0x0001cc0001007983 */ /* 0x000f220000300800 */
[----:B--2---:R-:W-:-:S01]  /*c870*/  FADD R31, R228, R31 ;  /* 0x0000001fe41f7221 */ /* 0x004fc20000000000 */
[----:B---3--:R-:W-:-:S04]  /*c880*/  FADD R30, R229, R30 ;  /* 0x0000001ee51e7221 */ /* 0x008fc80000000000 */
[----:B------:R0:W-:Y:S01]  /*c890*/  STL [R1+0x18c], R31 ;  /* 0x00018c1f01007387 */ /* 0x0001e20000100800 */
[----:B----4-:R-:W-:-:S03]  /*c8a0*/  FADD R29, R230, R29 ;  /* 0x0000001de61d7221 */ /* 0x010fc60000000000 */
[----:B------:R1:W-:Y:S01]  /*c8b0*/  STL [R1+0x190], R30 ;  /* 0x0001901e01007387 */ /* 0x0003e20000100800 */
[----:B------:R-:W-:-:S03]  /*c8c0*/  FADD R28, R231, R28 ;  /* 0x0000001ce71c7221 */ /* 0x000fc60000000000 */
        /* <DEDUP_REMOVED lines=24> */
[----:B0-----:R-:W4:Y:S01]  /*ca50*/  LDL.LU R31, [R1+0x1d0] ;  /* 0x0001d000011f7983 */ /* 0x001f220000300800 */
[----:B------:R-:W-:-:S03]  /*ca60*/  FADD R0, R212, R0 ;  /* 0x00000000d4007221 */ /* 0x000fc60000000000 */
[----:B------:R0:W-:Y:S04]  /*ca70*/  STL [R1+0x1c4], R3 ;  /* 0x0001c40301007387 */ /* 0x0001e80000100800 */
[----:B-1----:R-:W4:Y:S04]  /*ca80*/  LDL.LU R30, [R1+0x1d4] ;  /* 0x0001d400011e7983 */ /* 0x002f280000300800 */
[----:B------:R1:W-:Y:S04]  /*ca90*/  STL [R1+0x1c8], R2 ;  /* 0x0001c80201007387 */ /* 0x0003e80000100800 */
[----:B--2---:R-:W2:Y:S04]  /*caa0*/  LDL.LU R29, [R1+0x1d8] ;  /* 0x0001d800011d7983 */ /* 0x004ea80000300800 */
[----:B------:R1:W-:Y:S04]  /*cab0*/  STL [R1+0x1cc], R0 ;  /* 0x0001cc0001007387 */ /* 0x0003e80000100800 */
[----:B---3--:R-:W3:Y:S04]  /*cac0*/  LDL.LU R28, [R1+0x1dc] ;  /* 0x0001dc00011c7983 */ /* 0x008ee80000300800 */
[----:B----4-:R-:W4:Y:S04]  /*cad0*/  LDL.LU R27, [R1+0x1e0] ;  /* 0x0001e000011b7983 */ /* 0x010f280000300800 */
        /* <DEDUP_REMOVED lines=9> */
[----:B0-----:R-:W4:Y:S04]  /*cb70*/  LDL.LU R3, [R1+0x208] ;  /* 0x0002080001037983 */ /* 0x001f280000300800 */
[----:B-1----:R-:W4:Y:S04]  /*cb80*/  LDL.LU R2, [R1+0x20c] ;  /* 0x00020c0001027983 */ /* 0x002f280000300800 */
[----:B------:R-:W4:Y:S01]  /*cb90*/  LDL.LU R0, [R1+0x210] ;  /* 0x0002100001007983 */ /* 0x000f220000300800 */
[----:B------:R-:W-:-:S01]  /*cba0*/  FADD R31, R213, R31 ;  /* 0x0000001fd51f7221 */ /* 0x000fc20000000000 */
[----:B------:R-:W-:-:S04]  /*cbb0*/  FADD R30, R214, R30 ;  /* 0x0000001ed61e7221 */ /* 0x000fc80000000000 */
[----:B------:R0:W-:Y:S01]  /*cbc0*/  STL [R1+0x1d0], R31 ;  /* 0x0001d01f01007387 */ /* 0x0001e20000100800 */
[----:B--2---:R-:W-:-:S03]  /*cbd0*/  FADD R29, R215, R29 ;  /* 0x0000001dd71d7221 */ /* 0x004fc60000000000 */
[----:B------:R1:W-:Y:S01]  /*cbe0*/  STL [R1+0x1d4], R30 ;  /* 0x0001d41e01007387 */ /* 0x0003e20000100800 */
[----:B---3--:R-:W-:-:S03]  /*cbf0*/  FADD R28, R200, R28 ;  /* 0x0000001cc81c7221 */ /* 0x008fc60000000000 */
        /* <DEDUP_REMOVED lines=455> */
[----:B------:R-:W-:Y:S01]  /*e870*/  STL [R1+0x434], R31 ;  /* 0x0004341f01007387 */ /* 0x000fe20000100800 */
[----:B--2---:R-:W-:-:S03]  /*e880*/  FADD R29, R48, R29 ;  /* 0x0000001d301d7221 */ /* 0x004fc60000000000 */
[----:B------:R-:W-:Y:S01]  /*e890*/  STL [R1+0x438], R30 ;  /* 0x0004381e01007387 */ /* 0x000fe20000100800 */
[----:B---3--:R-:W-:-:S03]  /*e8a0*/  FADD R28, R49, R28 ;  /* 0x0000001c311c7221 */ /* 0x008fc60000000000 */
[----:B------:R-:W-:Y:S01]  /*e8b0*/  STL [R1+0x43c], R29 ;  /* 0x00043c1d01007387 */ /* 0x000fe20000100800 */
[----:B----4-:R-:W-:-:S03]  /*e8c0*/  FADD R27, R50, R27 ;  /* 0x0000001b321b7221 */ /* 0x010fc60000000000 */
[----:B------:R-:W-:Y:S01]  /*e8d0*/  STL [R1+0x440], R28 ;  /* 0x0004401c01007387 */ /* 0x000fe20000100800 */
[----:B------:R-:W-:-:S03]  /*e8e0*/  FADD R12, R51, R12 ;  /* 0x0000000c330c7221 */ /* 0x000fc60000000000 */
[----:B------:R0:W-:Y:S01]  /*e8f0*/  STL [R1+0x444], R27 ;  /* 0x0004441b01007387 */ /* 0x0001e20000100800 */
[----:B------:R-:W-:-:S03]  /*e900*/  FADD R11, R52, R11 ;  /* 0x0000000b340b7221 */ /* 0x000fc60000000000 */
[----:B------:R-:W-:Y:S01]  /*e910*/  STL [R1+0x448], R12 ;  /* 0x0004480c01007387 */ /* 0x000fe20000100800 */
        /* <DEDUP_REMOVED lines=20> */
[----:B------:R-:W4:Y:S04]  /*ea60*/  LDL.LU R28, [R1+0x47c] ;  /* 0x00047c00011c7983 */ /* 0x000f280000300800 */
[----:B------:R0:W-:Y:S04]  /*ea70*/  STL [R1+0x470], R2 ;  /* 0x0004700201007387 */ /* 0x0001e80000100800 */
[----:B------:R-:W4:Y:S04]  /*ea80*/  LDL.LU R29, [R1+0x480] ;  /* 0x00048000011d7983 */ /* 0x000f280000300800 */
[----:B------:R0:W-:Y:S04]  /*ea90*/  STL [R1+0x474], R0 ;  /* 0x0004740001007387 */ /* 0x0001e80000100800 */
[----:B------:R-:W4:Y:S04]  /*eaa0*/  LDL.LU R30, [R1+0x484] ;  /* 0x00048400011e7983 */ /* 0x000f280000300800 */
[----:B------:R-:W4:Y:S04]  /*eab0*/  LDL.LU R31, [R1+0x488] ;  /* 0x00048800011f7983 */ /* 0x000f280000300800 */
[----:B-1----:R-:W4:Y:S04]  /*eac0*/  LDL.LU R11, [R1+0x48c] ;  /* 0x00048c00010b7983 */ /* 0x002f280000300800 */
[----:B--2---:R-:W2:Y:S04]  /*ead0*/  LDL.LU R10, [R1+0x490] ;  /* 0x00049000010a7983 */ /* 0x004ea80000300800 */
[----:B---3--:R-:W3:Y:S04]  /*eae0*/  LDL.LU R9, [R1+0x494] ;  /* 0x0004940001097983 */ /* 0x008ee80000300800 */
[----:B----4-:R-:W4:Y:S04]  /*eaf0*/  LDL.LU R8, [R1+0x498] ;  /* 0x0004980001087983 */ /* 0x010f280000300800 */
[----:B------:R-:W4:Y:S04]  /*eb00*/  LDL.LU R7, [R1+0x49c] ;  /* 0x00049c0001077983 */ /* 0x000f280000300800 */
[----:B------:R-:W4:Y:S04]  /*eb10*/  LDL.LU R6, [R1+0x4a0] ;  /* 0x0004a00001067983 */ /* 0x000f280000300800 */
[----:B------:R-:W4:Y:S04]  /*eb20*/  LDL.LU R5, [R1+0x4a4] ;  /* 0x0004a40001057983 */ /* 0x000f280000300800 */
[----:B------:R-:W4:Y:S04]  /*eb30*/  LDL.LU R4, [R1+0x4a8] ;  /* 0x0004a80001047983 */ /* 0x000f280000300800 */
[----:B0-----:R-:W4:Y:S04]  /*eb40*/  LDL.LU R3, [R1+0x4ac] ;  /* 0x0004ac0001037983 */ /* 0x001f280000300800 */
[----:B------:R-:W4:Y:S04]  /*eb50*/  LDL.LU R2, [R1+0x4b0] ;  /* 0x0004b00001027983 */ /* 0x000f280000300800 */
[----:B------:R-:W4:Y:S04]  /*eb60*/  LDL.LU R0, [R1+0x4b4] ;  /* 0x0004b40001007983 */ /* 0x000f280000300800 */
[----:B------:R-:W4:Y:S01]  /*eb70*/  LDL.LU R12, [R1+0x4b8] ;  /* 0x0004b800010c7983 */ /* 0x000f220000300800 */
[----:B------:R-:W-:-:S05]  /*eb80*/  FADD R27, R47, R27 ;  /* 0x0000001b2f1b7221 */ /* 0x000fca0000000000 */
[----:B------:R0:W-:Y:S01]  /*eb90*/  STL [R1+0x478], R27 ;  /* 0x0004781b01007387 */ /* 0x0001e20000100800 */
[----:B------:R-:W-:-:S03]  /*eba0*/  FADD R28, R32, R28 ;  /* 0x0000001c201c7221 */ /* 0x000fc60000000000 */
[----:B0-----:R-:W4:Y:S01]  /*ebb0*/  LDL.LU R27, [R1+0x518] ;  /* 0x00051800011b7983 */ /* 0x001f220000300800 */
[----:B------:R-:W-:-:S03]  /*ebc0*/  FADD R29, R33, R29 ;  /* 0x0000001d211d7221 */ /* 0x000fc60000000000 */
[----:B------:R0:W-:Y:S01]  /*ebd0*/  STL [R1+0x47c], R28 ;  /* 0x00047c1c01007387 */ /* 0x0001e20000100800 */
[----:B------:R-:W-:-:S01]  /*ebe0*/  FADD R30, R34, R30 ;  /* 0x0000001e221e7221 */ /* 0x000fc20000000000 */
[----:B------:R-:W-:Y:S02]  /*ebf0*/  FADD R31, R35, R31 ;  /* 0x0000001f231f7221 */ /* 0x000fe40000000000 */
[----:B0-----:R-:W4:Y:S04]  /*ec00*/  LDL.LU R28, [R1+0x514] ;  /* 0x00051400011c7983 */ /* 0x001f280000300800 */
[----:B------:R0:W-:Y:S04]  /*ec10*/  STL [R1+0x480], R29 ;  /* 0x0004801d01007387 */ /* 0x0001e80000100800 */
[----:B0-----:R-:W4:Y:S04]  /*ec20*/  LDL.LU R29, [R1+0x510] ;  /* 0x00051000011d7983 */ /* 0x001f280000300800 */
[----:B------:R0:W-:Y:S04]  /*ec30*/  STL [R1+0x484], R30 ;  /* 0x0004841e01007387 */ /* 0x0001e80000100800 */
[----:B0-----:R-:W4:Y:S04]  /*ec40*/  LDL.LU R30, [R1+0x50c] ;  /* 0x00050c00011e7983 */ /* 0x001f280000300800 */
[----:B------:R0:W-:Y:S04]  /*ec50*/  STL [R1+0x488], R31 ;  /* 0x0004881f01007387 */ /* 0x0001e80000100800 */
[----:B0-----:R-:W4:Y:S01]  /*ec60*/  LDL.LU R31, [R1+0x508] ;  /* 0x00050800011f7983 */ /* 0x001f220000300800 */
[----:B------:R-:W-:-:S01]  /*ec70*/  FADD R11, R36, R11 ;  /* 0x0000000b240b7221 */ /* 0x000fc20000000000 */
[----:B--2---:R-:W-:Y:S01]  /*ec80*/  FADD R10, R37, R10 ;  /* 0x0000000a250a7221 */ /* 0x004fe20000000000 */
[----:B---3--:R-:W-:-:S01]  /*ec90*/  FADD R9, R38, R9 ;  /* 0x0000000926097221 */ /* 0x008fc20000000000 */
[----:B----4-:R-:W-:-:S02]  /*eca0*/  FADD R8, R39, R8 ;  /* 0x0000000827087221 */ /* 0x010fc40000000000 */
[----:B------:R0:W-:Y:S01]  /*ecb0*/  STL [R1+0x48c], R11 ;  /* 0x00048c0b01007387 */ /* 0x0001e20000100800 */
[----:B------:R-:W-:-:S01]  /*ecc0*/  FADD R7, R24, R7 ;  /* 0x0000000718077221 */ /* 0x000fc20000000000 */
[----:B------:R-:W-:Y:S01]  /*ecd0*/  FADD R6, R25, R6 ;  /* 0x0000000619067221 */ /* 0x000fe20000000000 */
[----:B------:R-:W-:-:S01]  /*ece0*/  FADD R5, R26, R5 ;  /* 0x000000051a057221 */ /* 0x000fc20000000000 */
[----:B0-----:R0:W5:Y:S04]  /*ecf0*/  LDL.LU R11, [R1+0x504] ;  /* 0x00050400010b7983 */ /* 0x0011680000300800 */
        /* <DEDUP_REMOVED lines=11> */
[----:B-1----:R0:W5:Y:S01]  /*edb0*/  LDL.LU R5, [R1+0x4ec] ;  /* 0x0004ec0001057983 */ /* 0x0021620000300800 */
[----:B------:R-:W-:Y:S01]  /*edc0*/  UMOV UR56, URZ ;  /* 0x0000003f00387c82 */ /* 0x000fe20008000000 */
[----:B------:R-:W-:-:S05]  /*edd0*/  FADD R4, R27, R4 ;  /* 0x000000041b047221 */ /* 0x000fca0000000000 */
[----:B------:R1:W-:Y:S01]  /*ede0*/  STL [R1+0x4a8], R4 ;  /* 0x0004a80401007387 */ /* 0x0003e20000100800 */
[----:B------:R-:W-:-:S03]  /*edf0*/  FADD R3, R28, R3 ;  /* 0x000000031c037221 */ /* 0x000fc60000000000 */
[----:B-1----:R0:W5:Y:S04]  /*ee00*/  LDL.LU R4, [R1+0x4e8] ;  /* 0x0004e80001047983 */ /* 0x0021680000300800 */
        /* <DEDUP_REMOVED lines=9> */
[----:B------:R0:W-:Y:S02]  /*eea0*/  STL [R1+0x4b8], R12 ;  /* 0x0004b80c01007387 */ /* 0x0001e40000100800 */
.L_x_24:
[----:B------:R-:W-:Y:S05]  /*eeb0*/  @!P1 BRA `(.L_x_25) ;  /* 0x0000000000049947 */ /* 0x000fea0003800000 */
[----:B------:R-:W-:Y:S01]  /*eec0*/  BPT.TRAP 0x1 ;  /* 0x000000040000795c */ /* 0x000fe20000300000 */
.L_x_25:
[----:B------:R-:W-:Y:S02]  /*eed0*/  UISETP.GT.U32.AND UP0, UPT, UR60, 0x1, UPT ;  /* 0x000000013c00788c */ /* 0x000fe4000bf04070 */
[----:B------:R-:W-:-:S04]  /*eee0*/  ULEA UR7, UR57, UR55, 0x3 ;  /* 0x0000003739077291 */ /* 0x000fc8000f8e183f */
[----:B------:R-:W-:Y:S01]  /*eef0*/  UIADD3 UR7, UR7, 0x30, URZ ;  /* 0x0000003007077890 */ /* 0x000fe2000fffe03f */
[----:B------:R-:W-:-:S03]  /*ef00*/  PLOP3.LUT P0, PT, PT, PT, UP0, 0x80, 0x0 ;  /* 0x000000000000781c */ /* 0x000fc60003f0f008 */
[----:B------:R-:W-:-:S09]  /*ef10*/  UPRMT UR7, URZ, 0x654, UR7 ;  /* 0x000006543f077896 */ /* 0x000fd20008000007 */
[----:B------:R-:W-:Y:S01]  /*ef20*/  SYNCS.ARRIVE.TRANS64.RED.A1T0 RZ, [UR7], RZ ;  /* 0x000000ffffff79a7 */ /* 0x000fe20008100407 */
[----:B------:R-:W-:Y:S05]  /*ef30*/  @P0 BRA `(.L_x_26) ;  /* 0x0000000000040947 */ /* 0x000fea0003800000 */
[----:B------:R-:W-:Y:S01]  /*ef40*/  BPT.TRAP 0x1 ;  /* 0x000000040000795c */ /* 0x000fe20000300000 */
.L_x_26:
[----:B------:R-:W-:Y:S01]  /*ef50*/  UIADD3 UR54, UR54, 0x1, URZ ;  /* 0x0000000136367890 */ /* 0x000fe2000fffe03f */
[C---:B-----5:R-:W-:Y:S01]  /*ef60*/  ISETP.GT.AND P0, PT, R11.reuse, 0x1, PT ;  /* 0x000000010b00780c */ /* 0x060fe20003f04270 */
[----:B------:R-:W-:Y:S01]  /*ef70*/  UIADD3 UR57, UR57, 0x1, URZ ;  /* 0x0000000139397890 */ /* 0x000fe2000fffe03f */
[----:B------:R-:W-:Y:S01]  /*ef80*/  VIADD R11, R11, 0xffffffff ;  /* 0xffffffff0b0b7836 */ /* 0x000fe20000000000 */
[----:B------:R-:W-:Y:S02]  /*ef90*/  UISETP.NE.AND UP0, UPT, UR54, 0x6, UPT ;  /* 0x000000063600788c */ /* 0x000fe4000bf05270 */
[----:B------:R-:W-:Y:S02]  /*efa0*/  UISETP.NE.AND UP1, UPT, UR57, 0x6, UPT ;  /* 0x000000063900788c */ /* 0x000fe4000bf25270 */
[----:B------:R-:W-:Y:S02]  /*efb0*/  USEL UR7, URZ, 0x1, UP0 ;  /* 0x000000013f077887 */ /* 0x000fe40008000000 */
[----:B------:R-:W-:-:S02]  /*efc0*/  USEL UR54, UR54, URZ, UP0 ;  /* 0x0000003f36367287 */ /* 0x000fc40008000000 */
[----:B------:R-:W-:Y:S02]  /*efd0*/  USEL UR57, UR57, URZ, UP1 ;  /* 0x0000003f39397287 */ /* 0x000fe40008800000 */
[----:B------:R-:W-:Y:S01]  /*efe0*/  LOP3.LUT R10, R10, UR7, RZ, 0x3c, !PT ;  /* 0x000000070a0a7c12 */ /* 0x000fe2000f8e3cff */
[----:B------:R-:W-:Y:S01]  /*eff0*/  UMOV UR8, 0x1 ;  /* 0x0000000100087882 */ /* 0x000fe20000000000 */
[----:B------:R-:W-:Y:S08]  /*f000*/  @P0 BRA `(.L_x_27) ;  /* 0xffffff9800e40947 */ /* 0x000ff0000383ffff */
.L_x_19:
[----:B------:R-:W-:-:S04]  /*f010*/  UISETP.NE.AND UP0, UPT, UR56, URZ, UPT ;  /* 0x0000003f3800728c */ /* 0x000fc8000bf05270 */
[----:B------:R-:W-:-:S06]  /*f020*/  USEL UR6, URZ, 0x1, !UP0 ;  /* 0x000000013f067887 */ /* 0x000fcc000c000000 */
[----:B------:R-:W-:-:S13]  /*f030*/  ISETP.NE.AND P0, PT, RZ, UR6, PT ;  /* 0x00000006ff007c0c */ /* 0x000fda000bf05270 */
[----:B------:R-:W-:Y:S05]  /*f040*/  @!P0 BRA `(.L_x_28) ;  /* 0x0000003800488947 */ /* 0x000fea0003800000 */
[----:B------:R-:W2:Y:S04]  /*f050*/  LDL.LU R10, [R1+0xd4] ;  /* 0x0000d400010a7983 */ /* 0x000ea80000300800 */
[----:B------:R-:W3:Y:S04]  /*f060*/  LDL.LU R11, [R1+0xd8] ;  /* 0x0000d800010b7983 */ /* 0x000ee80000300800 */
[----:B0-----:R-:W4:Y:S04]  /*f070*/  LDL.LU R12, [R1+0xdc] ;  /* 0x0000dc00010c7983 */ /* 0x001f280000300800 */
[----:B------:R0:W-:Y:S04]  /*f080*/  STL [R1+0x5a0], R71 ;  /* 0x0005a04701007387 */ /* 0x0001e80000100800 */
        /* <DEDUP_REMOVED lines=45> */
[----:B-----5:R-:W-:Y:S04]  /*f360*/  STL [R1+0x4fc], R9 ;  /* 0x0004fc0901007387 */ /* 0x020fe80000100800 */
[----:B------:R-:W-:Y:S04]  /*f370*/  STL [R1+0x4f8], R8 ;  /* 0x0004f80801007387 */ /* 0x000fe80000100800 */
[----:B------:R-:W-:Y:S04]  /*f380*/  STL [R1+0x4f4], R7 ;  /* 0x0004f40701007387 */ /* 0x000fe80000100800 */
[----:B------:R-:W-:Y:S04]  /*f390*/  STL [R1+0x4f0], R6 ;  /* 0x0004f00601007387 */ /* 0x000fe80000100800 */
[----:B------:R-:W-:Y:S04]  /*f3a0*/  STL [R1+0x4ec], R5 ;  /* 0x0004ec0501007387 */ /* 0x000fe80000100800 */
[----:B------:R-:W-:Y:S04]  /*f3b0*/  STL [R1+0x4e8], R4 ;  /* 0x0004e80401007387 */ /* 0x000fe80000100800 */
[----:B------:R-:W-:Y:S04]  /*f3c0*/  STL [R1+0x4e4], R3 ;  /* 0x0004e40301007387 */ /* 0x000fe80000100800 */
[----:B------:R-:W-:Y:S04]  /*f3d0*/  STL [R1+0x4e0], R2 ;  /* 0x0004e00201007387 */ /* 0x000fe80000100800 */
[----:B------:R1:W-:Y:S01]  /*f3e0*/  STL [R1+0x4dc], R0 ;  /* 0x0004dc0001007387 */ /* 0x0003e20000100800 */
[----:B--2---:R-:W-:Y:S01]  /*f3f0*/  FADD R18, R10, R18 ;  /* 0x000000120a127221 */ /* 0x004fe20000000000 */
[----:B---3--:R-:W-:Y:S01]  /*f400*/  FADD R19, R11, R19 ;  /* 0x000000130b137221 */ /* 0x008fe20000000000 */
[----:B----4-:R-:W-:Y:S01]  /*f410*/  FADD R20, R12, R20 ;  /* 0x000000140c147221 */ /* 0x010fe20000000000 */
[----:B------:R-:W-:-:S02]  /*f420*/  FADD R17, R71, R17 ;  /* 0x0000001147117221 */ /* 0x000fc40000000000 */
[----:B------:R-:W2:Y:S01]  /*f430*/  LDL.LU R71, [R1+0xa0] ;  /* 0x0000a00001477983 */ /* 0x000ea20000300800 */
[----:B------:R-:W-:-:S03]  /*f440*/  FADD R16, R56, R16 ;  /* 0x0000001038107221 */ /* 0x000fc60000000000 */
[----:B------:R-:W3:Y:S01]  /*f450*/  LDL.LU R56, [R1+0xa4] ;  /* 0x0000a40001387983 */ /* 0x000ee20000300800 */
[----:B------:R-:W-:-:S03]  /*f460*/  FADD R15, R57, R15 ;  /* 0x0000000f390f7221 */ /* 0x000fc60000000000 */
[----:B------:R-:W4:Y:S01]  /*f470*/  LDL.LU R57, [R1+0xa8] ;  /* 0x0000a80001397983 */ /* 0x000f220000300800 */
[----:B------:R-:W-:-:S03]  /*f480*/  FADD R14, R58, R14 ;  /* 0x0000000e3a0e7221 */ /* 0x000fc60000000000 */
[----:B------:R-:W4:Y:S01]  /*f490*/  LDL.LU R58, [R1+0xac] ;  /* 0x0000ac00013a7983 */ /* 0x000f220000300800 */
[----:B------:R-:W-:-:S03]  /*f4a0*/  FADD R13, R59, R13 ;  /* 0x0000000d3b0d7221 */ /* 0x000fc60000000000 */
        /* <DEDUP_REMOVED lines=50> */
[----:B------:R-:W2:Y:S01]  /*f7d0*/  LDL.LU R71, [R1+0x5a0] ;  /* 0x0005a00001477983 */ /* 0x000ea20000300800 */
[----:B---3--:R-:W-:-:S03]  /*f7e0*/  FADD R22, R56, R22 ;  /* 0x0000001638167221 */ /* 0x008fc60000000000 */
[----:B------:R-:W3:Y:S01]  /*f7f0*/  LDL.LU R56, [R1+0x59c] ;  /* 0x00059c0001387983 */ /* 0x000ee20000300800 */
[----:B----4-:R-:W-:-:S03]  /*f800*/  FADD R23, R57, R23 ;  /* 0x0000001739177221 */ /* 0x010fc60000000000 */
[----:B------:R-:W4:Y:S01]  /*f810*/  LDL.LU R57, [R1+0x598] ;  /* 0x0005980001397983 */ /* 0x000f220000300800 */
[----:B------:R-:W-:-:S03]  /*f820*/  FADD R232, R58, R232 ;  /* 0x000000e83ae87221 */ /* 0x000fc60000000000 */
        /* <DEDUP_REMOVED lines=12> */
[----:B------:R-:W4:Y:S04]  /*f8f0*/  LDL.LU R48, [R1+0x57c] ;  /* 0x00057c0001307983 */ /* 0x000f280000300800 */
[----:B------:R0:W-:Y:S01]  /*f900*/  STL [R1+0xe0], R49 ;  /* 0x0000e03101007387 */ /* 0x0001e20000100800 */
[----:B------:R-:W-:-:S03]  /*f910*/  FADD R51, R50, R51 ;  /* 0x0000003332337221 */ /* 0x000fc60000000000 */
[----:B0-----:R-:W4:Y:S01]  /*f920*/  LDL.LU R49, [R1+0x578] ;  /* 0x0005780001317983 */ /* 0x001f220000300800 */
[----:B------:R-:W-:-:S03]  /*f930*/  FADD R53, R52, R53 ;  /* 0x0000003534357221 */ /* 0x000fc60000000000 */
[----:B------:R-:W4:Y:S04]  /*f940*/  LDL.LU R50, [R1+0x574] ;  /* 0x0005740001327983 */ /* 0x000f280000300800 */
[----:B------:R0:W-:Y:S01]  /*f950*/  STL [R1+0xe4], R51 ;  /* 0x0000e43301007387 */ /* 0x0001e20000100800 */
[----:B------:R-:W-:-:S03]  /*f960*/  FADD R55, R54, R55 ;  /* 0x0000003736377221 */ /* 0x000fc60000000000 */
[----:B0-----:R-:W4:Y:S01]  /*f970*/  LDL.LU R51, [R1+0x570] ;  /* 0x0005700001337983 */ /* 0x001f220000300800 */
[----:B------:R-:W-:-:S03]  /*f980*/  FADD R0, R40, R0 ;  /* 0x0000000028007221 */ /* 0x000fc60000000000 */
[----:B------:R-:W4:Y:S01]  /*f990*/  LDL.LU R52, [R1+0x56c] ;  /* 0x00056c0001347983 */ /* 0x000f220000300800 */
[----:B------:R-:W-:-:S03]  /*f9a0*/  FADD R3, R2, R3 ;  /* 0x0000000302037221 */ /* 0x000fc60000000000 */
[----:B------:R0:W-:Y:S01]  /*f9b0*/  STL [R1+0xe8], R53 ;  /* 0x0000e83501007387 */ /* 0x0001e20000100800 */
[----:B------:R-:W-:-:S03]  /*f9c0*/  FADD R5, R4, R5 ;  /* 0x0000000504057221 */ /* 0x000fc60000000000 */
[----:B0-----:R-:W4:Y:S04]  /*f9d0*/  LDL.LU R53, [R1+0x568] ;  /* 0x0005680001357983 */ /* 0x001f280000300800 */
[----:B------:R-:W4:Y:S01]  /*f9e0*/  LDL.LU R54, [R1+0x564] ;  /* 0x0005640001367983 */ /* 0x000f220000300800 */
[----:B------:R-:W-:-:S03]  /*f9f0*/  FADD R7, R6, R7 ;  /* 0x0000000706077221 */ /* 0x000fc60000000000 */
[----:B------:R0:W-:Y:S01]  /*fa00*/  STL [R1+0xec], R55 ;  /* 0x0000ec3701007387 */ /* 0x0001e20000100800 */
[----:B------:R-:W-:-:S03]  /*fa10*/  FADD R9, R8, R9 ;  /* 0x0000000908097221 */ /* 0x000fc60000000000 */
[----:B0-----:R-:W4:Y:S01]  /*fa20*/  LDL.LU R55, [R1+0x560] ;  /* 0x0005600001377983 */ /* 0x001f220000300800 */
[----:B------:R-:W-:-:S03]  /*fa30*/  FADD R30, R31, R30 ;  /* 0x0000001e1f1e7221 */ /* 0x000fc60000000000 */
[----:B------:R-:W4:Y:S04]  /*fa40*/  LDL.LU R40, [R1+0x55c] ;  /* 0x00055c0001287983 */ /* 0x000f280000300800 */
[----:B------:R-:W-:Y:S01]  /*fa50*/  STL [R1+0xf0], R0 ;  /* 0x0000f00001007387 */ /* 0x000fe20000100800 */
[----:B------:R-:W-:-:S03]  /*fa60*/  FADD R28, R29, R28 ;  /* 0x0000001c1d1c7221 */ /* 0x000fc60000000000 */
[----:B------:R-:W-:Y:S04]  /*fa70*/  STL [R1+0xf4], R3 ;  /* 0x0000f40301007387 */ /* 0x000fe80000100800 */
        /* <DEDUP_REMOVED lines=8> */
[----:B------:R-:W-:Y:S01]  /*fb00*/  STL [R1+0x10c], R26 ;  /* 0x00010c1a01007387 */ /* 0x000fe20000100800 */
[----:B------:R-:W-:-:S03]  /*fb10*/  FADD R36, R37, R36 ;  /* 0x0000002425247221 */ /* 0x000fc60000000000 */
[----:B------:R-:W-:Y:S04]  /*fb20*/  STL [R1+0x110], R24 ;  /* 0x0001101801007387 */ /* 0x000fe80000100800 */
[----:B------:R-:W-:Y:S01]  /*fb30*/  STL [R1+0x114], R38 ;  /* 0x0001142601007387 */ /* 0x000fe20000100800 */
[----:B------:R-:W-:-:S03]  /*fb40*/  FADD R34, R35, R34 ;  /* 0x0000002223227221 */ /* 0x000fc60000000000 */
[----:B------:R-:W-:Y:S01]  /*fb50*/  STL [R1+0x118], R36 ;  /* 0x0001182401007387 */ /* 0x000fe20000100800 */
[----:B------:R-:W-:-:S03]  /*fb60*/  FADD R32, R33, R32 ;  /* 0x0000002021207221 */ /* 0x000fc60000000000 */
[----:B------:R-:W-:Y:S01]  /*fb70*/  STL [R1+0x11c], R34 ;  /* 0x00011c2201007387 */ /* 0x000fe20000100800 */
[----:B------:R-:W-:-:S03]  /*fb80*/  FADD R46, R47, R46 ;  /* 0x0000002e2f2e7221 */ /* 0x000fc60000000000 */
[----:B------:R-:W-:Y:S01]  /*fb90*/  STL [R1+0x120], R32 ;  /* 0x0001202001007387 */ /* 0x000fe20000100800 */
[----:B------:R-:W-:-:S03]  /*fba0*/  FADD R44, R45, R44 ;  /* 0x0000002c2d2c7221 */ /* 0x000fc60000000000 */
[----:B------:R-:W-:Y:S04]  /*fbb0*/  STL [R1+0x124], R46 ;  /* 0x0001242e01007387 */ /* 0x000fe80000100800 */
[----:B------:R-:W-:Y:S01]  /*fbc0*/  STL [R1+0x128], R44 ;  /* 0x0001282c01007387 */ /* 0x000fe20000100800 */
[----:B------:R-:W-:Y:S01]  /*fbd0*/  FADD R42, R43, R42 ;  /* 0x0000002a2b2a7221 */ /* 0x000fe20000000000 */
[----:B------:R-:W-:Y:S02]  /*fbe0*/  FADD R10, R41, R10 ;  /* 0x0000000a290a7221 */ /* 0x000fe40000000000 */
[----:B------:R-:W2:Y:S04]  /*fbf0*/  LDL.LU R41, [R1+0x5c] ;  /* 0x00005c0001297983 */ /* 0x000ea80000300800 */
[----:B------:R0:W-:Y:S01]  /*fc00*/  STL [R1+0x12c], R42 ;  /* 0x00012c2a01007387 */ /* 0x0001e20000100800 */
[----:B------:R-:W-:-:S03]  /*fc10*/  FADD R12, R11, R12 ;  /* 0x0000000c0b0c7221 */ /* 0x000fc60000000000 */
[----:B------:R-:W2:Y:S04]  /*fc20*/  LDL.LU R31, [R1+0x138] ;  /* 0x00013800011f7983 */ /* 0x000ea80000300800 */
[----:B------:R1:W-:Y:S04]  /*fc30*/  STL [R1+0x130], R10 ;  /* 0x0001300a01007387 */ /* 0x0003e80000100800 */
[----:B0-----:R-:W3:Y:S04]  /*fc40*/  LDL.LU R42, [R1+0x20] ;  /* 0x00002000012a7983 */ /* 0x001ee80000300800 */
[----:B------:R0:W-:Y:S04]  /*fc50*/  STL [R1+0x134], R12 ;  /* 0x0001340c01007387 */ /* 0x0001e80000100800 */
[----:B------:R-:W3:Y:S04]  /*fc60*/  LDL.LU R9, [R1+0x13c] ;  /* 0x00013c0001097983 */ /* 0x000ee80000300800 */
        /* <DEDUP_REMOVED lines=13> */
[----:B-1----:R-:W4:Y:S04]  /*fd40*/  LDL.LU R10, [R1+0x158] ;  /* 0x00015800010a7983 */ /* 0x002f280000300800 */
[----:B------:R-:W4:Y:S04]  /*fd50*/  LDL.LU R32, [R1] ;  /* 0x0000000001207983 */ /* 0x000f280000300800 */
[----:B------:R-:W4:Y:S04]  /*fd60*/  LDL.LU R11, [R1+0x15c] ;  /* 0x00015c00010b7983 */ /* 0x000f280000300800 */
[----:B------:R-:W4:Y:S04]  /*fd70*/  LDL.LU R33, [R1+0x4] ;  /* 0x0000040001217983 */ /* 0x000f280000300800 */
[----:B0-----:R-:W4:Y:S04]  /*fd80*/  LDL.LU R12, [R1+0x160] ;  /* 0x00016000010c7983 */ /* 0x001f280000300800 */
        /* <DEDUP_REMOVED lines=17> */
[----:B0-----:R-:W3:Y:S04]  /*fea0*/  LDL.LU R31, [R1+0x180] ;  /* 0x00018000011f7983 */ /* 0x001ee80000300800 */
[----:B------:R-:W2:Y:S01]  /*feb0*/  LDL.LU R42, [R1+0x554] ;  /* 0x00055400012a7983 */ /* 0x000ea20000300800 */
[----:B----4-:R-:W-:-:S03]  /*fec0*/  FADD R8, R43, R8 ;  /* 0x000000082b087221 */ /* 0x010fc60000000000 */
[----:B------:R0:W-:Y:S01]  /*fed0*/  STL [R1+0x13c], R9 ;  /* 0x00013c0901007387 */ /* 0x0001e20000100800 */
[----:B------:R-:W-:-:S03]  /*fee0*/  FADD R7, R44, R7 ;  /* 0x000000072c077221 */ /* 0x000fc60000000000 */
[----:B0-----:R-:W4:Y:S04]  /*fef0*/  LDL.LU R9, [R1+0x184] ;  /* 0x0001840001097983 */ /* 0x001f280000300800 */
[----:B------:R-:W2:Y:S01]  /*ff00*/  LDL.LU R43, [R1+0x550] ;  /* 0x00055000012b7983 */ /* 0x000ea20000300800 */
[----:B------:R-:W-:-:S03]  /*ff10*/  FADD R6, R45, R6 ;  /* 0x000000062d067221 */ /* 0x000fc60000000000 */
[----:B------:R0:W-:Y:S01]  /*ff20*/  STL [R1+0x140], R8 ;  /* 0x0001400801007387 */ /* 0x0001e20000100800 */
[----:B------:R-:W-:-:S03]  /*ff30*/  FADD R5, R46, R5 ;  /* 0x000000052e057221 */ /* 0x000fc60000000000 */
[----:B0-----:R-:W2:Y:S04]  /*ff40*/  LDL.LU R8, [R1+0x188] ;  /* 0x0001880001087983 */ /* 0x001ea80000300800 */
[----:B------:R-:W2:Y:S04]  /*ff50*/  LDL.LU R44, [R1+0x54c] ;  /* 0x00054c00012c7983 */ /* 0x000ea80000300800 */
[----:B------:R0:W-:Y:S01]  /*ff60*/  STL [R1+0x144], R7 ;  /* 0x0001440701007387 */ /* 0x0001e20000100800 */
[----:B------:R-:W-:-:S03]  /*ff70*/  FADD R4, R0, R4 ;  /* 0x0000000400047221 */ /* 0x000fc60000000000 */
[----:B0-----:R-:W2:Y:S04]  /*ff80*/  LDL.LU R7, [R1+0x18c] ;  /* 0x00018c0001077983 */ /* 0x001ea80000300800 */
[----:B------:R-:W2:Y:S04]  /*ff90*/  LDL.LU R45, [R1+0x548] ;  /* 0x00054800012d7983 */ /* 0x000ea80000300800 */
[----:B------:R0:W-:Y:S04]  /*ffa0*/  STL [R1+0x148], R6 ;  /* 0x0001480601007387 */ /* 0x0001e80000100800 */
[----:B0-----:R-:W2:Y:S04]  /*ffb0*/  LDL.LU R6, [R1+0x190] ;  /* 0x0001900001067983 */ /* 0x001ea80000300800 */
[----:B------:R-:W2:Y:S04]  /*ffc0*/  LDL.LU R46, [R1+0x544] ;  /* 0x00054400012e7983 */ /* 0x000ea80000300800 */
[----:B------:R0:W-:Y:S04]  /*ffd0*/  STL [R1+0x14c], R5 ;  /* 0x00014c0501007387 */ /* 0x0001e80000100800 */
[----:B0-----:R-:W2:Y:S04]  /*ffe0*/  LDL.LU R5, [R1+0x194] ;  /* 0x0001940001057983 */ /* 0x001ea80000300800 */
[----:B------:R0:W-:Y:S04]  /*fff0*/  STL [R1+0x150], R4 ;  /* 0x0001500401007387 */ /* 0x0001e80000100800 */
[----:B0-----:R-:W2:Y:S01]  /*10000*/  LDL.LU R4, [R1+0x198] ;  /* 0x0001980001047983 */ /* 0x001ea20000300800 */
[----:B------:R-:W-:Y:S01]  /*10010*/  FADD R3, R2, R3 ;  /* 0x0000000302037221 */ /* 0x000fe20000000000 */
[----:B------:R-:W-:-:S02]  /*10020*/  FADD R10, R47, R10 ;  /* 0x0000000a2f0a7221 */ /* 0x000fc40000000000 */
[----:B------:R-:W2:Y:S01]  /*10030*/  LDL.LU R0, [R1+0x1bc] ;  /* 0x0001bc0001007983 */ /* 0x000ea20000300800 */
[----:B------:R-:W-:-:S03]  /*10040*/  FADD R11, R32, R11 ;  /* 0x0000000b200b7221 */ /* 0x000fc60000000000 */
[----:B------:R-:W2:Y:S04]  /*10050*/  LDL.LU R2, [R1+0x1c0] ;  /* 0x0001c00001027983 */ /* 0x000ea80000300800 */
[----:B------:R0:W-:Y:S01]  /*10060*/  STL [R1+0x154], R3 ;  /* 0x0001540301007387 */ /* 0x0001e20000100800 */
[----:B------:R-:W-:Y:S01]  /*10070*/  FADD R12, R33, R12 ;  /* 0x0000000c210c7221 */ /* 0x000fe20000000000 */
[----:B------:R-:W-:Y:S02]  /*10080*/  FADD R35, R34, R35 ;  /* 0x0000002322237221 */ /* 0x000fe40000000000 */
[----:B0-----:R-:W2:Y:S04]  /*10090*/  LDL.LU R3, [R1+0x1c4] ;  /* 0x0001c40001037983 */ /* 0x001ea80000300800 */
[----:B------:R-:W2:Y:S04]  /*100a0*/  LDL.LU R47, [R1+0x540] ;  /* 0x00054000012f7983 */ /* 0x000ea80000300800 */
        /* <DEDUP_REMOVED lines=17> */
[----:B------:R-:W-:Y:S01]  /*101c0*/  FADD R29, R28, R29 ;  /* 0x0000001d1c1d7221 */ /* 0x000fe20000000000 */
[----:B------:R-:W-:-:S02]  /*101d0*/  FADD R30, R224, R30 ;  /* 0x0000001ee01e7221 */ /* 0x000fc40000000000 */
[----:B0-----:R-:W2:Y:S04]  /*101e0*/  LDL.LU R37, [R1+0x528] ;  /* 0x0005280001257983 */ /* 0x001ea80000300800 */
[----:B------:R-:W2:Y:S04]  /*101f0*/  LDL.LU R38, [R1+0x524] ;  /* 0x0005240001267983 */ /* 0x000ea80000300800 */
[----:B------:R0:W-:Y:S04]  /*10200*/  STL [R1+0x16c], R39 ;  /* 0x00016c2701007387 */ /* 0x0001e80000100800 */
        /* <DEDUP_REMOVED lines=10> */
[----:B------:R0:W-:Y:S01]  /*102b0*/  STL [R1+0x17c], R30 ;  /* 0x00017c1e01007387 */ /* 0x0001e20000100800 */
[----:B---3--:R-:W-:-:S03]  /*102c0*/  FADD R31, R225, R31 ;  /* 0x0000001fe11f7221 */ /* 0x008fc60000000000 */
[----:B0-----:R-:W3:Y:S04]  /*102d0*/  LDL.LU R30, [R1+0x504] ;  /* 0x00050400011e7983 */ /* 0x001ee80000300800 */
[----:B------:R-:W3:Y:S04]  /*102e0*/  LDL.LU R224, [R1+0x1b8] ;  /* 0x0001b80001e07983 */ /* 0x000ee80000300800 */
[----:B------:R0:W-:Y:S01]  /*102f0*/  STL [R1+0x180], R31 ;  /* 0x0001801f01007387 */ /* 0x0001e20000100800 */
[----:B----4-:R-:W-:-:S03]  /*10300*/  FADD R9, R226, R9 ;  /* 0x00000009e2097221 */ /* 0x010fc60000000000 */
[----:B0-----:R-:W4:Y:S04]  /*10310*/  LDL.LU R31, [R1+0x500] ;  /* 0x00050000011f7983 */ /* 0x001f280000300800 */
[----:B------:R-:W4:Y:S04]  /*10320*/  LDL.LU R225, [R1+0x1b4] ;  /* 0x0001b40001e17983 */ /* 0x000f280000300800 */
[----:B------:R0:W-:Y:S01]  /*10330*/  STL [R1+0x184], R9 ;  /* 0x0001840901007387 */ /* 0x0001e20000100800 */
[----:B--2---:R-:W-:-:S03]  /*10340*/  FADD R8, R227, R8 ;  /* 0x00000008e3087221 */ /* 0x004fc60000000000 */
[----:B0-----:R1:W5:Y:S04]  /*10350*/  LDL.LU R9, [R1+0x4fc] ;  /* 0x0004fc0001097983 */ /* 0x0013680000300800 */
[----:B------:R-:W2:Y:S04]  /*10360*/  LDL.LU R226, [R1+0x1b0] ;  /* 0x0001b00001e27983 */ /* 0x000ea80000300800 */
[----:B------:R0:W-:Y:S01]  /*10370*/  STL [R1+0x188], R8 ;  /* 0x0001880801007387 */ /* 0x0001e20000100800 */
[----:B------:R-:W-:-:S03]  /*10380*/  FADD R7, R228, R7 ;  /* 0x00000007e4077221 */ /* 0x000fc60000000000 */
        /* <DEDUP_REMOVED lines=14> */
[----:B------:R0:W-:Y:S04]  /*10470*/  STL [R1+0x198], R4 ;  /* 0x0001980401007387 */ /* 0x0001e80000100800 */
[----:B0-----:R1:W5:Y:S04]  /*10480*/  LDL.LU R4, [R1+0x4e8] ;  /* 0x0004e80001047983 */ /* 0x0013680000300800 */
[----:B------:R-:W2:Y:S01]  /*10490*/  LDL.LU R231, [R1+0x19c] ;  /* 0x00019c0001e77983 */ /* 0x000ea20000300800 */
[----:B------:R-:W-:Y:S01]  /*104a0*/  FADD R3, R210, R3 ;  /* 0x00000003d2037221 */ /* 0x000fe20000000000 */
[----:B------:R-:W-:Y:S01]  /*104b0*/  FADD R0, R208, R0 ;  /* 0x00000000d0007221 */ /* 0x000fe20000000000 */
[----:B------:R-:W-:Y:S01]  /*104c0*/  FADD R2, R209, R2 ;  /* 0x00000002d1027221 */ /* 0x000fe20000000000 */
[----:B---3--:R-:W-:Y:S01]  /*104d0*/  FADD R224, R223, R224 ;  /* 0x000000e0dfe07221 */ /* 0x008fe20000000000 */
[----:B----4-:R-:W-:Y:S01]  /*104e0*/  FADD R225, R222, R225 ;  /* 0x000000e1dee17221 */ /* 0x010fe20000000000 */
[----:B--2---:R-:W-:Y:S01]  /*104f0*/  FADD R226, R221, R226 ;  /* 0x000000e2dde27221 */ /* 0x004fe20000000000 */
[----:B------:R-:W-:Y:S01]  /*10500*/  FADD R227, R220, R227 ;  /* 0x000000e3dce37221 */ /* 0x000fe20000000000 */
[----:B------:R-:W-:Y:S01]  /*10510*/  FADD R228, R219, R228 ;  /* 0x000000e4dbe47221 */ /* 0x000fe20000000000 */
[----:B------:R-:W-:Y:S01]  /*10520*/  FADD R229, R218, R229 ;  /* 0x000000e5dae57221 */ /* 0x000fe20000000000 */
[----:B------:R-:W-:Y:S01]  /*10530*/  FADD R230, R217, R230 ;  /* 0x000000e6d9e67221 */ /* 0x000fe20000000000 */
[----:B------:R-:W-:-:S05]  /*10540*/  FADD R231, R216, R231 ;  /* 0x000000e7d8e77221 */ /* 0x000fca0000000000 */
        /* <DEDUP_REMOVED lines=10> */
[----:B0-----:R-:W2:Y:S04]  /*105f0*/  LDL.LU R3, [R1+0x1d4] ;  /* 0x0001d40001037983 */ /* 0x001ea80000300800 */
[----:B------:R0:W-:Y:S04]  /*10600*/  STL [R1+0x1c0], R2 ;  /* 0x0001c00201007387 */ /* 0x0001e80000100800 */
[----:B0-----:R-:W3:Y:S04]  /*10610*/  LDL.LU R2, [R1+0x1d8] ;  /* 0x0001d80001027983 */ /* 0x001ee80000300800 */
[----:B------:R-:W4:Y:S01]  /*10620*/  LDL.LU R0, [R1+0x1dc] ;  /* 0x0001dc0001007983 */ /* 0x000f220000300800 */
[----:B------:R-:W-:Y:S01]  /*10630*/  FADD R10, R211, R10 ;  /* 0x0000000ad30a7221 */ /* 0x000fe20000000000 */
[----:B------:R-:W-:Y:S01]  /*10640*/  FADD R11, R212, R11 ;  /* 0x0000000bd40b7221 */ /* 0x000fe20000000000 */
[----:B------:R-:W-:-:S03]  /*10650*/  FADD R12, R213, R12 ;  /* 0x0000000cd50c7221 */ /* 0x000fc60000000000 */
[----:B------:R0:W-:Y:S04]  /*10660*/  STL [R1+0x1c8], R10 ;  /* 0x0001c80a01007387 */ /* 0x0001e80000100800 */
[----:B------:R-:W4:Y:S04]  /*10670*/  LDL.LU R213, [R1+0x1ec] ;  /* 0x0001ec0001d57983 */ /* 0x000f280000300800 */
[----:B------:R1:W-:Y:S04]  /*10680*/  STL [R1+0x1cc], R11 ;  /* 0x0001cc0b01007387 */ /* 0x0003e80000100800 */
[----:B------:R-:W4:Y:S04]  /*10690*/  LDL.LU R212, [R1+0x1f0] ;  /* 0x0001f00001d47983 */ /* 0x000f280000300800 */
[----:B------:R-:W4:Y:S04]  /*106a0*/  LDL.LU R211, [R1+0x1f4] ;  /* 0x0001f40001d37983 */ /* 0x000f280000300800 */
[----:B------:R1:W-:Y:S04]  /*106b0*/  STL [R1+0x1d0], R12 ;  /* 0x0001d00c01007387 */ /* 0x0003e80000100800 */
        /* <DEDUP_REMOVED lines=22> */
[----:B--2---:R-:W-:-:S05]  /*10820*/  FADD R3, R214, R3 ;  /* 0x00000003d6037221 */ /* 0x004fca0000000000 */
[----:B------:R0:W-:Y:S01]  /*10830*/  STL [R1+0x1d4], R3 ;  /* 0x0001d40301007387 */ /* 0x0001e20000100800 */
[----:B---3--:R-:W-:-:S03]  /*10840*/  FADD R2, R215, R2 ;  /* 0x00000002d7027221 */ /* 0x008fc60000000000 */
[----:B0-----:R1:W5:Y:S01]  /*10850*/  LDL.LU R3, [R1+0x4e4] ;  /* 0x0004e40001037983 */ /* 0x0013620000300800 */
[----:B----4-:R-:W-:-:S03]  /*10860*/  FADD R0, R200, R0 ;  /* 0x00000000c8007221 */ /* 0x010fc60000000000 */
[----:B------:R-:W2:Y:S04]  /*10870*/  LDL.LU R214, [R1+0x1e8] ;  /* 0x0001e80001d67983 */ /* 0x000ea80000300800 */
[----:B------:R0:W-:Y:S04]  /*10880*/  STL [R1+0x1d8], R2 ;  /* 0x0001d80201007387 */ /* 0x0001e80000100800 */
[----:B0-----:R1:W5:Y:S04]  /*10890*/  LDL.LU R2, [R1+0x4e0] ;  /* 0x0004e00001027983 */ /* 0x0013680000300800 */
[----:B------:R-:W3:Y:S04]  /*108a0*/  LDL.LU R215, [R1+0x1e4] ;  /* 0x0001e40001d77983 */ /* 0x000ee80000300800 */
[----:B------:R0:W-:Y:S04]  /*108b0*/  STL [R1+0x1dc], R0 ;  /* 0x0001dc0001007387 */ /* 0x0001e80000100800 */
[----:B0-----:R1:W5:Y:S04]  /*108c0*/  LDL.LU R0, [R1+0x4dc] ;  /* 0x0004dc0001007983 */ /* 0x0013680000300800 */
[----:B------:R-:W4:Y:S01]  /*108d0*/  LDL.LU R200, [R1+0x1e0] ;  /* 0x0001e00001c87983 */ /* 0x000f220000300800 */
[----:B------:R-:W-:Y:S01]  /*108e0*/  FADD R213, R204, R213 ;  /* 0x000000d5ccd57221 */ /* 0x000fe20000000000 */
        /* <DEDUP_REMOVED lines=24> */
[----:B--2---:R-:W-:Y:S01]  /*10a70*/  FADD R214, R203, R214 ;  /* 0x000000d6cbd67221 */ /* 0x004fe20000000000 */
[----:B---3--:R-:W-:Y:S01]  /*10a80*/  FADD R215, R202, R215 ;  /* 0x000000d7cad77221 */ /* 0x008fe20000000000 */
[----:B----4-:R-:W-:-:S05]  /*10a90*/  FADD R200, R201, R200 ;  /* 0x000000c8c9c87221 */ /* 0x010fca0000000000 */
        /* <DEDUP_REMOVED lines=25> */
[----:B------:R-:W4:Y:S04]  /*10c30*/  LDL.LU R203, [R1+0x250] ;  /* 0x0002500001cb7983 */ /* 0x000f280000300800 */
[----:B------:R1:W-:Y:S04]  /*10c40*/  STL [R1+0x244], R10 ;  /* 0x0002440a01007387 */ /* 0x0003e80000100800 */
[----:B------:R-:W4:Y:S04]  /*10c50*/  LDL.LU R202, [R1+0x254] ;  /* 0x0002540001ca7983 */ /* 0x000f280000300800 */
[----:B------:R1:W-:Y:S04]  /*10c60*/  STL [R1+0x248], R11 ;  /* 0x0002480b01007387 */ /* 0x0003e80000100800 */
[----:B------:R-:W4:Y:S04]  /*10c70*/  LDL.LU R201, [R1+0x258] ;  /* 0x0002580001c97983 */ /* 0x000f280000300800 */
[----:B------:R1:W-:Y:S04]  /*10c80*/  STL [R1+0x24c], R12 ;  /* 0x00024c0c01007387 */ /* 0x0003e80000100800 */
[----:B0-----:R-:W4:Y:S04]  /*10c90*/  LDL.LU R200, [R1+0x25c] ;  /* 0x00025c0001c87983 */ /* 0x001f280000300800 */
[----:B--2---:R-:W2:Y:S04]  /*10ca0*/  LDL.LU R215, [R1+0x260] ;  /* 0x0002600001d77983 */ /* 0x004ea80000300800 */
[----:B---3--:R-:W3:Y:S04]  /*10cb0*/  LDL.LU R214, [R1+0x264] ;  /* 0x0002640001d67983 */ /* 0x008ee80000300800 */
[----:B----4-:R-:W4:Y:S04]  /*10cc0*/  LDL.LU R213, [R1+0x268] ;  /* 0x0002680001d57983 */ /* 0x010f280000300800 */
        /* <DEDUP_REMOVED lines=24> */
[----:B------:R-:W-:Y:S01]  /*10e50*/  FADD R203, R181, R203 ;  /* 0x000000cbb5cb7221 */ /* 0x000fe20000000000 */
[----:B------:R-:W-:-:S04]  /*10e60*/  FADD R202, R182, R202 ;  /* 0x000000cab6ca7221 */ /* 0x000fc80000000000 */
[----:B------:R0:W-:Y:S01]  /*10e70*/  STL [R1+0x250], R203 ;  /* 0x000250cb01007387 */ /* 0x0001e20000100800 */
[----:B------:R-:W-:-:S03]  /*10e80*/  FADD R201, R183, R201 ;  /* 0x000000c9b7c97221 */ /* 0x000fc60000000000 */
[----:B------:R1:W-:Y:S01]  /*10e90*/  STL [R1+0x254], R202 ;  /* 0x000254ca01007387 */ /* 0x0003e20000100800 */
[----:B------:R-:W-:-:S03]  /*10ea0*/  FADD R200, R168, R200 ;  /* 0x000000c8a8c87221 */ /* 0x000fc60000000000 */
        /* <DEDUP_REMOVED lines=57> */
[----:B------:R-:W4:Y:S04]  /*11240*/  LDL.LU R201, [R1+0x2d4] ;  /* 0x0002d40001c97983 */ /* 0x000f280000300800 */
[----:B------:R1:W-:Y:S04]  /*11250*/  STL [R1+0x2c8], R12 ;  /* 0x0002c80c01007387 */ /* 0x0003e80000100800 */
[----:B--2---:R-:W2:Y:S04]  /*11260*/  LDL.LU R200, [R1+0x2d8] ;  /* 0x0002d80001c87983 */ /* 0x004ea80000300800 */
        /* <DEDUP_REMOVED lines=27> */
[----:B------:R-:W-:Y:S01]  /*11420*/  FADD R203, R148, R203 ;  /* 0x000000cb94cb7221 */ /* 0x000fe20000000000 */
[----:B------:R-:W-:-:S04]  /*11430*/  FADD R202, R149, R202 ;  /* 0x000000ca95ca7221 */ /* 0x000fc80000000000 */
        /* <DEDUP_REMOVED lines=334> */
[----:B------:R-:W-:Y:S01]  /*12920*/  FADD R11, R30, R11 ;  /* 0x0000000b1e0b7221 */ /* 0x000fe20000000000 */
[----:B------:R-:W-:-:S05]  /*12930*/  FADD R12, R12, R31 ;  /* 0x0000001f0c0c7221 */ /* 0x000fca0000000000 */
[----:B------:R1:W-:Y:S04]  /*12940*/  STL [R1+0x4b8], R12 ;  /* 0x0004b80c01007387 */ /* 0x0003e80000100800 */
[----:B------:R1:W-:Y:S04]  /*12950*/  STL [R1+0x4b0], R10 ;  /* 0x0004b00a01007387 */ /* 0x0003e80000100800 */
[----:B------:R1:W-:Y:S02]  /*12960*/  STL [R1+0x4b4], R11 ;  /* 0x0004b40b01007387 */ /* 0x0003e40000100800 */
.L_x_28:
[----:B-1----:R1:W5:Y:S01]  /*12970*/  LDL R11, [R1+0x4d4] ;  /* 0x0004d400010b7983 */ /* 0x0023620000100800 */
[----:B------:R-:W2:Y:S02]  /*12980*/  LDC R10, c[0x0][0x28c] ;  /* 0x0000a300ff0a7b82 */ /* 0x000ea40000000800 */
[----:B--2---:R-:W-:-:S13]  /*12990*/  ISETP.GE.AND P0, PT, R10, 0x1, PT ;  /* 0x000000010a00780c */ /* 0x004fda0003f06270 */
[----:B-1----:R-:W-:Y:S05]  /*129a0*/  @!P0 BRA `(.L_x_29) ;  /* 0x00000000004c8947 */ /* 0x002fea0003800000 */
[----:B------:R-:W-:-:S06]  /*129b0*/  UISETP.NE.AND UP0, UPT, UR59, 0x3, UPT ;  /* 0x000000033b00788c */ /* 0x000fcc000bf05270 */
[----:B------:R-:W-:-:S13]  /*129c0*/  PLOP3.LUT P0, PT, PT, PT, UP0, 0x80, 0x0 ;  /* 0x000000000000781c */ /* 0x000fda0003f0f008 */
[----:B------:R-:W-:Y:S05]  /*129d0*/  @!P0 BRA `(.L_x_30) ;  /* 0x0000000000048947 */ /* 0x000fea0003800000 */
[----:B------:R-:W-:Y:S01]  /*129e0*/  BPT.TRAP 0x1 ;  /* 0x000000040000795c */ /* 0x000fe20000300000 */
.L_x_30:
[----:B-----5:R-:W-:-:S13]  /*129f0*/  R2UR UR6, R11 ;  /* 0x000000000b0672ca */ /* 0x020fda00000e0000 */
[----:B------:R-:W-:-:S04]  /*12a00*/  UISETP.LT.AND UP0, UPT, UR6, 0x1, UPT ;  /* 0x000000010600788c */ /* 0x000fc8000bf01270 */
[----:B------:R-:W-:Y:S02]  /*12a10*/  USEL UR8, UR6, 0x1, UP0 ;  /* 0x0000000106087887 */ /* 0x000fe40008000000 */
[----:B------:R-:W-:Y:S02]  /*12a20*/  UISETP.GT.U32.AND UP0, UPT, UR60, 0x1, UPT ;  /* 0x000000013c00788c */ /* 0x000fe4000bf04070 */
[----:B------:R-:W-:-:S04]  /*12a30*/  UIADD3 UR8, UR61, UR6, -UR8 ;  /* 0x000000063d087290 */ /* 0x000fc8000fffe808 */
[----:B------:R-:W-:Y:S01]  /*12a40*/  UIMAD.WIDE.U32 UR6, UR8, -0x55555555, URZ ;  /* 0xaaaaaaab080678a5 */ /* 0x000fe2000f8e003f */
[----:B------:R-:W-:-:S03]  /*12a50*/  PLOP3.LUT P0, PT, PT, PT, UP0, 0x80, 0x0 ;  /* 0x000000000000781c */ /* 0x000fc60003f0f008 */
[----:B------:R-:W-:-:S04]  /*12a60*/  USHF.R.U32.HI UR6, URZ, 0x2, UR7 ;  /* 0x000000023f067899 */ /* 0x000fc80008011607 */
[----:B------:R-:W-:-:S04]  /*12a70*/  UIMAD UR8, UR6, -0x6, UR8 ;  /* 0xfffffffa060878a4 */ /* 0x000fc8000f8e0208 */
[----:B------:R-:W-:-:S04]  /*12a80*/  ULEA UR8, UR8, UR55, 0x3 ;  /* 0x0000003708087291 */ /* 0x000fc8000f8e183f */
[----:B------:R-:W-:-:S04]  /*12a90*/  UIADD3 UR8, UR8, 0x30, URZ ;  /* 0x0000003008087890 */ /* 0x000fc8000fffe03f */
[----:B------:R-:W-:-:S09]  /*12aa0*/  UPRMT UR8, URZ, 0x654, UR8 ;  /* 0x000006543f087896 */ /* 0x000fd20008000008 */
[----:B------:R-:W-:Y:S01]  /*12ab0*/  SYNCS.ARRIVE.TRANS64.RED.A1T0 RZ, [UR8], RZ ;  /* 0x000000ffffff79a7 */ /* 0x000fe20008100408 */
[----:B------:R-:W-:Y:S05]  /*12ac0*/  @P0 BRA `(.L_x_29) ;  /* 0x0000000000040947 */ /* 0x000fea0003800000 */
[----:B------:R-:W-:Y:S01]  /*12ad0*/  BPT.TRAP 0x1 ;  /* 0x000000040000795c */ /* 0x000fe20000300000 */
.L_x_29:
[----:B------:R-:W2:Y:S01]  /*12ae0*/  LDL.LU R10, [R1+0x4d0] ;  /* 0x0004d000010a7983 */ /* 0x000ea20000300800 */
[----:B------:R-:W1:Y:S01]  /*12af0*/  LDC R25, c[0x0][0x288] ;  /* 0x0000a200ff197b82 */ /* 0x000e620000000800 */
[----:B-----5:R-:W-:Y:S01]  /*12b00*/  R2UR UR14, R11 ;  /* 0x000000000b0e72ca */ /* 0x020fe200000e0000 */
[----:B------:R-:W-:Y:S01]  /*12b10*/  ULDC UR6, c[0x0][0x284] ;  /* 0x0000a10000067ab9 */ /* 0x000fe20000000800 */
[----:B------:R-:W3:Y:S01]  /*12b20*/  LDL.LU R24, [R1+0x4c4] ;  /* 0x0004c40001187983 */ /* 0x000ee20000300800 */
[----:B------:R-:W-:-:S03]  /*12b30*/  ULDC.64 UR10, c[0x0][0x5d0] ;  /* 0x00017400000a7ab9 */ /* 0x000fc60000000a00 */
[----:B------:R-:W4:Y:S04]  /*12b40*/  LDL.LU R29, [R1+0x4c0] ;  /* 0x0004c000011d7983 */ /* 0x000f280000300800 */
[----:B------:R-:W4:Y:S01]  /*12b50*/  LDL R31, [R1+0x4bc] ;  /* 0x0004bc00011f7983 */ /* 0x000f220000100800 */
[----:B------:R-:W-:Y:S02]  /*12b60*/  IMAD.MOV.U32 R206, RZ, RZ, -0x1 ;  /* 0xffffffffffce7424 */ /* 0x000fe400078e00ff */
[----:B------:R-:W-:Y:S01]  /*12b70*/  UISETP.GE.U32.AND UP1, UPT, UR14, 0x6, UPT ;  /* 0x000000060e00788c */ /* 0x000fe2000bf26070 */
[----:B------:R-:W0:Y:S01]  /*12b80*/  S2R R32, SR_TID.X ;  /* 0x0000000000207919 */ /* 0x000e220000002100 */
[----:B------:R-:W-:-:S04]  /*12b90*/  UIADD3 UR61, UR14, UR61, URZ ;  /* 0x0000003d0e3d7290 */ /* 0x000fc8000fffe03f */
[----:B------:R-:W-:-:S04]  /*12ba0*/  UISETP.GT.U32.AND UP0, UPT, UR61, 0x5, UPT ;  /* 0x000000053d00788c */ /* 0x000fc8000bf04070 */
[----:B------:R-:W-:Y:S01]  /*12bb0*/  UISETP.LT.U32.AND UP0, UPT, UR14, 0x6, UP0 ;  /* 0x000000060e00788c */ /* 0x000fe20008701070 */
[--C-:B0-----:R-:W-:Y:S02]  /*12bc0*/  SHF.R.U32.HI R11, RZ, 0x2, R32.reuse ;  /* 0x00000002ff0b7819 */ /* 0x101fe40000011620 */
[----:B------:R-:W-:Y:S02]  /*12bd0*/  LOP3.LUT R12, R32, 0x60, RZ, 0xc0, !PT ;  /* 0x00000060200c7812 */ /* 0x000fe400078ec0ff */
[----:B------:R-:W-:Y:S02]  /*12be0*/  SHF.R.U32.HI R26, RZ, 0x7, R32 ;  /* 0x00000007ff1a7819 */ /* 0x000fe40000011620 */
[----:B------:R-:W-:Y:S02]  /*12bf0*/  LOP3.LUT R11, R11, 0x7, RZ, 0xc0, !PT ;  /* 0x000000070b0b7812 */ /* 0x000fe400078ec0ff */
[----:B------:R-:W-:Y:S02]  /*12c00*/  SHF.R.U32.HI R12, RZ, 0x1, R12 ;  /* 0x00000001ff0c7819 */ /* 0x000fe4000001160c */
[----:B------:R-:W-:-:S02]  /*12c10*/  LOP3.LUT R26, R26, 0x1, RZ, 0xc0, !PT ;  /* 0x000000011a1a7812 */ /* 0x000fc400078ec0ff */
[----:B------:R-:W-:-:S03]  /*12c20*/  LOP3.LUT R27, R32, 0x3, RZ, 0xc0, !PT ;  /* 0x00000003201b7812 */ /* 0x000fc600078ec0ff */
[----:B------:R-:W-:Y:S02]  /*12c30*/  IMAD.SHL.U32 R30, R26, 0x40, RZ ;  /* 0x000000401a1e7824 */ /* 0x000fe400078e00ff */
[----:B-1----:R-:W-:-:S03]  /*12c40*/  IMAD R27, R27, -0x2, R25 ;  /* 0xfffffffe1b1b7824 */ /* 0x002fc600078e0219 */
[--C-:B------:R-:W-:Y:S02]  /*12c50*/  LOP3.LUT R30, R30, 0x40, R11.reuse, 0xe2, !PT ;  /* 0x000000401e1e7812 */ /* 0x100fe400078ee20b */
[----:B--2---:R-:W-:Y:S02]  /*12c60*/  R2UR UR12, R10 ;  /* 0x000000000a0c72ca */ /* 0x004fe400000e0000 */
[----:B------:R-:W-:Y:S01]  /*12c70*/  IADD3 R10, RZ, -R12, -R11 ;  /* 0x8000000cff0a7210 */ /* 0x000fe20007ffe80b */
[----:B---3--:R-:W-:-:S04]  /*12c80*/  IMAD R24, R24, 0xb0, RZ ;  /* 0x000000b018187824 */ /* 0x008fc800078e02ff */
[----:B------:R-:W-:Y:S02]  /*12c90*/  IMAD R26, R26, -0x40, R10 ;  /* 0xffffffc01a1a7824 */ /* 0x000fe400078e020a */
[C---:B----4-:R-:W-:Y:S01]  /*12ca0*/  IMAD R10, R29.reuse, 0x180, RZ ;  /* 0x000001801d0a7824 */ /* 0x050fe200078e02ff */
[----:B------:R-:W-:Y:S01]  /*12cb0*/  ISETP.GE.AND P0, PT, R24, R25, PT ;  /* 0x000000191800720c */ /* 0x000fe20003f06270 */
[----:B------:R-:W-:Y:S01]  /*12cc0*/  IMAD.WIDE R54, R29, 0x180, RZ ;  /* 0x000001801d367825 */ /* 0x000fe200078e02ff */
[----:B------:R-:W-:Y:S02]  /*12cd0*/  R2UR UR13, R31 ;  /* 0x000000001f0d72ca */ /* 0x000fe400000e0000 */
[----:B------:R-:W-:Y:S01]  /*12ce0*/  IADD3 R26, -R10, UR6, R26 ;  /* 0x000000060a1a7c10 */ /* 0x000fe2000fffe11a */
[----:B------:R-:W-:Y:S01]  /*12cf0*/  IMAD.SHL.U32 R25, R32, 0x2, RZ ;  /* 0x0000000220197824 */ /* 0x000fe200078e00ff */
[----:B------:R-:W-:Y:S01]  /*12d00*/  ISETP.GE.OR P0, PT, R10, UR6, P0 ;  /* 0x000000060a007c0c */ /* 0x000fe20008706670 */
[----:B------:R-:W-:Y:S01]  /*12d10*/  @UP1 UIMAD.WIDE.U32 UR6, UR61, -0x55555555, URZ ;  /* 0xaaaaaaab3d0618a5 */ /* 0x000fe2000f8e003f */
[----:B------:R-:W-:Y:S01]  /*12d20*/  LOP3.LUT R30, R54, R30, R12, 0xfe, !PT ;  /* 0x0000001e361e7212 */ /* 0x000fe200078efe0c */
[----:B------:R-:W-:Y:S01]  /*12d30*/  IMAD.IADD R27, R27, 0x1, -R24 ;  /* 0x000000011b1b7824 */ /* 0x000fe200078e0a18 */
[----:B------:R-:W-:Y:S01]  /*12d40*/  LOP3.LUT R24, R24, 0x6, R25, 0xf8, !PT ;  /* 0x0000000618187812 */ /* 0x000fe200078ef819 */
[----:B------:R-:W-:Y:S01]  /*12d50*/  @UP1 USHF.R.U32.HI UR6, URZ, 0x2, UR7 ;  /* 0x000000023f061899 */ /* 0x000fe20008011607 */
[----:B------:R-:W-:Y:S01]  /*12d60*/  IMAD.U32 R10, RZ, RZ, UR10 ;  /* 0x0000000aff0a7e24 */ /* 0x000fe2000f8e00ff */
[----:B------:R-:W-:Y:S01]  /*12d70*/  USEL UR7, URZ, 0x1, !UP0 ;  /* 0x000000013f077887 */ /* 0x000fe2000c000000 */
[----:B------:R-:W-:Y:S01]  /*12d80*/  SHF.R.S32.HI R25, RZ, 0x1f, R24 ;  /* 0x0000001fff197819 */ /* 0x000fe20000011418 */
[----:B------:R-:W-:-:S02]  /*12d90*/  USHF.R.S32.HI UR9, URZ, 0x1f, UR13 ;  /* 0x0000001f3f097899 */ /* 0x000fc4000801140d */
[----:B------:R-:W-:Y:S02]  /*12da0*/  ULOP3.LUT UR12, UR12, UR7, URZ, 0x3c, !UPT ;  /* 0x000000070c0c7292 */ /* 0x000fe4000f8e3c3f */
[----:B------:R-:W-:Y:S01]  /*12db0*/  UIMAD UR8, UR9, UR10, URZ ;  /* 0x0000000a090872a4 */ /* 0x000fe2000f8e023f */
[----:B------:R-:W-:Y:S01]  /*12dc0*/  IMAD.WIDE.U32 R10, R10, UR13, R24 ;  /* 0x0000000d0a0a7c25 */ /* 0x000fe2000f8e0018 */
[----:B------:R-:W-:Y:S02]  /*12dd0*/  @UP1 ULOP3.LUT UR12, UR12, 0x1, UR6, 0x78, !UPT ;  /* 0x000000010c0c1892 */ /* 0x000fe4000f8e7806 */
[----:B------:R-:W-:-:S03]  /*12de0*/  UIMAD UR8, UR13, UR11, UR8 ;  /* 0x0000000b0d0872a4 */ /* 0x000fc6000f8e0208 */
[----:B------:R-:W-:Y:S01]  /*12df0*/  ULDC.64 UR10, c[0x0][0x5c8] ;  /* 0x00017200000a7ab9 */ /* 0x000fe20000000a00 */
[----:B------:R-:W-:Y:S02]  /*12e00*/  IMAD.U32 R12, RZ, RZ, UR12 ;  /* 0x0000000cff0c7e24 */ /* 0x000fe4000f8e00ff */
[----:B------:R-:W-:Y:S02]  /*12e10*/  VIADD R11, R11, UR8 ;  /* 0x000000080b0b7c36 */ /* 0x000fe40008000000 */
[----:B------:R-:W-:Y:S01]  /*12e20*/  IMAD R29, R55, UR10, RZ ;  /* 0x0000000a371d7c24 */ /* 0x000fe2000f8e02ff */
[----:B------:R0:W-:Y:S01]  /*12e30*/  STL [R1+0x4d0], R12 ;  /* 0x0004d00c01007387 */ /* 0x0001e20000100800 */
[----:B------:R-:W-:-:S04]  /*12e40*/  IMAD.WIDE.U32 R10, R30, UR10, R10 ;  /* 0x0000000a1e0a7c25 */ /* 0x000fc8000f8e000a */
[----:B------:R-:W-:Y:S01]  /*12e50*/  IMAD R29, R30, UR11, R29 ;  /* 0x0000000b1e1d7c24 */ /* 0x000fe2000f8e021d */
[----:B------:R-:W-:Y:S06]  /*12e60*/  @P0 BRA `(.L_x_31) ;  /* 0x000001c800c40947 */ /* 0x000fec0003800000 */
[----:B------:R-:W-:Y:S01]  /*12e70*/  FSETP.NEU.AND P0, PT, RZ, UR5, PT ;  /* 0x00000005ff007c0b */ /* 0x000fe2000bf0d000 */
[----:B------:R-:W-:Y:S01]  /*12e80*/  BSSY B0, `(.L_x_31) ;  /* 0x0001caf000007945 */ /* 0x000fe20003800000 */
[----:B------:R-:W-:-:S11]  /*12e90*/  IMAD.IADD R29, R11, 0x1, R29 ;  /* 0x000000010b1d7824 */ /* 0x000fd600078e021d */
[----:B------:R-:W-:Y:S05]  /*12ea0*/  @!P0 BRA `(.L_x_32) ;  /* 0x00000114006c8947 */ /* 0x000fea0003800000 */
[----:B------:R-:W-:Y:S01]  /*12eb0*/  ISETP.GE.AND P2, PT, R26, 0x9, PT ;  /* 0x000000091a00780c */ /* 0x000fe20003f46270 */
[----:B------:R-:W-:Y:S01]  /*12ec0*/  ULDC.64 UR6, c[0x0][0x5b8] ;  /* 0x00016e0000067ab9 */ /* 0x000fe20000000a00 */
[----:B------:R-:W-:Y:S01]  /*12ed0*/  R2UR UR8, R31 ;  /* 0x000000001f0872ca */ /* 0x000fe200000e0000 */
[----:B------:R-:W2:Y:S01]  /*12ee0*/  LDL.LU R58, [R1+0xe0] ;  /* 0x0000e000013a7983 */ /* 0x000ea20000300800 */
[C---:B------:R-:W-:Y:S01]  /*12ef0*/  ISETP.LT.OR P0, PT, R27.reuse, 0x1, !P2 ;  /* 0x000000011b00780c */ /* 0x040fe20005701670 */
[----:B0-----:R-:W-:Y:S01]  /*12f00*/  IMAD.U32 R12, RZ, RZ, UR6 ;  /* 0x00000006ff0c7e24 */ /* 0x001fe2000f8e00ff */
[C---:B------:R-:W-:Y:S01]  /*12f10*/  ISETP.LT.OR P5, PT, R27.reuse, 0x2, !P2 ;  /* 0x000000021b00780c */ /* 0x040fe200057a1670 */
[----:B------:R-:W-:Y:S01]  /*12f20*/  UIMAD UR6, UR9, UR6, URZ ;  /* 0x00000006090672a4 */ /* 0x000fe2000f8e023f */
[----:B------:R-:W-:Y:S02]  /*12f30*/  ISETP.LT.OR P3, PT, R27, 0x9, !P2 ;  /* 0x000000091b00780c */ /* 0x000fe40005761670 */
[----:B------:R-:W-:-:S05]  /*12f40*/  LOP3.LUT R28, R28, 0xfffffffb, RZ, 0xc0, !PT ;  /* 0xfffffffb1c1c7812 */ /* 0x000fca00078ec0ff */
[----:B------:R-:W-:Y:S02]  /*12f50*/  UIMAD UR6, UR8, UR7, UR6 ;  /* 0x00000007080672a4 */ /* 0x000fe4000f8e0206 */
[----:B------:R-:W-:Y:S01]  /*12f60*/  IMAD.WIDE.U32 R24, R12, UR8, R24 ;  /* 0x000000080c187c25 */ /* 0x000fe2000f8e0018 */
[----:B------:R-:W0:Y:S01]  /*12f70*/  @!P0 LDC.64 R36, c[0x0][0x5c0] ;  /* 0x00017000ff248b82 */ /* 0x000e220000000a00 */
[----:B------:R-:W-:Y:S02]  /*12f80*/  ULDC.64 UR8, c[0x0][0x5a8] ;  /* 0x00016a0000087ab9 */ /* 0x000fe40000000a00 */
[----:B------:R-:W-:-:S05]  /*12f90*/  @P3 LOP3.LUT R28, R28, 0x4, RZ, 0xfc, !PT ;  /* 0x000000041c1c3812 */ /* 0x000fca00078efcff */
[----:B------:R-:W1:Y:S01]  /*12fa0*/  @!P5 LDC.64 R34, c[0x0][0x5c0] ;  /* 0x00017000ff22db82 */ /* 0x000e620000000a00 */
[----:B------:R-:W-:-:S04]  /*12fb0*/  LOP3.LUT R28, R28, 0xfffffffd, RZ, 0xc0, !PT ;  /* 0xfffffffd1c1c7812 */ /* 0x000fc800078ec0ff */
[----:B------:R-:W-:-:S03]  /*12fc0*/  @P2 LOP3.LUT R28, R28, 0x2, RZ, 0xfc, !PT ;  /* 0x000000021c1c2812 */ /* 0x000fc600078efcff */
[----:B------:R-:W3:Y:S01]  /*12fd0*/  @!P3 LDC.64 R32, c[0x0][0x5c0] ;  /* 0x00017000ff20bb82 */ /* 0x000ee20000000a00 */
[----:B0-----:R-:W-:-:S04]  /*12fe0*/  @!P0 IADD3 R36, P1, P4, R10, R36, R3 ;  /* 0x000000240a248210 */ /* 0x001fc80007c3e003 */
[----:B------:R-:W-:Y:S02]  /*12ff0*/  @!P0 IADD3.X R37, R29, R37, R4, P1, P4 ;  /* 0x000000251d258210 */ /* 0x000fe40000fe8404 */
[----:B-1----:R-:W-:-:S04]  /*13000*/  @!P5 IADD3 R40, P1, P4, R10, R34, R3 ;  /* 0x000000220a28d210 */ /* 0x002fc80007c3e003 */
[----:B------:R-:W-:Y:S02]  /*13010*/  @!P5 IADD3.X R41, R29, R35, R4, P1, P4 ;  /* 0x000000231d29d210 */ /* 0x000fe40000fe8404 */
[----:B---3--:R-:W-:-:S04]  /*13020*/  @!P3 IADD3 R42, P1, P4, R10, R32, R3 ;  /* 0x000000200a2ab210 */ /* 0x008fc80007c3e003 */
[----:B------:R-:W-:Y:S02]  /*13030*/  @!P3 IADD3.X R43, R29, R33, R4, P1, P4 ;  /* 0x000000211d2bb210 */ /* 0x000fe40000fe8404 */
[----:B------:R-:W-:Y:S02]  /*13040*/  ISETP.LT.OR P4, PT, R27, 0xa, !P2 ;  /* 0x0000000a1b00780c */ /* 0x000fe40005781670 */
[----:B------:R-:W-:-:S11]  /*13050*/  ISETP.GE.AND P3, PT, R26, 0x1, PT ;  /* 0x000000011a00780c */ /* 0x000fd60003f66270 */
[----:B------:R-:W0:Y:S02]  /*13060*/  @!P4 LDC.64 R32, c[0x0][0x5c0] ;  /* 0x00017000ff20cb82 */ /* 0x000e240000000a00 */
[----:B0-----:R-:W-:Y:S01]  /*13070*/  @!P4 IADD3 R44, P1, P6, R10, R32, R3 ;  /* 0x000000200a2cc210 */ /* 0x001fe20007e3e003 */
[----:B------:R-:W-:-:S03]  /*13080*/  IMAD.MOV.U32 R32, RZ, RZ, R24 ;  /* 0x000000ffff207224 */ /* 0x000fc600078e0018 */
[----:B------:R-:W-:Y:S01]  /*13090*/  @!P4 IADD3.X R45, R29, R33, R4, P1, P6 ;  /* 0x000000211d2dc210 */ /* 0x000fe20000fec404 */
[----:B------:R-:W-:Y:S01]  /*130a0*/  VIADD R33, R25, UR6 ;  /* 0x0000000619217c36 */ /* 0x000fe20008000000 */
[----:B------:R-:W-:Y:S02]  /*130b0*/  ULDC.64 UR6, c[0x0][0x5b0] ;  /* 0x00016c0000067ab9 */ /* 0x000fe40000000a00 */
[----:B------:R-:W-:Y:S02]  /*130c0*/  IMAD R12, R55, UR6, RZ ;  /* 0x00000006370c7c24 */ /* 0x000fe4000f8e02ff */
[----:B------:R-:W-:-:S04]  /*130d0*/  IMAD.WIDE.U32 R24, R30, UR6, R32 ;  /* 0x000000061e187c25 */ /* 0x000fc8000f8e0020 */
[----:B------:R-:W-:Y:S01]  /*130e0*/  IMAD R12, R30, UR7, R12 ;  /* 0x000000071e0c7c24 */ /* 0x000fe2000f8e020c */
[----:B------:R-:W-:-:S04]  /*130f0*/  IADD3 R24, P1, R24, UR8, RZ ;  /* 0x0000000818187c10 */ /* 0x000fc8000ff3e0ff */
[--C-:B------:R-:W-:Y:S02]  /*13100*/  IADD3.X R25, R25, UR9, R12.reuse, P1, !PT ;  /* 0x0000000919197c10 */ /* 0x100fe40008ffe40c */
[----:B------:R-:W-:Y:S02]  /*13110*/  ISETP.LT.OR P1, PT, R27, 0x1, !P3 ;  /* 0x000000011b00780c */ /* 0x000fe40005f21670 */
[----:B------:R-:W-:-:S11]  /*13120*/  PRMT R12, RZ, 0x7610, R12 ;  /* 0x00007610ff0c7816 */ /* 0x000fd6000000000c */
[----:B------:R-:W3:Y:S02]  /*13130*/  @!P1 LDG.E.U8 R12, desc[UR52][R24.64] ;  /* 0x00000034180c9981 */ /* 0x000ee4000c1e1100 */
[----:B---3--:R-:W-:-:S04]  /*13140*/  LOP3.LUT R12, R12, 0xff, RZ, 0xc0, !PT ;  /* 0x000000ff0c0c7812 */ /* 0x008fc800078ec0ff */
[----:B------:R-:W-:-:S05]  /*13150*/  F2FP.F16.E4M3.UNPACK_B R12, R12 ;  /* 0x0000000cff0c723e */ /* 0x000fca00020006ff */
[----:B------:R-:W-:-:S05]  /*13160*/  HADD2.F32 R12, -RZ, R12.H0_H0 ;  /* 0x2000000cff0c7230 */ /* 0x000fca0000004100 */
[----:B------:R-:W-:-:S04]  /*13170*/  FMUL R12, R12, UR5 ;  /* 0x000000050c0c7c20 */ /* 0x000fc80008400000 */
[----:B------:R-:W-:Y:S02]  /*13180*/  FFMA R31, R13, UR4, R12 ;  /* 0x000000040d1f7c23 */ /* 0x000fe4000800000c */
[----:B------:R-:W0:Y:S03]  /*13190*/  @!P1 LDC.64 R12, c[0x0][0x5c0] ;  /* 0x00017000ff0c9b82 */ /* 0x000e260000000a00 */
[----:B------:R-:W-:Y:S02]  /*131a0*/  F2FP.SATFINITE.E4M3.F32.PACK_AB_MERGE_C R31, RZ, R31, RZ ;  /* 0x0000001fff1f723e */ /* 0x000fe400048070ff */
[----:B0-----:R-:W-:-:S05]  /*131b0*/  @!P1 IADD3 R12, P6, R10, R12, RZ ;  /* 0x0000000c0a0c9210 */ /* 0x001fca0007fde0ff */
[----:B------:R-:W-:-:S05]  /*131c0*/  @!P1 IMAD.X R13, R29, 0x1, R13, P6 ;  /* 0x000000011d0d9824 */ /* 0x000fca00030e060d */
[----:B------:R0:W-:Y:S01]  /*131d0*/  @!P1 STG.E.U8 desc[UR52][R12.64], R31 ;  /* 0x0000001f0c009986 */ /* 0x0001e2000c101134 */
[----:B------:R-:W-:Y:S02]  /*131e0*/  ISETP.LT.OR P1, PT, R27, 0x2, !P3 ;  /* 0x000000021b00780c */ /* 0x000fe40005f21670 */
[----:B0-----:R-:W-:-:S11]  /*131f0*/  PRMT R31, RZ, 0x7610, R31 ;  /* 0x00007610ff1f7816 */ /* 0x001fd6000000001f */
[----:B------:R-:W0:Y:S01]  /*13200*/  @!P1 LDC.64 R12, c[0x0][0x5c0] ;  /* 0x00017000ff0c9b82 */ /* 0x000e220000000a00 */
[----:B------:R-:W3:Y:S01]  /*13210*/  @!P1 LDG.E.U8 R31, desc[UR52][R24.64+0x1] ;  /* 0x00000134181f9981 */ /* 0x000ee2000c1e1100 */
[----:B0-----:R-:W-:-:S05]  /*13220*/  @!P1 IADD3 R12, P6, R10, R12, RZ ;  /* 0x0000000c0a0c9210 */ /* 0x001fca0007fde0ff */
[----:B------:R-:W-:Y:S01]  /*13230*/  @!P1 IMAD.X R13, R29, 0x1, R13, P6 ;  /* 0x000000011d0d9824 */ /* 0x000fe200030e060d */
[----:B---3--:R-:W-:-:S04]  /*13240*/  LOP3.LUT R31, R31, 0xff, RZ, 0xc0, !PT ;  /* 0x000000ff1f1f7812 */ /* 0x008fc800078ec0ff */
[----:B------:R-:W-:-:S05]  /*13250*/  F2FP.F16.E4M3.UNPACK_B R31, R31 ;  /* 0x0000001fff1f723e */ /* 0x000fca00020006ff */
[----:B------:R-:W-:-:S05]  /*13260*/  HADD2.F32 R31, -RZ, R31.H0_H0 ;  /* 0x2000001fff1f7230 */ /* 0x000fca0000004100 */
[----:B------:R-:W-:-:S04]  /*13270*/  FMUL R31, R31, UR5 ;  /* 0x000000051f1f7c20 */ /* 0x000fc80008400000 */
[----:B------:R-:W-:-:S05]  /*13280*/  FFMA R14, R14, UR4, R31 ;  /* 0x000000040e0e7c23 */ /* 0x000fca000800001f */
[----:B------:R-:W-:-:S05]  /*13290*/  F2FP.SATFINITE.E4M3.F32.PACK_AB_MERGE_C R14, RZ, R14, RZ ;  /* 0x0000000eff0e723e */ /* 0x000fca00048070ff */
[----:B------:R0:W-:Y:S02]  /*132a0*/  @!P1 STG.E.U8 desc[UR52][R12.64+0x1], R14 ;  /* 0x0000010e0c009986 */ /* 0x0001e4000c101134 */
[----:B0-----:R-:W-:-:S05]  /*132b0*/  IADD3 R12, P1, R30, 0x8, RZ ;  /* 0x000000081e0c7810 */ /* 0x001fca0007f3e0ff */
[----:B------:R-:W-:-:S04]  /*132c0*/  IMAD.X R14, RZ, RZ, R55, P1 ;  /* 0x000000ffff0e7224 */ /* 0x000fc800008e0637 */
[----:B------:R-:W-:-:S04]  /*132d0*/  IMAD R14, R14, UR6, RZ ;  /* 0x000000060e0e7c24 */ /* 0x000fc8000f8e02ff */
[C---:B------:R-:W-:Y:S02]  /*132e0*/  IMAD R14, R12.reuse, UR7, R14 ;  /* 0x000000070c0e7c24 */ /* 0x040fe4000f8e020e */
[----:B------:R-:W-:-:S03]  /*132f0*/  IMAD.WIDE.U32 R12, R12, UR6, R32 ;  /* 0x000000060c0c7c25 */ /* 0x000fc6000f8e0020 */
[----:B------:R-:W-:-:S04]  /*13300*/  IADD3 R12, P1, R12, UR8, RZ ;  /* 0x000000080c0c7c10 */ /* 0x000fc8000ff3e0ff */
[--C-:B------:R-:W-:Y:S02]  /*13310*/  IADD3.X R13, R13, UR9, R14.reuse, P1, !PT ;  /* 0x000000090d0d7c10 */ /* 0x100fe40008ffe40e */
[----:B------:R-:W-:-:S06]  /*13320*/  PRMT R14, RZ, 0x7610, R14 ;  /* 0x00007610ff0e7816 */ /* 0x000fcc000000000e */
[----:B------:R-:W3:Y:S01]  /*13330*/  @!P0 LDG.E.U8 R14, desc[UR52][R12.64] ;  /* 0x000000340c0e8981 */ /* 0x000ee2000c1e1100 */
[----:B------:R-:W-:-:S04]  /*13340*/  ISETP.GE.AND P2, PT, R26, 0x81, PT ;  /* 0x000000811a00780c */ /* 0x000fc80003f46270 */
[----:B------:R-:W-:Y:S02]  /*13350*/  ISETP.LT.OR P1, PT, R27, 0x1, !P2 ;  /* 0x000000011b00780c */ /* 0x000fe40005721670 */
[----:B---3--:R-:W-:-:S04]  /*13360*/  LOP3.LUT R14, R14, 0xff, RZ, 0xc0, !PT ;  /* 0x000000ff0e0e7812 */ /* 0x008fc800078ec0ff */
[----:B------:R-:W-:-:S05]  /*13370*/  F2FP.F16.E4M3.UNPACK_B R14, R14 ;  /* 0x0000000eff0e723e */ /* 0x000fca00020006ff */
[----:B------:R-:W-:-:S05]  /*13380*/  HADD2.F32 R14, -RZ, R14.H0_H0 ;  /* 0x2000000eff0e7230 */ /* 0x000fca0000004100 */
[----:B------:R-:W-:-:S04]  /*13390*/  FMUL R14, R14, UR5 ;  /* 0x000000050e0e7c20 */ /* 0x000fc80008400000 */
[----:B------:R-:W-:Y:S02]  /*133a0*/  FFMA R31, R15, UR4, R14 ;  /* 0x000000040f1f7c23 */ /* 0x000fe4000800000e */
[----:B------:R-:W0:Y:S03]  /*133b0*/  @!P1 LDC.64 R14, c[0x0][0x5c0] ;  /* 0x00017000ff0e9b82 */ /* 0x000e260000000a00 */
[----:B------:R-:W-:-:S05]  /*133c0*/  F2FP.SATFINITE.E4M3.F32.PACK_AB_MERGE_C R31, RZ, R31, RZ ;  /* 0x0000001fff1f723e */ /* 0x000fca00048070ff */
[----:B------:R-:W-:Y:S01]  /*133d0*/  @!P0 STG.E.U8 desc[UR52][R36.64], R31 ;  /* 0x0000001f24008986 */ /* 0x000fe2000c101134 */
[----:B------:R-:W-:Y:S02]  /*133e0*/  ISETP.LT.OR P0, PT, R27, 0x2, !P2 ;  /* 0x000000021b00780c */ /* 0x000fe40005701670 */
[----:B0-----:R-:W-:-:S04]  /*133f0*/  @!P1 IADD3 R38, P3, P6, R10, R14, R7 ;  /* 0x0000000e0a269210 */ /* 0x001fc80007e7e007 */
[----:B------:R-:W-:-:S07]  /*13400*/  @!P1 IADD3.X R39, R29, R15, R6, P3, P6 ;  /* 0x0000000f1d279210 */ /* 0x000fce0001fec406 */
[----:B------:R-:W0:Y:S02]  /*13410*/  @!P0 LDC.64 R14, c[0x0][0x5c0] ;  /* 0x00017000ff0e8b82 */ /* 0x000e240000000a00 */
[----:B0-----:R-:W-:Y:S02]  /*13420*/  @!P0 IADD3 R34, P3, P6, R10, R14, R7 ;  /* 0x0000000e0a228210 */ /* 0x001fe40007e7e007 */
[----:B------:R-:W-:-:S06]  /*13430*/  PRMT R14, RZ, 0x7610, R14 ;  /* 0x00007610ff0e7816 */ /* 0x000fcc000000000e */
[----:B------:R-:W3:Y:S01]  /*13440*/  @!P5 LDG.E.U8 R14, desc[UR52][R12.64+0x1] ;  /* 0x000001340c0ed981 */ /* 0x000ee2000c1e1100 */
[----:B------:R-:W-:Y:S02]  /*13450*/  @!P0 IADD3.X R35, R29, R15, R6, P3, P6 ;  /* 0x0000000f1d238210 */ /* 0x000fe40001fec406 */
        /* <DEDUP_REMOVED lines=8> */
[----:B------:R0:W-:Y:S02]  /*134e0*/  @!P5 STG.E.U8 desc[UR52][R40.64+0x1], R16 ;  /* 0x000001102800d986 */ /* 0x0001e4000c101134 */
[----:B0-----:R-:W-:-:S04]  /*134f0*/  @!P3 IADD3 R40, P5, P6, R10, R14, R7 ;  /* 0x0000000e0a28b210 */ /* 0x001fc80007ebe007 */
[----:B------:R-:W-:Y:S02]  /*13500*/  @!P3 IADD3.X R41, R29, R15, R6, P5, P6 ;  /* 0x0000000f1d29b210 */ /* 0x000fe40002fec406 */
[----:B------:R-:W-:-:S04]  /*13510*/  ISETP.GE.AND P6, PT, R26, 0x1, PT ;  /* 0x000000011a00780c */ /* 0x000fc80003fc6270 */
[----:B------:R-:W-:Y:S02]  /*13520*/  ISETP.LT.OR P5, PT, R27, 0x9, !P6 ;  /* 0x000000091b00780c */ /* 0x000fe400077a1670 */
[----:B------:R-:W-:-:S11]  /*13530*/  PRMT R14, RZ, 0x7610, R14 ;  /* 0x00007610ff0e7816 */ /* 0x000fd6000000000e */
[----:B------:R-:W3:Y:S01]  /*13540*/  @!P5 LDG.E.U8 R14, desc[UR52][R24.64+0x8] ;  /* 0x00000834180ed981 */ /* 0x000ee2000c1e1100 */
[----:B------:R-:W-:Y:S02]  /*13550*/  PRMT R16, RZ, 0x7610, R16 ;  /* 0x00007610ff107816 */ /* 0x000fe40000000010 */
        /* <DEDUP_REMOVED lines=8> */
[----:B------:R-:W-:Y:S01]  /*135e0*/  @!P5 IMAD.X R15, R29, 0x1, R15, P6 ;  /* 0x000000011d0fd824 */ /* 0x000fe200030e060f */
[----:B------:R-:W-:-:S04]  /*135f0*/  ISETP.GE.AND P6, PT, R26, 0x1, PT ;  /* 0x000000011a00780c */ /* 0x000fc80003fc6270 */
[----:B------:R0:W-:Y:S01]  /*13600*/  @!P5 STG.E.U8 desc[UR52][R14.64+0x8], R17 ;  /* 0x000008110e00d986 */ /* 0x0001e2000c101134 */
[----:B------:R-:W-:-:S13]  /*13610*/  ISETP.LT.OR P5, PT, R27, 0xa, !P6 ;  /* 0x0000000a1b00780c */ /* 0x000fda00077a1670 */
[----:B------:R-:W3:Y:S01]  /*13620*/  @!P5 LDG.E.U8 R16, desc[UR52][R24.64+0x9] ;  /* 0x000009341810d981 */ /* 0x000ee2000c1e1100 */
[----:B0-----:R-:W0:Y:S01]  /*13630*/  @!P5 LDC.64 R14, c[0x0][0x5c0] ;  /* 0x00017000ff0edb82 */ /* 0x001e220000000a00 */
[----:B------:R-:W-:Y:S02]  /*13640*/  ISETP.LT.OR P2, PT, R27, 0xa, !P2 ;  /* 0x0000000a1b00780c */ /* 0x000fe40005741670 */
[----:B0-----:R-:W-:-:S05]  /*13650*/  @!P5 IADD3 R14, P6, R10, R14, RZ ;  /* 0x0000000e0a0ed210 */ /* 0x001fca0007fde0ff */
[----:B------:R-:W-:Y:S01]  /*13660*/  @!P5 IMAD.X R15, R29, 0x1, R15, P6 ;  /* 0x000000011d0fd824 */ /* 0x000fe200030e060f */
[----:B------:R-:W-:-:S04]  /*13670*/  LOP3.LUT R0, R0, 0xfffffffd, RZ, 0xc0, !PT ;  /* 0xfffffffd00007812 */ /* 0x000fc800078ec0ff */
[----:B------:R-:W-:Y:S02]  /*13680*/  @P3 LOP3.LUT R0, R0, 0x2, RZ, 0xfc, !PT ;  /* 0x0000000200003812 */ /* 0x000fe400078efcff */
[----:B------:R-:W-:Y:S02]  /*13690*/  LOP3.LUT P3, RZ, R28, 0x4, RZ, 0xc0, !PT ;  /* 0x000000041cff7812 */ /* 0x000fe4000786c0ff */
[----:B---3--:R-:W-:-:S04]  /*136a0*/  LOP3.LUT R16, R16, 0xff, RZ, 0xc0, !PT ;  /* 0x000000ff10107812 */ /* 0x008fc800078ec0ff */
[----:B------:R-:W-:-:S05]  /*136b0*/  F2FP.F16.E4M3.UNPACK_B R16, R16 ;  /* 0x00000010ff10723e */ /* 0x000fca00020006ff */
[----:B------:R-:W-:-:S05]  /*136c0*/  HADD2.F32 R16, -RZ, R16.H0_H0 ;  /* 0x20000010ff107230 */ /* 0x000fca0000004100 */
[----:B------:R-:W-:-:S04]  /*136d0*/  FMUL R16, R16, UR5 ;  /* 0x0000000510107c20 */ /* 0x000fc80008400000 */
[----:B------:R-:W-:-:S05]  /*136e0*/  FFMA R18, R18, UR4, R16 ;  /* 0x0000000412127c23 */ /* 0x000fca0008000010 */
[----:B------:R-:W-:-:S05]  /*136f0*/  F2FP.SATFINITE.E4M3.F32.PACK_AB_MERGE_C R18, RZ, R18, RZ ;  /* 0x00000012ff12723e */ /* 0x000fca00048070ff */
[----:B------:R0:W-:Y:S02]  /*13700*/  @!P5 STG.E.U8 desc[UR52][R14.64+0x9], R18 ;  /* 0x000009120e00d986 */ /* 0x0001e4000c101134 */
[----:B0-----:R-:W0:Y:S02]  /*13710*/  @!P2 LDC.64 R14, c[0x0][0x5c0] ;  /* 0x00017000ff0eab82 */ /* 0x001e240000000a00 */
[----:B0-----:R-:W-:Y:S02]  /*13720*/  @!P2 IADD3 R36, P5, P6, R10, R14, R7 ;  /* 0x0000000e0a24a210 */ /* 0x001fe40007ebe007 */
[----:B------:R-:W-:-:S06]  /*13730*/  PRMT R14, RZ, 0x7610, R14 ;  /* 0x00007610ff0e7816 */ /* 0x000fcc000000000e */
[----:B------:R-:W3:Y:S01]  /*13740*/  @!P3 LDG.E.U8 R14, desc[UR52][R12.64+0x8] ;  /* 0x000008340c0eb981 */ /* 0x000ee2000c1e1100 */
[----:B------:R-:W-:Y:S02]  /*13750*/  LOP3.LUT R0, R0, 0xfffffffe, RZ, 0xc0, !PT ;  /* 0xfffffffe00007812 */ /* 0x000fe400078ec0ff */
[----:B------:R-:W-:Y:S02]  /*13760*/  @!P2 IADD3.X R37, R29, R15, R6, P5, P6 ;  /* 0x0000000f1d25a210 */ /* 0x000fe40002fec406 */
[----:B------:R-:W-:Y:S02]  /*13770*/  @P2 LOP3.LUT R0, R0, 0x1, RZ, 0xfc, !PT ;  /* 0x0000000100002812 */ /* 0x000fe400078efcff */
[----:B------:R-:W-:-:S04]  /*13780*/  ISETP.GE.AND P2, PT, R26, 0x101, PT ;  /* 0x000001011a00780c */ /* 0x000fc80003f46270 */
[----:B------:R-:W-:Y:S02]  /*13790*/  ISETP.LT.OR P2, PT, R27, 0x1, !P2 ;  /* 0x000000011b00780c */ /* 0x000fe40005741670 */
[----:B---3--:R-:W-:-:S04]  /*137a0*/  LOP3.LUT R14, R14, 0xff, RZ, 0xc0, !PT ;  /* 0x000000ff0e0e7812 */ /* 0x008fc800078ec0ff */
[----:B------:R-:W-:-:S05]  /*137b0*/  F2FP.F16.E4M3.UNPACK_B R14, R14 ;  /* 0x0000000eff0e723e */ /* 0x000fca00020006ff */
[----:B------:R-:W-:-:S05]  /*137c0*/  HADD2.F32 R14, -RZ, R14.H0_H0 ;  /* 0x2000000eff0e7230 */ /* 0x000fca0000004100 */
[----:B------:R-:W-:-:S04]  /*137d0*/  FMUL R14, R14, UR5 ;  /* 0x000000050e0e7c20 */ /* 0x000fc80008400000 */
[----:B------:R-:W-:Y:S02]  /*137e0*/  FFMA R19, R19, UR4, R14 ;  /* 0x0000000413137c23 */ /* 0x000fe4000800000e */
[----:B------:R-:W0:Y:S02]  /*137f0*/  @!P2 LDC.64 R14, c[0x0][0x5c0] ;  /* 0x00017000ff0eab82 */ /* 0x000e240000000a00 */
[----:B0-----:R-:W-:-:S04]  /*13800*/  @!P2 IADD3 R46, P5, P6, R10, R14, R9 ;  /* 0x0000000e0a2ea210 */ /* 0x001fc80007ebe009 */
[----:B------:R-:W-:Y:S02]  /*13810*/  @!P2 IADD3.X R47, R29, R15, R8, P5, P6 ;  /* 0x0000000f1d2fa210 */ /* 0x000fe40002fec408 */
[----:B------:R-:W-:-:S04]  /*13820*/  ISETP.GE.AND P6, PT, R26, 0x101, PT ;  /* 0x000001011a00780c */ /* 0x000fc80003fc6270 */
[----:B------:R-:W-:-:S13]  /*13830*/  ISETP.LT.OR P5, PT, R27, 0x2, !P6 ;  /* 0x000000021b00780c */ /* 0x000fda00077a1670 */
[----:B------:R-:W0:Y:S01]  /*13840*/  @!P5 LDC.64 R14, c[0x0][0x5c0] ;  /* 0x00017000ff0edb82 */ /* 0x000e220000000a00 */
[----:B------:R-:W-:-:S05]  /*13850*/  F2FP.SATFINITE.E4M3.F32.PACK_AB_MERGE_C R19, RZ, R19, RZ ;  /* 0x00000013ff13723e */ /* 0x000fca00048070ff */
[----:B------:R0:W-:Y:S02]  /*13860*/  @!P3 STG.E.U8 desc[UR52][R42.64+0x8], R19 ;  /* 0x000008132a00b986 */ /* 0x0001e4000c101134 */
[----:B0-----:R-:W-:Y:S02]  /*13870*/  @!P5 IADD3 R42, P3, P6, R10, R14, R9 ;  /* 0x0000000e0a2ad210 */ /* 0x001fe40007e7e009 */
[----:B------:R-:W-:-:S06]  /*13880*/  PRMT R14, RZ, 0x7610, R14 ;  /* 0x00007610ff0e7816 */ /* 0x000fcc000000000e */
[----:B------:R-:W3:Y:S01]  /*13890*/  @!P4 LDG.E.U8 R14, desc[UR52][R12.64+0x9] ;  /* 0x000009340c0ec981 */ /* 0x000ee2000c1e1100 */
[----:B------:R-:W-:Y:S02]  /*138a0*/  @!P5 IADD3.X R43, R29, R15, R8, P3, P6 ;  /* 0x0000000f1d2bd210 */ /* 0x000fe40001fec408 */
[----:B---3--:R-:W-:-:S04]  /*138b0*/  LOP3.LUT R14, R14, 0xff, RZ, 0xc0, !PT ;  /* 0x000000ff0e0e7812 */ /* 0x008fc800078ec0ff */
[----:B------:R-:W-:-:S05]  /*138c0*/  F2FP.F16.E4M3.UNPACK_B R14, R14 ;  /* 0x0000000eff0e723e */ /* 0x000fca00020006ff */
[----:B------:R-:W-:-:S05]  /*138d0*/  HADD2.F32 R14, -RZ, R14.H0_H0 ;  /* 0x2000000eff0e7230 */ /* 0x000fca0000004100 */
[----:B------:R-:W-:-:S04]  /*138e0*/  FMUL R14, R14, UR5 ;  /* 0x000000050e0e7c20 */ /* 0x000fc80008400000 */
[----:B------:R-:W-:Y:S01]  /*138f0*/  FFMA R20, R20, UR4, R14 ;  /* 0x0000000414147c23 */ /* 0x000fe2000800000e */
[----:B------:R-:W-:-:S05]  /*13900*/  IADD3 R14, P3, R30, 0x80, RZ ;  /* 0x000000801e0e7810 */ /* 0x000fca0007f7e0ff */
[----:B------:R-:W-:-:S04]  /*13910*/  IMAD.X R16, RZ, RZ, R55, P3 ;  /* 0x000000ffff107224 */ /* 0x000fc800018e0637 */
[----:B------:R-:W-:-:S04]  /*13920*/  IMAD R16, R16, UR6, RZ ;  /* 0x0000000610107c24 */ /* 0x000fc8000f8e02ff */
[C---:B------:R-:W-:Y:S02]  /*13930*/  IMAD R16, R14.reuse, UR7, R16 ;  /* 0x000000070e107c24 */ /* 0x040fe4000f8e0210 */
[----:B------:R-:W-:-:S03]  /*13940*/  IMAD.WIDE.U32 R14, R14, UR6, R32 ;  /* 0x000000060e0e7c25 */ /* 0x000fc6000f8e0020 */
[----:B------:R-:W-:Y:S02]  /*13950*/  IADD3 R14, P3, R14, UR8, RZ ;  /* 0x000000080e0e7c10 */ /* 0x000fe4000ff7e0ff */
[----:B------:R-:W-:Y:S02]  /*13960*/  F2FP.SATFINITE.E4M3.F32.PACK_AB_MERGE_C R20, RZ, R20, RZ ;  /* 0x00000014ff14723e */ /* 0x000fe400048070ff */
[--C-:B------:R-:W-:Y:S02]  /*13970*/  IADD3.X R15, R15, UR9, R16.reuse, P3, !PT ;  /* 0x000000090f0f7c10 */ /* 0x100fe40009ffe410 */
[----:B------:R-:W-:Y:S01]  /*13980*/  PRMT R16, RZ, 0x7610, R16 ;  /* 0x00007610ff107816 */ /* 0x000fe20000000010 */
[----:B------:R0:W-:Y:S05]  /*13990*/  @!P4 STG.E.U8 desc[UR52][R44.64+0x9], R20 ;  /* 0x000009142c00c986 */ /* 0x0001ea000c101134 */
[----:B------:R-:W3:Y:S01]  /*139a0*/  @!P1 LDG.E.U8 R16, desc[UR52][R14.64] ;  /* 0x000000340e109981 */ /* 0x000ee2000c1e1100 */
[----:B------:R-:W-:-:S04]  /*139b0*/  LOP3.LUT R0, R0, 0xfffffff7, RZ, 0xc0, !PT ;  /* 0xfffffff700007812 */ /* 0x000fc800078ec0ff */
[----:B------:R-:W-:Y:S02]  /*139c0*/  @P2 LOP3.LUT R0, R0, 0x8, RZ, 0xfc, !PT ;  /* 0x0000000800002812 */ /* 0x000fe400078efcff */
[C---:B------:R-:W-:Y:S02]  /*139d0*/  LOP3.LUT P2, RZ, R28.reuse, 0x2, RZ, 0xc0, !PT ;  /* 0x000000021cff7812 */ /* 0x040fe4000784c0ff */
[----:B------:R-:W-:-:S04]  /*139e0*/  LOP3.LUT R28, R28, 0xfffffffe, RZ, 0xc0, !PT ;  /* 0xfffffffe1c1c7812 */ /* 0x000fc800078ec0ff */
        /* <DEDUP_REMOVED lines=11> */
[----:B0-----:R-:W-:Y:S02]  /*13aa0*/  @!P6 IADD3 R44, P3, P4, R10, R16, R9 ;  /* 0x000000100a2ce210 */ /* 0x001fe40007c7e009 */
[----:B------:R-:W-:-:S06]  /*13ab0*/  PRMT R16, RZ, 0x7610, R16 ;  /* 0x00007610ff107816 */ /* 0x000fcc0000000010 */
[----:B------:R-:W3:Y:S01]  /*13ac0*/  @!P0 LDG.E.U8 R16, desc[UR52][R14.64+0x1] ;  /* 0x000001340e108981 */ /* 0x000ee2000c1e1100 */
[----:B------:R-:W-:Y:S02]  /*13ad0*/  ISETP.GE.AND P1, PT, R26, 0x89, PT ;  /* 0x000000891a00780c */ /* 0x000fe40003f26270 */
[----:B------:R-:W-:Y:S02]  /*13ae0*/  @!P6 IADD3.X R45, R29, R17, R8, P3, P4 ;  /* 0x000000111d2de210 */ /* 0x000fe40001fe8408 */
[----:B------:R-:W-:Y:S02]  /*13af0*/  ISETP.LT.OR P3, PT, R27, 0x1, !P1 ;  /* 0x000000011b00780c */ /* 0x000fe40004f61670 */
[----:B------:R-:W-:-:S04]  /*13b00*/  LOP3.LUT R0, R0, 0xffffffef, RZ, 0xc0, !PT ;  /* 0xffffffef00007812 */ /* 0x000fc800078ec0ff */
[----:B------:R-:W-:-:S07]  /*13b10*/  @P6 LOP3.LUT R0, R0, 0x10, RZ, 0xfc, !PT ;  /* 0x0000001000006812 */ /* 0x000fce00078efcff */
[----:B------:R-:W-:Y:S02]  /*13b20*/  @!P3 IADD3 R20, P4, P6, R3, R10, R7 ;  /* 0x0000000a0314b210 */ /* 0x000fe40007e9e007 */
        /* <DEDUP_REMOVED lines=13> */
[----:B------:R-:W-:Y:S02]  /*13c00*/  IADD3.X R17, R17, UR9, R18, P0, !PT ;  /* 0x0000000911117c10 */ /* 0x000fe400087fe412 */
[----:B------:R-:W0:Y:S02]  /*13c10*/  @!P3 LDC.64 R18, c[0x0][0x5c0] ;  /* 0x00017000ff12bb82 */ /* 0x000e240000000a00 */
[----:B0-----:R-:W-:Y:S02]  /*13c20*/  @!P3 IADD3 R18, P0, R20, R18, RZ ;  /* 0x000000121412b210 */ /* 0x001fe40007f1e0ff */
[----:B------:R-:W-:-:S06]  /*13c30*/  PRMT R20, RZ, 0x7610, R20 ;  /* 0x00007610ff147816 */ /* 0x000fcc0000000014 */
[----:B------:R-:W3:Y:S01]  /*13c40*/  @!P3 LDG.E.U8 R20, desc[UR52][R16.64] ;  /* 0x000000341014b981 */ /* 0x000ee2000c1e1100 */
[----:B------:R-:W-:Y:S02]  /*13c50*/  ISETP.LT.OR P5, PT, R27, 0xa, !P5 ;  /* 0x0000000a1b00780c */ /* 0x000fe40006fa1670 */
[----:B------:R-:W-:-:S05]  /*13c60*/  @!P3 IADD3.X R21, R4, R29, R6, P4, P6 ;  /* 0x0000001d0415b210 */ /* 0x000fca00027ec406 */
[----:B------:R-:W-:Y:S01]  /*13c70*/  @!P3 IMAD.X R19, R21, 0x1, R19, P0 ;  /* 0x000000011513b824 */ /* 0x000fe200000e0613 */
[----:B------:R-:W-:-:S13]  /*13c80*/  ISETP.LT.OR P0, PT, R27, 0x2, !P1 ;  /* 0x000000021b00780c */ /* 0x000fda0004f01670 */
[----:B------:R-:W-:-:S04]  /*13c90*/  @!P0 IADD3 R31, P4, P6, R3, R10, R7 ;  /* 0x0000000a031f8210 */ /* 0x000fc80007e9e007 */
[----:B------:R-:W-:Y:S02]  /*13ca0*/  @!P0 IADD3.X R38, R4, R29, R6, P4, P6 ;  /* 0x0000001d04268210 */ /* 0x000fe400027ec406 */
[----:B---3--:R-:W-:-:S04]  /*13cb0*/  LOP3.LUT R20, R20, 0xff, RZ, 0xc0, !PT ;  /* 0x000000ff14147812 */ /* 0x008fc800078ec0ff */
[----:B------:R-:W-:-:S05]  /*13cc0*/  F2FP.F16.E4M3.UNPACK_B R20, R20 ;  /* 0x00000014ff14723e */ /* 0x000fca00020006ff */
[----:B------:R-:W-:-:S05]  /*13cd0*/  HADD2.F32 R20, -RZ, R20.H0_H0 ;  /* 0x20000014ff147230 */ /* 0x000fca0000004100 */
[----:B------:R-:W-:-:S04]  /*13ce0*/  FMUL R20, R20, UR5 ;  /* 0x0000000514147c20 */ /* 0x000fc80008400000 */
[----:B------:R-:W-:Y:S01]  /*13cf0*/  FFMA R23, R23, UR4, R20 ;  /* 0x0000000417177c23 */ /* 0x000fe20008000014 */
[----:B------:R-:W-:Y:S01]  /*13d00*/  LOP3.LUT R0, R0, 0xfffffffb, RZ, 0xc0, !PT ;  /* 0xfffffffb00007812 */ /* 0x000fe200078ec0ff */
[----:B------:R-:W0:Y:S03]  /*13d10*/  @!P0 LDC.64 R20, c[0x0][0x5c0] ;  /* 0x00017000ff148b82 */ /* 0x000e260000000a00 */
[----:B------:R-:W-:-:S05]  /*13d20*/  F2FP.SATFINITE.E4M3.F32.PACK_AB_MERGE_C R23, RZ, R23, RZ ;  /* 0x00000017ff17723e */ /* 0x000fca00048070ff */
[----:B------:R1:W-:Y:S02]  /*13d30*/  @!P3 STG.E.U8 desc[UR52][R18.64], R23 ;  /* 0x000000171200b986 */ /* 0x0003e4000c101134 */
[----:B-1----:R-:W1:Y:S02]  /*13d40*/  @!P5 LDC.64 R18, c[0x0][0x5c0] ;  /* 0x00017000ff12db82 */ /* 0x002e640000000a00 */
[----:B-1----:R-:W-:Y:S02]  /*13d50*/  @!P5 IADD3 R34, P4, P6, R10, R18, R9 ;  /* 0x000000120a22d210 */ /* 0x002fe40007e9e009 */
[----:B------:R-:W-:-:S06]  /*13d60*/  PRMT R18, RZ, 0x7610, R18 ;  /* 0x00007610ff127816 */ /* 0x000fcc0000000012 */
[----:B------:R-:W3:Y:S01]  /*13d70*/  @!P0 LDG.E.U8 R18, desc[UR52][R16.64+0x1] ;  /* 0x0000013410128981 */ /* 0x000ee2000c1e1100 */
[----:B------:R-:W-:Y:S02]  /*13d80*/  @P5 LOP3.LUT R0, R0, 0x4, RZ, 0xfc, !PT ;  /* 0x0000000400005812 */ /* 0x000fe400078efcff */
[----:B------:R-:W-:Y:S02]  /*13d90*/  @!P5 IADD3.X R35, R29, R19, R8, P4, P6 ;  /* 0x000000131d23d210 */ /* 0x000fe400027ec408 */
[----:B------:R-:W-:Y:S02]  /*13da0*/  ISETP.LT.OR P5, PT, R27, 0x11, !P2 ;  /* 0x000000111b00780c */ /* 0x000fe400057a1670 */
[----:B0-----:R-:W-:Y:S02]  /*13db0*/  @!P0 IADD3 R20, P3, R31, R20, RZ ;  /* 0x000000141f148210 */ /* 0x001fe40007f7e0ff */
[----:B------:R-:W-:-:S03]  /*13dc0*/  LOP3.LUT P4, RZ, R0, 0x2, RZ, 0xc0, !PT ;  /* 0x0000000200ff7812 */ /* 0x000fc6000788c0ff */
[----:B------:R-:W-:Y:S01]  /*13dd0*/  @!P0 IMAD.X R21, R38, 0x1, R21, P3 ;  /* 0x0000000126158824 */ /* 0x000fe200018e0615 */
[----:B---3--:R-:W-:-:S04]  /*13de0*/  LOP3.LUT R18, R18, 0xff, RZ, 0xc0, !PT ;  /* 0x000000ff12127812 */ /* 0x008fc800078ec0ff */
[----:B------:R-:W-:-:S05]  /*13df0*/  F2FP.F16.E4M3.UNPACK_B R18, R18 ;  /* 0x00000012ff12723e */ /* 0x000fca00020006ff */
[----:B------:R-:W-:-:S05]  /*13e00*/  HADD2.F32 R18, -RZ, R18.H0_H0 ;  /* 0x20000012ff127230 */ /* 0x000fca0000004100 */
[----:B------:R-:W-:-:S04]  /*13e10*/  FMUL R18, R18, UR5 ;  /* 0x0000000512127c20 */ /* 0x000fc80008400000 */
[----:B------:R-:W-:Y:S02]  /*13e20*/  FFMA R232, R232, UR4, R18 ;  /* 0x00000004e8e87c23 */ /* 0x000fe40008000012 */
[----:B------:R-:W0:Y:S03]  /*13e30*/  @!P5 LDC.64 R18, c[0x0][0x5c0] ;  /* 0x00017000ff12db82 */ /* 0x000e260000000a00 */
[----:B------:R-:W-:-:S05]  /*13e40*/  F2FP.SATFINITE.E4M3.F32.PACK_AB_MERGE_C R232, RZ, R232, RZ ;  /* 0x000000e8ffe8723e */ /* 0x000fca00048070ff */
[----:B------:R1:W-:Y:S01]  /*13e50*/  @!P0 STG.E.U8 desc[UR52][R20.64+0x1], R232 ;  /* 0x000001e814008986 */ /* 0x0003e2000c101134 */
[----:B0-----:R-:W-:Y:S02]  /*13e60*/  @!P5 IADD3 R52, P0, P3, R10, R18, R3 ;  /* 0x000000120a34d210 */ /* 0x001fe40007b1e003 */
[----:B------:R-:W-:-:S06]  /*13e70*/  PRMT R18, RZ, 0x7610, R18 ;  /* 0x00007610ff127816 */ /* 0x000fcc0000000012 */
[----:B------:R-:W3:Y:S01]  /*13e80*/  @!P4 LDG.E.U8 R18, desc[UR52][R14.64+0x8] ;  /* 0x000008340e12c981 */ /* 0x000ee2000c1e1100 */
[----:B------:R-:W-:Y:S02]  /*13e90*/  @!P5 IADD3.X R53, R29, R19, R4, P0, P3 ;  /* 0x000000131d35d210 */ /* 0x000fe400007e6404 */
[----:B------:R-:W-:Y:S02]  /*13ea0*/  ISETP.LT.OR P5, PT, R27, 0x12, !P2 ;  /* 0x000000121b00780c */ /* 0x000fe400057a1670 */
[----:B------:R-:W-:Y:S02]  /*13eb0*/  LOP3.LUT P6, RZ, R0, 0x1, RZ, 0xc0, !PT ;  /* 0x0000000100ff7812 */ /* 0x000fe400078cc0ff */
        /* <DEDUP_REMOVED lines=16> */
[----:B------:R-:W-:-:S13]  /*13fc0*/  ISETP.LT.OR P3, PT, R27, 0x9, !P1 ;  /* 0x000000091b00780c */ /* 0x000fda0004f61670 */
[----:B-1----:R-:W-:-:S04]  /*13fd0*/  @!P3 IADD3 R20, P0, P4, R3, R10, R7 ;  /* 0x0000000a0314b210 */ /* 0x002fc80007c1e007 */
[----:B------:R-:W-:Y:S02]  /*13fe0*/  @!P3 IADD3.X R21, R4, R29, R6, P0, P4 ;  /* 0x0000001d0415b210 */ /* 0x000fe400007e8406 */
        /* <DEDUP_REMOVED lines=8> */
[----:B0-----:R-:W-:Y:S02]  /*14070*/  @!P3 IADD3 R18, P0, R20, R18, RZ ;  /* 0x000000121412b210 */ /* 0x001fe40007f1e0ff */
[----:B------:R-:W-:-:S06]  /*14080*/  PRMT R20, RZ, 0x7610, R20 ;  /* 0x00007610ff147816 */ /* 0x000fcc0000000014 */
[----:B------:R-:W3:Y:S01]  /*14090*/  @!P3 LDG.E.U8 R20, desc[UR52][R16.64+0x8] ;  /* 0x000008341014b981 */ /* 0x000ee2000c1e1100 */
[----:B------:R-:W-:Y:S01]  /*140a0*/  LOP3.LUT R22, R22, 0xefffffff, RZ, 0xc0, !PT ;  /* 0xefffffff16167812 */ /* 0x000fe200078ec0ff */
[----:B------:R-:W-:Y:S01]  /*140b0*/  @!P3 IMAD.X R19, R21, 0x1, R19, P0 ;  /* 0x000000011513b824 */ /* 0x000fe200000e0613 */
[C---:B------:R-:W-:Y:S02]  /*140c0*/  ISETP.LT.OR P0, PT, R27.reuse, 0xa, !P1 ;  /* 0x0000000a1b00780c */ /* 0x040fe40004f01670 */
[----:B------:R-:W-:Y:S02]  /*140d0*/  @P1 LOP3.LUT R22, R22, 0x10000000, RZ, 0xfc, !PT ;  /* 0x1000000016161812 */ /* 0x000fe400078efcff */
[----:B------:R-:W-:Y:S02]  /*140e0*/  ISETP.LT.OR P1, PT, R27, 0x1a, !P2 ;  /* 0x0000001a1b00780c */ /* 0x000fe40005721670 */
[----:B------:R-:W-:-:S07]  /*140f0*/  LOP3.LUT P5, RZ, R28, 0x1, RZ, 0xc0, !PT ;  /* 0x000000011cff7812 */ /* 0x000fce00078ac0ff */
[----:B------:R-:W-:-:S04]  /*14100*/  @!P0 IADD3 R23, P4, P6, R3, R10, R7 ;  /* 0x0000000a03178210 */ /* 0x000fc80007e9e007 */
        /* <DEDUP_REMOVED lines=9> */
[----:B-1----:R-:W1:Y:S02]  /*141a0*/  @!P1 LDC.64 R18, c[0x0][0x5c0] ;  /* 0x00017000ff129b82 */ /* 0x002e640000000a00 */
[----:B-1----:R-:W-:Y:S02]  /*141b0*/  @!P1 IADD3 R50, P4, P6, R10, R18, R3 ;  /* 0x000000120a329210 */ /* 0x002fe40007e9e003 */
[----:B------:R-:W-:-:S06]  /*141c0*/  PRMT R18, RZ, 0x7610, R18 ;  /* 0x00007610ff127816 */ /* 0x000fcc0000000012 */
[----:B------:R-:W3:Y:S01]  /*141d0*/  @!P0 LDG.E.U8 R18, desc[UR52][R16.64+0x9] ;  /* 0x0000093410128981 */ /* 0x000ee2000c1e1100 */
[----:B0-----:R-:W-:-:S05]  /*141e0*/  @!P0 IADD3 R20, P3, R23, R20, RZ ;  /* 0x0000001417148210 */ /* 0x001fca0007f7e0ff */
[----:B------:R-:W-:Y:S01]  /*141f0*/  @!P0 IMAD.X R21, R28, 0x1, R21, P3 ;  /* 0x000000011c158824 */ /* 0x000fe200018e0615 */
[----:B------:R-:W-:Y:S02]  /*14200*/  @!P1 IADD3.X R51, R29, R19, R4, P4, P6 ;  /* 0x000000131d339210 */ /* 0x000fe400027ec404 */
[----:B------:R-:W-:Y:S02]  /*14210*/  LOP3.LUT P6, RZ, R0, 0x8, RZ, 0xc0, !PT ;  /* 0x0000000800ff7812 */ /* 0x000fe400078cc0ff */
[----:B---3--:R-:W-:-:S04]  /*14220*/  LOP3.LUT R18, R18, 0xff, RZ, 0xc0, !PT ;  /* 0x000000ff12127812 */ /* 0x008fc800078ec0ff */
[----:B------:R-:W-:-:S05]  /*14230*/  F2FP.F16.E4M3.UNPACK_B R18, R18 ;  /* 0x00000012ff12723e */ /* 0x000fca00020006ff */
[----:B------:R-:W-:-:S05]  /*14240*/  HADD2.F32 R18, -RZ, R18.H0_H0 ;  /* 0x20000012ff127230 */ /* 0x000fca0000004100 */
[----:B------:R-:W-:-:S04]  /*14250*/  FMUL R18, R18, UR5 ;  /* 0x0000000512127c20 */ /* 0x000fc80008400000 */
[----:B------:R-:W-:-:S05]  /*14260*/  FFMA R236, R236, UR4, R18 ;  /* 0x00000004ecec7c23 */ /* 0x000fca0008000012 */
[----:B------:R-:W-:-:S05]  /*14270*/  F2FP.SATFINITE.E4M3.F32.PACK_AB_MERGE_C R236, RZ, R236, RZ ;  /* 0x000000ecffec723e */ /* 0x000fca00048070ff */
[----:B------:R0:W-:Y:S01]  /*14280*/  @!P0 STG.E.U8 desc[UR52][R20.64+0x9], R236 ;  /* 0x000009ec14008986 */ /* 0x0001e2000c101134 */
[----:B------:R-:W-:-:S05]  /*14290*/  IADD3 R18, P0, R30, 0x100, RZ ;  /* 0x000001001e127810 */ /* 0x000fca0007f1e0ff */
[----:B0-----:R-:W-:-:S04]  /*142a0*/  IMAD.X R20, RZ, RZ, R55, P0 ;  /* 0x000000ffff147224 */ /* 0x001fc800000e0637 */
[----:B------:R-:W-:-:S04]  /*142b0*/  IMAD R20, R20, UR6, RZ ;  /* 0x0000000614147c24 */ /* 0x000fc8000f8e02ff */
[C---:B------:R-:W-:Y:S02]  /*142c0*/  IMAD R20, R18.reuse, UR7, R20 ;  /* 0x0000000712147c24 */ /* 0x040fe4000f8e0214 */
[----:B------:R-:W-:-:S03]  /*142d0*/  IMAD.WIDE.U32 R18, R18, UR6, R32 ;  /* 0x0000000612127c25 */ /* 0x000fc6000f8e0020 */
[----:B------:R-:W-:-:S04]  /*142e0*/  IADD3 R18, P0, R18, UR8, RZ ;  /* 0x0000000812127c10 */ /* 0x000fc8000ff1e0ff */
[--C-:B------:R-:W-:Y:S02]  /*142f0*/  IADD3.X R19, R19, UR9, R20.reuse, P0, !PT ;  /* 0x0000000913137c10 */ /* 0x100fe400087fe414 */
[----:B------:R-:W-:-:S06]  /*14300*/  PRMT R20, RZ, 0x7610, R20 ;  /* 0x00007610ff147816 */ /* 0x000fcc0000000014 */
[----:B------:R-:W3:Y:S01]  /*14310*/  @!P6 LDG.E.U8 R20, desc[UR52][R18.64] ;  /* 0x000000341214e981 */ /* 0x000ee2000c1e1100 */
        /* <DEDUP_REMOVED lines=12> */
[----:B------:R-:W-:-:S13]  /*143e0*/  ISETP.LT.OR P3, PT, R27, 0x12, !P2 ;  /* 0x000000121b00780c */ /* 0x000fda0005761670 */
[----:B------:R-:W0:Y:S01]  /*143f0*/  @!P3 LDC.64 R20, c[0x0][0x5c0] ;  /* 0x00017000ff14bb82 */ /* 0x000e220000000a00 */
[----:B------:R-:W-:-:S05]  /*14400*/  F2FP.SATFINITE.E4M3.F32.PACK_AB_MERGE_C R237, RZ, R237, RZ ;  /* 0x000000edffed723e */ /* 0x000fca00048070ff */
[----:B------:R-:W-:Y:S01]  /*14410*/  @!P6 STG.E.U8 desc[UR52][R46.64], R237 ;  /* 0x000000ed2e00e986 */ /* 0x000fe2000c101134 */
[----:B0-----:R-:W-:Y:S02]  /*14420*/  @!P3 IADD3 R36, P0, P4, R10, R20, R7 ;  /* 0x000000140a24b210 */ /* 0x001fe40007c1e007 */
[----:B------:R-:W-:-:S06]  /*14430*/  PRMT R20, RZ, 0x7610, R20 ;  /* 0x00007610ff147816 */ /* 0x000fcc0000000014 */
[----:B------:R-:W3:Y:S01]  /*14440*/  @!P5 LDG.E.U8 R20, desc[UR52][R18.64+0x1] ;  /* 0x000001341214d981 */ /* 0x000ee2000c1e1100 */
[----:B------:R-:W-:-:S04]  /*14450*/  LOP3.LUT R22, R22, 0xdfffffff, RZ, 0xc0, !PT ;  /* 0xdfffffff16167812 */ /* 0x000fc800078ec0ff */
[----:B------:R-:W-:Y:S02]  /*14460*/  @P1 LOP3.LUT R22, R22, 0x20000000, RZ, 0xfc, !PT ;  /* 0x2000000016161812 */ /* 0x000fe400078efcff */
[----:B------:R-:W-:Y:S02]  /*14470*/  ISETP.LT.OR P1, PT, R27, 0x19, !P2 ;  /* 0x000000191b00780c */ /* 0x000fe40005721670 */
[----:B------:R-:W-:Y:S02]  /*14480*/  @!P3 IADD3.X R37, R29, R21, R6, P0, P4 ;  /* 0x000000151d25b210 */ /* 0x000fe400007e8406 */
[----:B------:R-:W-:-:S09]  /*14490*/  LOP3.LUT R0, R0, 0xfffffbff, RZ, 0xc0, !PT ;  /* 0xfffffbff00007812 */ /* 0x000fd200078ec0ff */
[----:B------:R-:W-:Y:S02]  /*144a0*/  @P1 LOP3.LUT R0, R0, 0x400, RZ, 0xfc, !PT ;  /* 0x0000040000001812 */ /* 0x000fe400078efcff */
[----:B---3--:R-:W-:-:S04]  /*144b0*/  LOP3.LUT R20, R20, 0xff, RZ, 0xc0, !PT ;  /* 0x000000ff14147812 */ /* 0x008fc800078ec0ff */
[----:B------:R-:W-:-:S05]  /*144c0*/  F2FP.F16.E4M3.UNPACK_B R20, R20 ;  /* 0x00000014ff14723e */ /* 0x000fca00020006ff */
[----:B------:R-:W-:-:S05]  /*144d0*/  HADD2.F32 R20, -RZ, R20.H0_H0 ;  /* 0x20000014ff147230 */ /* 0x000fca0000004100 */
[----:B------:R-:W-:-:S04]  /*144e0*/  FMUL R20, R20, UR5 ;  /* 0x0000000514147c20 */ /* 0x000fc80008400000 */
[----:B--2---:R-:W-:Y:S02]  /*144f0*/  FFMA R20, R58, UR4, R20 ;  /* 0x000000043a147c23 */ /* 0x004fe40008000014 */
[----:B------:R-:W2:Y:S03]  /*14500*/  LDL.LU R58, [R1+0xe4] ;  /* 0x0000e400013a7983 */ /* 0x000ea60000300800 */
[----:B------:R-:W-:Y:S01]  /*14510*/  F2FP.SATFINITE.E4M3.F32.PACK_AB_MERGE_C R20, RZ, R20, RZ ;  /* 0x00000014ff14723e */ /* 0x000fe200048070ff */
[----:B------:R-:W3:Y:S04]  /*14520*/  LDL.LU R59, [R1+0xe8] ;  /* 0x0000e800013b7983 */ /* 0x000ee80000300800 */
[----:B------:R0:W-:Y:S02]  /*14530*/  @!P5 STG.E.U8 desc[UR52][R42.64+0x1], R20 ;  /* 0x000001142a00d986 */ /* 0x0001e4000c101134 */
[----:B0-----:R-:W0:Y:S02]  /*14540*/  @!P1 LDC.64 R20, c[0x0][0x5c0] ;  /* 0x00017000ff149b82 */ /* 0x001e240000000a00 */
[----:B0-----:R-:W-:-:S04]  /*14550*/  @!P1 IADD3 R40, P0, P4, R10, R20, R7 ;  /* 0x000000140a289210 */ /* 0x001fc80007c1e007 */
[----:B------:R-:W-:Y:S02]  /*14560*/  @!P1 IADD3.X R41, R29, R21, R6, P0, P4 ;  /* 0x000000151d299210 */ /* 0x000fe400007e8406 */
[----:B------:R-:W-:-:S13]  /*14570*/  ISETP.LT.OR P1, PT, R27, 0x1a, !P2 ;  /* 0x0000001a1b00780c */ /* 0x000fda0005721670 */
[----:B------:R-:W0:Y:S02]  /*14580*/  @!P1 LDC.64 R20, c[0x0][0x5c0] ;  /* 0x00017000ff149b82 */ /* 0x000e240000000a00 */
[----:B0-----:R-:W-:-:S04]  /*14590*/  @!P1 IADD3 R46, P0, P4, R10, R20, R7 ;  /* 0x000000140a2e9210 */ /* 0x001fc80007c1e007 */
[----:B------:R-:W-:Y:S02]  /*145a0*/  @!P1 IADD3.X R47, R29, R21, R6, P0, P4 ;  /* 0x000000151d2f9210 */ /* 0x000fe400007e8406 */
[----:B------:R-:W-:-:S05]  /*145b0*/  IADD3 R30, P0, R30, 0x108, RZ ;  /* 0x000001081e1e7810 */ /* 0x000fca0007f1e0ff */
[----:B------:R-:W-:Y:S01]  /*145c0*/  IMAD.X R20, RZ, RZ, R55, P0 ;  /* 0x000000ffff147224 */ /* 0x000fe200000e0637 */
[----:B------:R-:W-:-:S04]  /*145d0*/  ISETP.GE.AND P0, PT, R26, 0x109, PT ;  /* 0x000001091a00780c */ /* 0x000fc80003f06270 */
[----:B------:R-:W-:Y:S01]  /*145e0*/  ISETP.LT.OR P5, PT, R27, 0x1, !P0 ;  /* 0x000000011b00780c */ /* 0x000fe200047a1670 */
[----:B------:R-:W-:Y:S02]  /*145f0*/  IMAD R20, R20, UR6, RZ ;  /* 0x0000000614147c24 */ /* 0x000fe4000f8e02ff */
[----:B------:R-:W-:-:S04]  /*14600*/  IMAD.WIDE.U32 R32, R30, UR6, R32 ;  /* 0x000000061e207c25 */ /* 0x000fc8000f8e0020 */
[----:B------:R-:W-:-:S06]  /*14610*/  IMAD R30, R30, UR7, R20 ;  /* 0x000000071e1e7c24 */ /* 0x000fcc000f8e0214 */
[----:B------:R-:W-:-:S04]  /*14620*/  @!P5 IADD3 R23, P4, P6, R3, R10, R9 ;  /* 0x0000000a0317d210 */ /* 0x000fc80007e9e009 */
[----:B------:R-:W-:Y:S02]  /*14630*/  @!P5 IADD3.X R28, R4, R29, R8, P4, P6 ;  /* 0x0000001d041cd210 */ /* 0x000fe400027ec408 */
[----:B------:R-:W-:-:S04]  /*14640*/  IADD3 R20, P4, R32, UR8, RZ ;  /* 0x0000000820147c10 */ /* 0x000fc8000ff9e0ff */
[----:B------:R-:W-:Y:S02]  /*14650*/  IADD3.X R21, R33, UR9, R30, P4, !PT ;  /* 0x0000000921157c10 */ /* 0x000fe4000a7fe41e */
[----:B------:R-:W0:Y:S02]  /*14660*/  @!P5 LDC.64 R30, c[0x0][0x5c0] ;  /* 0x00017000ff1edb82 */ /* 0x000e240000000a00 */
[----:B0-----:R-:W-:Y:S02]  /*14670*/  @!P5 IADD3 R30, P4, R23, R30, RZ ;  /* 0x0000001e171ed210 */ /* 0x001fe40007f9e0ff */
[----:B------:R-:W-:-:S06]  /*14680*/  PRMT R23, RZ, 0x7610, R23 ;  /* 0x00007610ff177816 */ /* 0x000fcc0000000017 */
[----:B------:R-:W4:Y:S01]  /*14690*/  @!P5 LDG.E.U8 R23, desc[UR52][R20.64] ;  /* 0x000000341417d981 */ /* 0x000f22000c1e1100 */
[----:B------:R-:W-:Y:S01]  /*146a0*/  @!P5 IMAD.X R31, R28, 0x1, R31, P4 ;  /* 0x000000011c1fd824 */ /* 0x000fe200020e061f */
[----:B------:R-:W-:Y:S02]  /*146b0*/  ISETP.LT.OR P4, PT, R27, 0x2, !P0 ;  /* 0x000000021b00780c */ /* 0x000fe40004781670 */
[----:B------:R-:W-:Y:S02]  /*146c0*/  LOP3.LUT R22, R22, 0xbfffffff, RZ, 0xc0, !PT ;  /* 0xbfffffff16167812 */ /* 0x000fe400078ec0ff */
[----:B----4-:R-:W-:-:S09]  /*146d0*/  LOP3.LUT R23, R23, 0xff, RZ, 0xc0, !PT ;  /* 0x000000ff17177812 */ /* 0x010fd200078ec0ff */
[----:B------:R-:W0:Y:S01]  /*146e0*/  @!P4 LDC.64 R32, c[0x0][0x5c0] ;  /* 0x00017000ff20cb82 */ /* 0x000e220000000a00 */
[----:B------:R-:W-:-:S05]  /*146f0*/  F2FP.F16.E4M3.UNPACK_B R23, R23 ;  /* 0x00000017ff17723e */ /* 0x000fca00020006ff */
[----:B------:R-:W-:-:S05]  /*14700*/  HADD2.F32 R23, -RZ, R23.H0_H0 ;  /* 0x20000017ff177230 */ /* 0x000fca0000004100 */
[----:B------:R-:W-:-:S04]  /*14710*/  FMUL R23, R23, UR5 ;  /* 0x0000000517177c20 */ /* 0x000fc80008400000 */
[----:B--2---:R-:W-:Y:S01]  /*14720*/  FFMA R23, R58, UR4, R23 ;  /* 0x000000043a177c23 */ /* 0x004fe20008000017 */
[----:B------:R-:W-:Y:S01]  /*14730*/  @P3 LOP3.LUT R22, R22, 0x40000000, RZ, 0xfc, !PT ;  /* 0x4000000016163812 */ /* 0x000fe200078efcff */
[----:B------:R-:W2:Y:S03]  /*14740*/  LDL.LU R58, [R1+0xec] ;  /* 0x0000ec00013a7983 */ /* 0x000ea60000300800 */
[----:B------:R-:W-:Y:S01]  /*14750*/  F2FP.SATFINITE.E4M3.F32.PACK_AB_MERGE_C R23, RZ, R23, RZ ;  /* 0x00000017ff17723e */ /* 0x000fe200048070ff */
[----:B------:R-:W4:Y:S04]  /*14760*/  LDL.LU R60, [R1+0xf0] ;  /* 0x0000f000013c7983 */ /* 0x000f280000300800 */
[----:B------:R1:W-:Y:S01]  /*14770*/  @!P5 STG.E.U8 desc[UR52][R30.64], R23 ;  /* 0x000000171e00d986 */ /* 0x0003e2000c101134 */
[----:B------:R-:W-:-:S02]  /*14780*/  ISETP.GE.AND P3, PT, R26, 0x101, PT ;  /* 0x000001011a00780c */ /* 0x000fc40003f66270 */
[----:B------:R-:W-:Y:S01]  /*14790*/  LOP3.LUT R0, R0, 0xfffffff7, RZ, 0xc0, !PT ;  /* 0xfffffff700007812 */ /* 0x000fe200078ec0ff */
[----:B------:R-:W5:Y:S01]  /*147a0*/  LDL.LU R61, [R1+0xf4] ;  /* 0x0000f400013d7983 */ /* 0x000f620000300800 */
[----:B-1----:R-:W-:-:S06]  /*147b0*/  PRMT R23, RZ, 0x7610, R23 ;  /* 0x00007610ff177816 */ /* 0x002fcc0000000017 */
[----:B------:R-:W3:Y:S01]  /*147c0*/  @!P4 LDG.E.U8 R23, desc[UR52][R20.64+0x1] ;  /* 0x000001341417c981 */ /* 0x000ee2000c1e1100 */
[----:B------:R-:W-:-:S13]  /*147d0*/  ISETP.LT.OR P2, PT, R27, 0x11, !P3 ;  /* 0x000000111b00780c */ /* 0x000fda0005f41670 */
[----:B------:R-:W1:Y:S01]  /*147e0*/  @!P2 LDC.64 R30, c[0x0][0x5c0] ;  /* 0x00017000ff1eab82 */ /* 0x000e620000000a00 */
[----:B------:R-:W-:Y:S02]  /*147f0*/  @P1 LOP3.LUT R0, R0, 0x8, RZ, 0xfc, !PT ;  /* 0x0000000800001812 */ /* 0x000fe400078efcff */
[----:B------:R-:W-:Y:S02]  /*14800*/  @!P4 IADD3 R28, P1, P6, R3, R10, R9 ;  /* 0x0000000a031cc210 */ /* 0x000fe40007e3e009 */
[----:B------:R-:W-:Y:S02]  /*14810*/  LOP3.LUT R0, R0, 0xfffff7ff, RZ, 0xc0, !PT ;  /* 0xfffff7ff00007812 */ /* 0x000fe400078ec0ff */
[----:B------:R-:W-:Y:S02]  /*14820*/  @!P4 IADD3.X R42, R4, R29, R8, P1, P6 ;  /* 0x0000001d042ac210 */ /* 0x000fe40000fec408 */
[----:B0-----:R-:W-:Y:S02]  /*14830*/  @!P4 IADD3 R32, P1, R28, R32, RZ ;  /* 0x000000201c20c210 */ /* 0x001fe40007f3e0ff */
[----:B------:R-:W-:-:S03]  /*14840*/  @P2 LOP3.LUT R0, R0, 0x800, RZ, 0xfc, !PT ;  /* 0x0000080000002812 */ /* 0x000fc600078efcff */
[----:B------:R-:W-:Y:S01]  /*14850*/  @!P4 IMAD.X R33, R42, 0x1, R33, P1 ;  /* 0x000000012a21c824 */ /* 0x000fe200008e0621 */
[----:B-1----:R-:W-:-:S04]  /*14860*/  @!P2 IADD3 R54, P5, P6, R10, R30, R9 ;  /* 0x0000001e0a36a210 */ /* 0x002fc80007ebe009 */
        /* <DEDUP_REMOVED lines=9> */
[----:B0-----:R-:W-:-:S06]  /*14900*/  PRMT R23, RZ, 0x7610, R23 ;  /* 0x00007610ff177816 */ /* 0x001fcc0000000017 */
[----:B------:R-:W3:Y:S01]  /*14910*/  @!P6 LDG.E.U8 R23, desc[UR52][R18.64+0x8] ;  /* 0x000008341217e981 */ /* 0x000ee2000c1e1100 */
[----:B------:R-:W-:Y:S02]  /*14920*/  LOP3.LUT P1, RZ, R0, 0x4, RZ, 0xc0, !PT ;  /* 0x0000000400ff7812 */ /* 0x000fe4000782c0ff */
[----:B------:R-:W-:-:S13]  /*14930*/  ISETP.LT.OR P2, PT, R27, 0x12, !P3 ;  /* 0x000000121b00780c */ /* 0x000fda0005f41670 */
[----:B------:R-:W0:Y:S01]  /*14940*/  @!P2 LDC.64 R30, c[0x0][0x5c0] ;  /* 0x00017000ff1eab82 */ /* 0x000e220000000a00 */
[----:B------:R-:W-:-:S04]  /*14950*/  LOP3.LUT R0, R0, 0xfffffffd, RZ, 0xc0, !PT ;  /* 0xfffffffd00007812 */ /* 0x000fc800078ec0ff */
[----:B------:R-:W-:Y:S02]  /*14960*/  @P2 LOP3.LUT R0, R0, 0x2, RZ, 0xfc, !PT ;  /* 0x0000000200002812 */ /* 0x000fe400078efcff */
[----:B0-----:R-:W-:Y:S02]  /*14970*/  @!P2 IADD3 R42, P4, P5, R10, R30, R9 ;  /* 0x0000001e0a2aa210 */ /* 0x001fe40007d9e009 */
[----:B---3--:R-:W-:-:S04]  /*14980*/  LOP3.LUT R23, R23, 0xff, RZ, 0xc0, !PT ;  /* 0x000000ff17177812 */ /* 0x008fc800078ec0ff */
[----:B------:R-:W-:-:S05]  /*14990*/  F2FP.F16.E4M3.UNPACK_B R23, R23 ;  /* 0x00000017ff17723e */ /* 0x000fca00020006ff */
[----:B------:R-:W-:-:S05]  /*149a0*/  HADD2.F32 R23, -RZ, R23.H0_H0 ;  /* 0x20000017ff177230 */ /* 0x000fca0000004100 */
[----:B------:R-:W-:-:S04]  /*149b0*/  FMUL R23, R23, UR5 ;  /* 0x0000000517177c20 */ /* 0x000fc80008400000 */
[----:B--2---:R-:W-:-:S05]  /*149c0*/  FFMA R23, R58, UR4, R23 ;  /* 0x000000043a177c23 */ /* 0x004fca0008000017 */
[----:B------:R-:W-:-:S05]  /*149d0*/  F2FP.SATFINITE.E4M3.F32.PACK_AB_MERGE_C R23, RZ, R23, RZ ;  /* 0x00000017ff17723e */ /* 0x000fca00048070ff */
[----:B------:R0:W-:Y:S02]  /*149e0*/  @!P6 STG.E.U8 desc[UR52][R44.64+0x8], R23 ;  /* 0x000008172c00e986 */ /* 0x0001e4000c101134 */
[----:B0-----:R-:W-:-:S06]  /*149f0*/  PRMT R23, RZ, 0x7610, R23 ;  /* 0x00007610ff177816 */ /* 0x001fcc0000000017 */
[----:B------:R-:W2:Y:S01]  /*14a00*/  @!P1 LDG.E.U8 R23, desc[UR52][R18.64+0x9] ;  /* 0x0000093412179981 */ /* 0x000ea2000c1e1100 */
[----:B------:R-:W-:Y:S02]  /*14a10*/  @!P2 IADD3.X R43, R29, R31, R8, P4, P5 ;  /* 0x0000001f1d2ba210 */ /* 0x000fe400027ea408 */
[----:B------:R-:W-:-:S13]  /*14a20*/  ISETP.LT.OR P2, PT, R27, 0x19, !P3 ;  /* 0x000000191b00780c */ /* 0x000fda0005f41670 */
[----:B------:R-:W0:Y:S01]  /*14a30*/  @!P2 LDC.64 R30, c[0x0][0x5c0] ;  /* 0x00017000ff1eab82 */ /* 0x000e220000000a00 */
[----:B------:R-:W-:Y:S02]  /*14a40*/  ISETP.LT.OR P3, PT, R27, 0x1a, !P3 ;  /* 0x0000001a1b00780c */ /* 0x000fe40005f61670 */
[----:B0-----:R-:W-:-:S04]  /*14a50*/  @!P2 IADD3 R58, P4, P5, R10, R30, R9 ;  /* 0x0000001e0a3aa210 */ /* 0x001fc80007d9e009 */
[----:B------:R-:W-:-:S07]  /*14a60*/  @!P2 IADD3.X R59, R29, R31, R8, P4, P5 ;  /* 0x0000001f1d3ba210 */ /* 0x000fce00027ea408 */
[----:B------:R-:W0:Y:S02]  /*14a70*/  @!P3 LDC.64 R30, c[0x0][0x5c0] ;  /* 0x00017000ff1ebb82 */ /* 0x000e240000000a00 */
[----:B0-----:R-:W-:-:S04]  /*14a80*/  @!P3 IADD3 R44, P4, P5, R10, R30, R9 ;  /* 0x0000001e0a2cb210 */ /* 0x001fc80007d9e009 */
[----:B------:R-:W-:Y:S02]  /*14a90*/  @!P3 IADD3.X R45, R29, R31, R8, P4, P5 ;  /* 0x0000001f1d2db210 */ /* 0x000fe400027ea408 */
[----:B------:R-:W-:-:S13]  /*14aa0*/  ISETP.LT.OR P5, PT, R27, 0x9, !P0 ;  /* 0x000000091b00780c */ /* 0x000fda00047a1670 */
[----:B------:R-:W0:Y:S01]  /*14ab0*/  @!P5 LDC.64 R30, c[0x0][0x5c0] ;  /* 0x00017000ff1edb82 */ /* 0x000e220000000a00 */
[----:B--2---:R-:W-:-:S04]  /*14ac0*/  LOP3.LUT R23, R23, 0xff, RZ, 0xc0, !PT ;  /* 0x000000ff17177812 */ /* 0x004fc800078ec0ff */
[----:B------:R-:W-:-:S05]  /*14ad0*/  F2FP.F16.E4M3.UNPACK_B R23, R23 ;  /* 0x00000017ff17723e */ /* 0x000fca00020006ff */
[----:B------:R-:W-:-:S05]  /*14ae0*/  HADD2.F32 R23, -RZ, R23.H0_H0 ;  /* 0x20000017ff177230 */ /* 0x000fca0000004100 */
[----:B------:R-:W-:-:S04]  /*14af0*/  FMUL R23, R23, UR5 ;  /* 0x0000000517177c20 */ /* 0x000fc80008400000 */
[----:B----4-:R-:W-:Y:S02]  /*14b00*/  FFMA R23, R60, UR4, R23 ;  /* 0x000000043c177c23 */ /* 0x010fe40008000017 */
[----:B------:R-:W2:Y:S03]  /*14b10*/  LDL.LU R60, [R1+0xf8] ;  /* 0x0000f800013c7983 */ /* 0x000ea60000300800 */
[----:B------:R-:W-:Y:S01]  /*14b20*/  F2FP.SATFINITE.E4M3.F32.PACK_AB_MERGE_C R23, RZ, R23, RZ ;  /* 0x00000017ff17723e */ /* 0x000fe200048070ff */
[----:B------:R-:W3:Y:S04]  /*14b30*/  LDL.LU R64, [R1+0xfc] ;  /* 0x0000fc0001407983 */ /* 0x000ee80000300800 */
[----:B------:R1:W-:Y:S01]  /*14b40*/  @!P1 STG.E.U8 desc[UR52][R34.64+0x9], R23 ;  /* 0x0000091722009986 */ /* 0x0003e2000c101134 */
[----:B------:R-:W-:-:S03]  /*14b50*/  LOP3.LUT R0, R0, 0xffffefff, RZ, 0xc0, !PT ;  /* 0xffffefff00007812 */ /* 0x000fc600078ec0ff */
[----:B------:R-:W4:Y:S01]  /*14b60*/  LDL.LU R65, [R1+0x100] ;  /* 0x0001000001417983 */ /* 0x000f220000300800 */
[----:B-1----:R-:W-:-:S04]  /*14b70*/  @!P5 IADD3 R23, P4, P6, R3, R10, R9 ;  /* 0x0000000a0317d210 */ /* 0x002fc80007e9e009 */
[----:B------:R-:W-:Y:S02]  /*14b80*/  @!P5 IADD3.X R28, R4, R29, R8, P4, P6 ;  /* 0x0000001d041cd210 */ /* 0x000fe400027ec408 */
[----:B0-----:R-:W-:Y:S02]  /*14b90*/  @!P5 IADD3 R30, P4, R23, R30, RZ ;  /* 0x0000001e171ed210 */ /* 0x001fe40007f9e0ff */
[----:B------:R-:W-:-:S06]  /*14ba0*/  PRMT R23, RZ, 0x7610, R23 ;  /* 0x00007610ff177816 */ /* 0x000fcc0000000017 */
[----:B------:R-:W5:Y:S01]  /*14bb0*/  @!P5 LDG.E.U8 R23, desc[UR52][R20.64+0x8] ;  /* 0x000008341417d981 */ /* 0x000f62000c1e1100 */
[----:B------:R-:W-:Y:S01]  /*14bc0*/  @!P5 IMAD.X R31, R28, 0x1, R31, P4 ;  /* 0x000000011c1fd824 */ /* 0x000fe200020e061f */
[----:B------:R-:W-:Y:S02]  /*14bd0*/  ISETP.LT.OR P4, PT, R27, 0xa, !P0 ;  /* 0x0000000a1b00780c */ /* 0x000fe40004781670 */
[----:B------:R-:W-:Y:S02]  /*14be0*/  @P2 LOP3.LUT R0, R0, 0x1000, RZ, 0xfc, !PT ;  /* 0x0000100000002812 */ /* 0x000fe400078efcff */
[----:B------:R-:W-:Y:S02]  /*14bf0*/  LOP3.LUT P2, RZ, R22, 0x80000000, RZ, 0xc0, !PT ;  /* 0x8000000016ff7812 */ /* 0x000fe4000784c0ff */
[----:B-----5:R-:W-:-:S07]  /*14c00*/  LOP3.LUT R23, R23, 0xff, RZ, 0xc0, !PT ;  /* 0x000000ff17177812 */ /* 0x020fce00078ec0ff */
[----:B------:R-:W0:Y:S01]  /*14c10*/  @!P4 LDC.64 R32, c[0x0][0x5c0] ;  /* 0x00017000ff20cb82 */ /* 0x000e220000000a00 */
[----:B------:R-:W-:-:S05]  /*14c20*/  F2FP.F16.E4M3.UNPACK_B R23, R23 ;  /* 0x00000017ff17723e */ /* 0x000fca00020006ff */
[----:B------:R-:W-:-:S05]  /*14c30*/  HADD2.F32 R23, -RZ, R23.H0_H0 ;  /* 0x20000017ff177230 */ /* 0x000fca0000004100 */
[----:B------:R-:W-:-:S04]  /*14c40*/  FMUL R23, R23, UR5 ;  /* 0x0000000517177c20 */ /* 0x000fc80008400000 */
[----:B------:R-:W-:-:S05]  /*14c50*/  FFMA R23, R61, UR4, R23 ;  /* 0x000000043d177c23 */ /* 0x000fca0008000017 */
[----:B------:R-:W-:-:S05]  /*14c60*/  F2FP.SATFINITE.E4M3.F32.PACK_AB_MERGE_C R23, RZ, R23, RZ ;  /* 0x00000017ff17723e */ /* 0x000fca00048070ff */
[----:B------:R1:W-:Y:S02]  /*14c70*/  @!P5 STG.E.U8 desc[UR52][R30.64+0x8], R23 ;  /* 0x000008171e00d986 */ /* 0x0003e4000c101134 */
[----:B-1----:R-:W-:-:S06]  /*14c80*/  PRMT R23, RZ, 0x7610, R23 ;  /* 0x00007610ff177816 */ /* 0x002fcc0000000017 */
[----:B------:R-:W5:Y:S01]  /*14c90*/  @!P4 LDG.E.U8 R23, desc[UR52][R20.64+0x9] ;  /* 0x000009341417c981 */ /* 0x000f62000c1e1100 */
[----:B------:R-:W-:-:S04]  /*14ca0*/  @!P4 IADD3 R28, P1, P6, R3, R10, R9 ;  /* 0x0000000a031cc210 */ /* 0x000fc80007e3e009 */
[----:B------:R-:W-:Y:S02]  /*14cb0*/  @!P4 IADD3.X R34, R4, R29, R8, P1, P6 ;  /* 0x0000001d0422c210 */ /* 0x000fe40000fec408 */
[----:B------:R-:W-:Y:S02]  /*14cc0*/  ISETP.LT.OR P1, PT, R27, 0x21, !P2 ;  /* 0x000000211b00780c */ /* 0x000fe40005721670 */
[----:B------:R-:W-:-:S11]  /*14cd0*/  LOP3.LUT R22, R22, 0xf7ffffff, RZ, 0xc0, !PT ;  /* 0xf7ffffff16167812 */ /* 0x000fd600078ec0ff */
[----:B------:R-:W1:Y:S01]  /*14ce0*/  @!P1 LDC.64 R30, c[0x0][0x5c0] ;  /* 0x00017000ff1e9b82 */ /* 0x000e620000000a00 */
[----:B------:R-:W-:Y:S02]  /*14cf0*/  @P0 LOP3.LUT R22, R22, 0x8000000, RZ, 0xfc, !PT ;  /* 0x0800000016160812 */ /* 0x000fe400078efcff */
[----:B0-----:R-:W-:-:S05]  /*14d00*/  @!P4 IADD3 R32, P0, R28, R32, RZ ;  /* 0x000000201c20c210 */ /* 0x001fca0007f1e0ff */
[----:B------:R-:W-:Y:S01]  /*14d10*/  @!P4 IMAD.X R33, R34, 0x1, R33, P0 ;  /* 0x000000012221c824 */ /* 0x000fe200000e0621 */
[----:B------:R-:W-:Y:S02]  /*14d20*/  ISETP.LT.OR P0, PT, R27, 0x22, !P2 ;  /* 0x000000221b00780c */ /* 0x000fe40005701670 */
[----:B-1----:R-:W-:-:S04]  /*14d30*/  @!P1 IADD3 R62, P5, P6, R10, R30, R3 ;  /* 0x0000001e0a3e9210 */ /* 0x002fc80007ebe003 */
[----:B------:R-:W-:-:S07]  /*14d40*/  @!P1 IADD3.X R63, R29, R31, R4, P5, P6 ;  /* 0x0000001f1d3f9210 */ /* 0x000fce0002fec404 */
[----:B------:R-:W0:Y:S01]  /*14d50*/  @!P0 LDC.64 R30, c[0x0][0x5c0] ;  /* 0x00017000ff1e8b82 */ /* 0x000e220000000a00 */
[----:B------:R-:W-:Y:S02]  /*14d60*/  ISETP.GE.AND P1, PT, R26, 0x1, PT ;  /* 0x000000011a00780c */ /* 0x000fe40003f26270 */
[----:B-----5:R-:W-:-:S04]  /*14d70*/  LOP3.LUT R23, R23, 0xff, RZ, 0xc0, !PT ;  /* 0x000000ff17177812 */ /* 0x020fc800078ec0ff */
[----:B------:R-:W-:-:S05]  /*14d80*/  F2FP.F16.E4M3.UNPACK_B R23, R23 ;  /* 0x00000017ff17723e */ /* 0x000fca00020006ff */
[----:B------:R-:W-:-:S05]  /*14d90*/  HADD2.F32 R23, -RZ, R23.H0_H0 ;  /* 0x20000017ff177230 */ /* 0x000fca0000004100 */
[----:B------:R-:W-:-:S04]  /*14da0*/  FMUL R23, R23, UR5 ;  /* 0x0000000517177c20 */ /* 0x000fc80008400000 */
[----:B--2---:R-:W-:-:S05]  /*14db0*/  FFMA R23, R60, UR4, R23 ;  /* 0x000000043c177c23 */ /* 0x004fca0008000017 */
[----:B------:R-:W-:-:S05]  /*14dc0*/  F2FP.SATFINITE.E4M3.F32.PACK_AB_MERGE_C R23, RZ, R23, RZ ;  /* 0x00000017ff17723e */ /* 0x000fca00048070ff */
[----:B------:R1:W-:Y:S01]  /*14dd0*/  @!P4 STG.E.U8 desc[UR52][R32.64+0x9], R23 ;  /* 0x000009172000c986 */ /* 0x0003e2000c101134 */
[----:B0-----:R-:W-:-:S04]  /*14de0*/  @!P0 IADD3 R60, P4, P5, R10, R30, R3 ;  /* 0x0000001e0a3c8210 */ /* 0x001fc80007d9e003 */
[----:B------:R-:W-:Y:S02]  /*14df0*/  @!P0 IADD3.X R61, R29, R31, R4, P4, P5 ;  /* 0x0000001f1d3d8210 */ /* 0x000fe400027ea404 */
[----:B------:R-:W-:Y:S02]  /*14e00*/  ISETP.LT.OR P4, PT, R27, 0x11, !P1 ;  /* 0x000000111b00780c */ /* 0x000fe40004f81670 */
[----:B-1----:R-:W-:-:S11]  /*14e10*/  PRMT R23, RZ, 0x7610, R23 ;  /* 0x00007610ff177816 */ /* 0x002fd60000000017 */
[----:B------:R-:W2:Y:S01]  /*14e20*/  @!P4 LDG.E.U8 R23, desc[UR52][R24.64+0x10] ;  /* 0x000010341817c981 */ /* 0x000ea2000c1e1100 */
[----:B------:R-:W0:Y:S02]  /*14e30*/  @!P4 LDC.64 R30, c[0x0][0x5c0] ;  /* 0x00017000ff1ecb82 */ /* 0x000e240000000a00 */
[----:B0-----:R-:W-:-:S05]  /*14e40*/  @!P4 IADD3 R30, P5, R10, R30, RZ ;  /* 0x0000001e0a1ec210 */ /* 0x001fca0007fbe0ff */
[----:B------:R-:W-:Y:S01]  /*14e50*/  @!P4 IMAD.X R31, R29, 0x1, R31, P5 ;  /* 0x000000011d1fc824 */ /* 0x000fe200028e061f */
[----:B--2---:R-:W-:-:S04]  /*14e60*/  LOP3.LUT R23, R23, 0xff, RZ, 0xc0, !PT ;  /* 0x000000ff17177812 */ /* 0x004fc800078ec0ff */
[----:B------:R-:W-:-:S05]  /*14e70*/  F2FP.F16.E4M3.UNPACK_B R23, R23 ;  /* 0x00000017ff17723e */ /* 0x000fca00020006ff */
[----:B------:R-:W-:-:S05]  /*14e80*/  HADD2.F32 R23, -RZ, R23.H0_H0 ;  /* 0x20000017ff177230 */ /* 0x000fca0000004100 */
[----:B------:R-:W-:-:S04]  /*14e90*/  FMUL R23, R23, UR5 ;  /* 0x0000000517177c20 */ /* 0x000fc80008400000 */
[----:B---3--:R-:W-:Y:S01]  /*14ea0*/  FFMA R23, R64, UR4, R23 ;  /* 0x0000000440177c23 */ /* 0x008fe20008000017 */
[----:B------:R-:W-:Y:S01]  /*14eb0*/  LOP3.LUT R0, R0, 0xffffffef, RZ, 0xc0, !PT ;  /* 0xffffffef00007812 */ /* 0x000fe200078ec0ff */
[----:B------:R-:W2:Y:S03]  /*14ec0*/  LDL.LU R64, [R1+0x104] ;  /* 0x0001040001407983 */ /* 0x000ea60000300800 */
[----:B------:R-:W-:Y:S01]  /*14ed0*/  F2FP.SATFINITE.E4M3.F32.PACK_AB_MERGE_C R23, RZ, R23, RZ ;  /* 0x00000017ff17723e */ /* 0x000fe200048070ff */
[----:B------:R-:W3:Y:S04]  /*14ee0*/  LDL.LU R68, [R1+0x108] ;  /* 0x0001080001447983 */ /* 0x000ee80000300800 */
[----:B------:R0:W-:Y:S01]  /*14ef0*/  @!P4 STG.E.U8 desc[UR52][R30.64+0x10], R23 ;  /* 0x000010171e00c986 */ /* 0x0001e2000c101134 */
[----:B------:R-:W-:-:S02]  /*14f00*/  ISETP.LT.OR P4, PT, R27, 0x12, !P1 ;  /* 0x000000121b00780c */ /* 0x000fc40004f81670 */
[----:B------:R-:W-:Y:S01]  /*14f10*/  @P3 LOP3.LUT R0, R0, 0x10, RZ, 0xfc, !PT ;  /* 0x0000001000003812 */ /* 0x000fe200078efcff */
[----:B------:R-:W5:Y:S01]  /*14f20*/  LDL.LU R69, [R1+0x10c] ;  /* 0x00010c0001457983 */ /* 0x000f620000300800 */
[----:B0-----:R-:W-:-:S09]  /*14f30*/  PRMT R23, RZ, 0x7610, R23 ;  /* 0x00007610ff177816 */ /* 0x001fd20000000017 */
[----:B------:R-:W0:Y:S01]  /*14f40*/  @!P4 LDC.64 R30, c[0x0][0x5c0] ;  /* 0x00017000ff1ecb82 */ /* 0x000e220000000a00 */
[----:B------:R-:W4:Y:S01]  /*14f50*/  @!P4 LDG.E.U8 R23, desc[UR52][R24.64+0x11] ;  /* 0x000011341817c981 */ /* 0x000f22000c1e1100 */
[----:B------:R-:W-:Y:S02]  /*14f60*/  ISETP.LT.OR P3, PT, R27, 0x11, !P2 ;  /* 0x000000111b00780c */ /* 0x000fe40005761670 */
[----:B0-----:R-:W-:-:S05]  /*14f70*/  @!P4 IADD3 R30, P5, R10, R30, RZ ;  /* 0x0000001e0a1ec210 */ /* 0x001fca0007fbe0ff */
[----:B------:R-:W-:Y:S01]  /*14f80*/  @!P4 IMAD.X R31, R29, 0x1, R31, P5 ;  /* 0x000000011d1fc824 */ /* 0x000fe200028e061f */
[----:B----4-:R-:W-:-:S04]  /*14f90*/  LOP3.LUT R23, R23, 0xff, RZ, 0xc0, !PT ;  /* 0x000000ff17177812 */ /* 0x010fc800078ec0ff */
[----:B------:R-:W-:-:S05]  /*14fa0*/  F2FP.F16.E4M3.UNPACK_B R23, R23 ;  /* 0x00000017ff17723e */ /* 0x000fca00020006ff */
[----:B------:R-:W-:-:S05]  /*14fb0*/  HADD2.F32 R23, -RZ, R23.H0_H0 ;  /* 0x20000017ff177230 */ /* 0x000fca0000004100 */
[----:B------:R-:W-:-:S04]  /*14fc0*/  FMUL R23, R23, UR5 ;  /* 0x0000000517177c20 */ /* 0x000fc80008400000 */
[----:B------:R-:W-:-:S05]  /*14fd0*/  FFMA R23, R65, UR4, R23 ;  /* 0x0000000441177c23 */ /* 0x000fca0008000017 */
[----:B------:R-:W-:-:S05]  /*14fe0*/  F2FP.SATFINITE.E4M3.F32.PACK_AB_MERGE_C R23, RZ, R23, RZ ;  /* 0x00000017ff17723e */ /* 0x000fca00048070ff */
[----:B------:R0:W-:Y:S02]  /*14ff0*/  @!P4 STG.E.U8 desc[UR52][R30.64+0x11], R23 ;  /* 0x000011171e00c986 */ /* 0x0001e4000c101134 */
[----:B0-----:R-:W-:-:S06]  /*15000*/  PRMT R23, RZ, 0x7610, R23 ;  /* 0x00007610ff177816 */ /* 0x001fcc0000000017 */
[----:B------:R-:W4:Y:S01]  /*15010*/  @!P3 LDG.E.U8 R23, desc[UR52][R12.64+0x10] ;  /* 0x000010340c17b981 */ /* 0x000f22000c1e1100 */
[----:B------:R-:W-:-:S13]  /*15020*/  ISETP.LT.OR P0, PT, R27, 0x29, !P2 ;  /* 0x000000291b00780c */ /* 0x000fda0005701670 */
[----:B------:R-:W0:Y:S01]  /*15030*/  @!P0 LDC.64 R30, c[0x0][0x5c0] ;  /* 0x00017000ff1e8b82 */ /* 0x000e220000000a00 */
[----:B------:R-:W-:Y:S02]  /*15040*/  ISETP.LT.OR P6, PT, R27, 0x2a, !P2 ;  /* 0x0000002a1b00780c */ /* 0x000fe400057c1670 */
[----:B0-----:R-:W-:-:S04]  /*15050*/  @!P0 IADD3 R66, P4, P5, R10, R30, R3 ;  /* 0x0000001e0a428210 */ /* 0x001fc80007d9e003 */
[----:B------:R-:W-:-:S07]  /*15060*/  @!P0 IADD3.X R67, R29, R31, R4, P4, P5 ;  /* 0x0000001f1d438210 */ /* 0x000fce00027ea404 */
[----:B------:R-:W0:Y:S01]  /*15070*/  @!P6 LDC.64 R30, c[0x0][0x5c0] ;  /* 0x00017000ff1eeb82 */ /* 0x000e220000000a00 */
[----:B----4-:R-:W-:-:S04]  /*15080*/  LOP3.LUT R23, R23, 0xff, RZ, 0xc0, !PT ;  /* 0x000000ff17177812 */ /* 0x010fc800078ec0ff */
[----:B------:R-:W-:-:S05]  /*15090*/  F2FP.F16.E4M3.UNPACK_B R23, R23 ;  /* 0x00000017ff17723e */ /* 0x000fca00020006ff */
[----:B------:R-:W-:-:S05]  /*150a0*/  HADD2.F32 R23, -RZ, R23.H0_H0 ;  /* 0x20000017ff177230 */ /* 0x000fca0000004100 */
[----:B------:R-:W-:-:S04]  /*150b0*/  FMUL R23, R23, UR5 ;  /* 0x0000000517177c20 */ /* 0x000fc80008400000 */
[----:B--2---:R-:W-:Y:S01]  /*150c0*/  FFMA R23, R64, UR4, R23 ;  /* 0x0000000440177c23 */ /* 0x004fe20008000017 */
[----:B0-----:R-:W-:-:S04]  /*150d0*/  @!P6 IADD3 R64, P4, P5, R10, R30, R3 ;  /* 0x0000001e0a40e210 */ /* 0x001fc80007d9e003 */
[----:B------:R-:W-:Y:S02]  /*150e0*/  @!P6 IADD3.X R65, R29, R31, R4, P4, P5 ;  /* 0x0000001f1d41e210 */ /* 0x000fe400027ea404 */
[----:B------:R-:W-:Y:S02]  /*150f0*/  ISETP.LT.OR P6, PT, R27, 0x12, !P2 ;  /* 0x000000121b00780c */ /* 0x000fe400057c1670 */
[----:B------:R-:W-:-:S05]  /*15100*/  F2FP.SATFINITE.E4M3.F32.PACK_AB_MERGE_C R23, RZ, R23, RZ ;  /* 0x00000017ff17723e */ /* 0x000fca00048070ff */
[----:B------:R0:W-:Y:S02]  /*15110*/  @!P3 STG.E.U8 desc[UR52][R52.64+0x10], R23 ;  /* 0x000010173400b986 */ /* 0x0001e4000c101134 */
[----:B0-----:R-:W-:-:S06]  /*15120*/  PRMT R23, RZ, 0x7610, R23 ;  /* 0x00007610ff177816 */ /* 0x001fcc0000000017 */
[----:B------:R-:W2:Y:S01]  /*15130*/  @!P6 LDG.E.U8 R23, desc[UR52][R12.64+0x11] ;  /* 0x000011340c17e981 */ /* 0x000ea2000c1e1100 */
[----:B------:R-:W-:-:S04]  /*15140*/  ISETP.GE.AND P0, PT, R26, 0x81, PT ;  /* 0x000000811a00780c */ /* 0x000fc80003f06270 */
[----:B------:R-:W-:-:S13]  /*15150*/  ISETP.LT.OR P3, PT, R27, 0x21, !P0 ;  /* 0x000000211b00780c */ /* 0x000fda0004761670 */
[----:B------:R-:W0:Y:S02]  /*15160*/  @!P3 LDC.64 R30, c[0x0][0x5c0] ;  /* 0x00017000ff1ebb82 */ /* 0x000e240000000a00 */
[----:B0-----:R-:W-:-:S04]  /*15170*/  @!P3 IADD3 R52, P4, P5, R10, R30, R7 ;  /* 0x0000001e0a34b210 */ /* 0x001fc80007d9e007 */
[----:B------:R-:W-:Y:S02]  /*15180*/  @!P3 IADD3.X R53, R29, R31, R6, P4, P5 ;  /* 0x0000001f1d35b210 */ /* 0x000fe400027ea406 */
[----:B--2---:R-:W-:-:S04]  /*15190*/  LOP3.LUT R23, R23, 0xff, RZ, 0xc0, !PT ;  /* 0x000000ff17177812 */ /* 0x004fc800078ec0ff */
[----:B------:R-:W-:-:S05]  /*151a0*/  F2FP.F16.E4M3.UNPACK_B R23, R23 ;  /* 0x00000017ff17723e */ /* 0x000fca00020006ff */
[----:B------:R-:W-:-:S05]  /*151b0*/  HADD2.F32 R23, -RZ, R23.H0_H0 ;  /* 0x20000017ff177230 */ /* 0x000fca0000004100 */
[----:B------:R-:W-:-:S04]  /*151c0*/  FMUL R23, R23, UR5 ;  /* 0x0000000517177c20 */ /* 0x000fc80008400000 */
[----:B---3--:R-:W-:Y:S02]  /*151d0*/  FFMA R23, R68, UR4, R23 ;  /* 0x0000000444177c23 */ /* 0x008fe40008000017 */
[----:B------:R-:W2:Y:S03]  /*151e0*/  LDL.LU R68, [R1+0x110] ;  /* 0x0001100001447983 */ /* 0x000ea60000300800 */
[----:B------:R-:W-:Y:S01]  /*151f0*/  F2FP.SATFINITE.E4M3.F32.PACK_AB_MERGE_C R23, RZ, R23, RZ ;  /* 0x00000017ff17723e */ /* 0x000fe200048070ff */
[----:B------:R-:W3:Y:S04]  /*15200*/  LDL.LU R70, [R1+0x114] ;  /* 0x0001140001467983 */ /* 0x000ee80000300800 */
[----:B------:R0:W-:Y:S01]  /*15210*/  @!P6 STG.E.U8 desc[UR52][R48.64+0x11], R23 ;  /* 0x000011173000e986 */ /* 0x0001e2000c101134 */
[----:B------:R-:W-:-:S02]  /*15220*/  ISETP.LT.OR P6, PT, R27, 0x22, !P0 ;  /* 0x000000221b00780c */ /* 0x000fc400047c1670 */
[----:B------:R-:W-:Y:S01]  /*15230*/  LOP3.LUT R0, R0, 0xfffffeff, RZ, 0xc0, !PT ;  /* 0xfffffeff00007812 */ /* 0x000fe200078ec0ff */
[----:B------:R-:W4:Y:S10]  /*15240*/  LDL.LU R73, [R1+0x118] ;  /* 0x0001180001497983 */ /* 0x000f340000300800 */
[----:B------:R-:W1:Y:S01]  /*15250*/  @!P6 LDC.64 R30, c[0x0][0x5c0] ;  /* 0x00017000ff1eeb82 */ /* 0x000e620000000a00 */
[----:B0-----:R-:W-:Y:S01]  /*15260*/  PRMT R23, RZ, 0x7610, R23 ;  /* 0x00007610ff177816 */ /* 0x001fe20000000017 */
[----:B------:R-:W4:Y:S01]  /*15270*/  LDL.LU R72, [R1+0x11c] ;  /* 0x00011c0001487983 */ /* 0x000f220000300800 */
[----:B------:R-:W-:-:S03]  /*15280*/  @P3 LOP3.LUT R0, R0, 0x100, RZ, 0xfc, !PT ;  /* 0x0000010000003812 */ /* 0x000fc600078efcff */
[----:B------:R-:W4:Y:S01]  /*15290*/  LDL.LU R76, [R1+0x120] ;  /* 0x00012000014c7983 */ /* 0x000f220000300800 */
[----:B-1----:R-:W-:-:S03]  /*152a0*/  @!P6 IADD3 R48, P4, P5, R10, R30, R7 ;  /* 0x0000001e0a30e210 */ /* 0x002fc60007d9e007 */
[----:B------:R-:W4:Y:S01]  /*152b0*/  LDL.LU R77, [R1+0x124] ;  /* 0x00012400014d7983 */ /* 0x000f220000300800 */
[----:B------:R-:W-:Y:S02]  /*152c0*/  @!P6 IADD3.X R49, R29, R31, R6, P4, P5 ;  /* 0x0000001f1d31e210 */ /* 0x000fe400027ea406 */
[----:B------:R-:W-:-:S13]  /*152d0*/  ISETP.LT.OR P4, PT, R27, 0x19, !P1 ;  /* 0x000000191b00780c */ /* 0x000fda0004f81670 */
[----:B------:R-:W5:Y:S01]  /*152e0*/  @!P4 LDG.E.U8 R23, desc[UR52][R24.64+0x18] ;  /* 0x000018341817c981 */ /* 0x000f62000c1e1100 */
[----:B------:R-:W0:Y:S02]  /*152f0*/  @!P4 LDC.64 R30, c[0x0][0x5c0] ;  /* 0x00017000ff1ecb82 */ /* 0x000e240000000a00 */
[----:B0-----:R-:W-:-:S05]  /*15300*/  @!P4 IADD3 R30, P5, R10, R30, RZ ;  /* 0x0000001e0a1ec210 */ /* 0x001fca0007fbe0ff */
[----:B------:R-:W-:Y:S01]  /*15310*/  @!P4 IMAD.X R31, R29, 0x1, R31, P5 ;  /* 0x000000011d1fc824 */ /* 0x000fe200028e061f */
[----:B-----5:R-:W-:-:S04]  /*15320*/  LOP3.LUT R23, R23, 0xff, RZ, 0xc0, !PT ;  /* 0x000000ff17177812 */ /* 0x020fc800078ec0ff */
[----:B------:R-:W-:-:S05]  /*15330*/  F2FP.F16.E4M3.UNPACK_B R23, R23 ;  /* 0x00000017ff17723e */ /* 0x000fca00020006ff */
[----:B------:R-:W-:-:S05]  /*15340*/  HADD2.F32 R23, -RZ, R23.H0_H0 ;  /* 0x20000017ff177230 */ /* 0x000fca0000004100 */
[----:B------:R-:W-:-:S04]  /*15350*/  FMUL R23, R23, UR5 ;  /* 0x0000000517177c20 */ /* 0x000fc80008400000 */
[----:B------:R-:W-:-:S05]  /*15360*/  FFMA R23, R69, UR4, R23 ;  /* 0x0000000445177c23 */ /* 0x000fca0008000017 */
[----:B------:R-:W-:-:S05]  /*15370*/  F2FP.SATFINITE.E4M3.F32.PACK_AB_MERGE_C R23, RZ, R23, RZ ;  /* 0x00000017ff17723e */ /* 0x000fca00048070ff */
[----:B------:R0:W-:Y:S01]  /*15380*/  @!P4 STG.E.U8 desc[UR52][R30.64+0x18], R23 ;  /* 0x000018171e00c986 */ /* 0x0001e2000c101134 */
[----:B------:R-:W-:Y:S02]  /*15390*/  ISETP.LT.OR P4, PT, R27, 0x1a, !P1 ;  /* 0x0000001a1b00780c */ /* 0x000fe40004f81670 */
[----:B0-----:R-:W-:-:S11]  /*153a0*/  PRMT R23, RZ, 0x7610, R23 ;  /* 0x00007610ff177816 */ /* 0x001fd60000000017 */
[----:B------:R-:W0:Y:S01]  /*153b0*/  @!P4 LDC.64 R30, c[0x0][0x5c0] ;  /* 0x00017000ff1ecb82 */ /* 0x000e220000000a00 */
[----:B------:R-:W5:Y:S01]  /*153c0*/  @!P4 LDG.E.U8 R23, desc[UR52][R24.64+0x19] ;  /* 0x000019341817c981 */ /* 0x000f62000c1e1100 */
[----:B------:R-:W-:Y:S02]  /*153d0*/  ISETP.LT.OR P1, PT, R27, 0x19, !P2 ;  /* 0x000000191b00780c */ /* 0x000fe40005721670 */
[----:B0-----:R-:W-:-:S05]  /*153e0*/  @!P4 IADD3 R30, P5, R10, R30, RZ ;  /* 0x0000001e0a1ec210 */ /* 0x001fca0007fbe0ff */
[----:B------:R-:W-:Y:S01]  /*153f0*/  @!P4 IMAD.X R31, R29, 0x1, R31, P5 ;  /* 0x000000011d1fc824 */ /* 0x000fe200028e061f */
[----:B------:R-:W-:Y:S02]  /*15400*/  LOP3.LUT R0, R0, 0xffffff7f, RZ, 0xc0, !PT ;  /* 0xffffff7f00007812 */ /* 0x000fe400078ec0ff */
[----:B-----5:R-:W-:-:S04]  /*15410*/  LOP3.LUT R23, R23, 0xff, RZ, 0xc0, !PT ;  /* 0x000000ff17177812 */ /* 0x020fc800078ec0ff */
        /* <DEDUP_REMOVED lines=8> */
[----:B------:R-:W-:Y:S02]  /*154a0*/  @P6 LOP3.LUT R0, R0, 0x80, RZ, 0xfc, !PT ;  /* 0x0000008000006812 */ /* 0x000fe400078efcff */
[----:B------:R-:W-:-:S13]  /*154b0*/  ISETP.LT.OR P6, PT, R27, 0x29, !P0 ;  /* 0x000000291b00780c */ /* 0x000fda00047c1670 */
[----:B------:R-:W0:Y:S01]  /*154c0*/  @!P6 LDC.64 R30, c[0x0][0x5c0] ;  /* 0x00017000ff1eeb82 */ /* 0x000e220000000a00 */
[----:B------:R-:W-:-:S04]  /*154d0*/  LOP3.LUT R0, R0, 0xfffeffff, RZ, 0xc0, !PT ;  /* 0xfffeffff00007812 */ /* 0x000fc800078ec0ff */
[----:B------:R-:W-:Y:S02]  /*154e0*/  @P6 LOP3.LUT R0, R0, 0x10000, RZ, 0xfc, !PT ;  /* 0x0001000000006812 */ /* 0x000fe400078efcff */
[----:B0-----:R-:W-:-:S04]  /*154f0*/  @!P6 IADD3 R68, P4, P5, R10, R30, R7 ;  /* 0x0000001e0a44e210 */ /* 0x001fc80007d9e007 */
[----:B------:R-:W-:Y:S02]  /*15500*/  @!P6 IADD3.X R69, R29, R31, R6, P4, P5 ;  /* 0x0000001f1d45e210 */ /* 0x000fe400027ea406 */
[----:B------:R-:W-:-:S13]  /*15510*/  ISETP.LT.OR P6, PT, R27, 0x2a, !P0 ;  /* 0x0000002a1b00780c */ /* 0x000fda00047c1670 */
[----:B------:R-:W0:Y:S01]  /*15520*/  @!P6 LDC.64 R30, c[0x0][0x5c0] ;  /* 0x00017000ff1eeb82 */ /* 0x000e220000000a00 */
[----:B------:R-:W-:-:S04]  /*15530*/  LOP3.LUT R0, R0, 0xffff7fff, RZ, 0xc0, !PT ;  /* 0xffff7fff00007812 */ /* 0x000fc800078ec0ff */
[----:B------:R-:W-:Y:S02]  /*15540*/  @P6 LOP3.LUT R0, R0, 0x8000, RZ, 0xfc, !PT ;  /* 0x0000800000006812 */ /* 0x000fe400078efcff */
[----:B--2---:R-:W-:-:S04]  /*15550*/  LOP3.LUT R23, R23, 0xff, RZ, 0xc0, !PT ;  /* 0x000000ff17177812 */ /* 0x004fc800078ec0ff */
[----:B------:R-:W-:-:S05]  /*15560*/  F2FP.F16.E4M3.UNPACK_B R23, R23 ;  /* 0x00000017ff17723e */ /* 0x000fca00020006ff */
[----:B------:R-:W-:-:S05]  /*15570*/  HADD2.F32 R23, -RZ, R23.H0_H0 ;  /* 0x20000017ff177230 */ /* 0x000fca0000004100 */
[----:B------:R-:W-:-:S04]  /*15580*/  FMUL R23, R23, UR5 ;  /* 0x0000000517177c20 */ /* 0x000fc80008400000 */
[----:B---3--:R-:W-:Y:S01]  /*15590*/  FFMA R23, R70, UR4, R23 ;  /* 0x0000000446177c23 */ /* 0x008fe20008000017 */
        /* <DEDUP_REMOVED lines=9> */
[----:B------:R-:W0:Y:S01]  /*15630*/  @!P1 LDC.64 R30, c[0x0][0x5c0] ;  /* 0x00017000ff1e9b82 */ /* 0x000e220000000a00 */
[----:B------:R-:W-:-:S04]  /*15640*/  LOP3.LUT R0, R0, 0xfffffdff, RZ, 0xc0, !PT ;  /* 0xfffffdff00007812 */ /* 0x000fc800078ec0ff */
[----:B------:R-:W-:Y:S02]  /*15650*/  @P1 LOP3.LUT R0, R0, 0x200, RZ, 0xfc, !PT ;  /* 0x0000020000001812 */ /* 0x000fe400078efcff */
[----:B0-----:R-:W-:-:S04]  /*15660*/  @!P1 IADD3 R56, P4, P5, R10, R30, R9 ;  /* 0x0000001e0a389210 */ /* 0x001fc80007d9e009 */
[----:B------:R-:W-:Y:S02]  /*15670*/  @!P1 IADD3.X R57, R29, R31, R8, P4, P5 ;  /* 0x0000001f1d399210 */ /* 0x000fe400027ea408 */
[----:B------:R-:W-:Y:S02]  /*15680*/  LOP3.LUT P1, RZ, R22, 0x20000000, RZ, 0xc0, !PT ;  /* 0x2000000016ff7812 */ /* 0x000fe4000782c0ff */
[----:B--2---:R-:W-:-:S04]  /*15690*/  LOP3.LUT R23, R23, 0xff, RZ, 0xc0, !PT ;  /* 0x000000ff17177812 */ /* 0x004fc800078ec0ff */
[----:B------:R-:W-:-:S05]  /*156a0*/  F2FP.F16.E4M3.UNPACK_B R23, R23 ;  /* 0x00000017ff17723e */ /* 0x000fca00020006ff */
[----:B------:R-:W-:-:S05]  /*156b0*/  HADD2.F32 R23, -RZ, R23.H0_H0 ;  /* 0x20000017ff177230 */ /* 0x000fca0000004100 */
[----:B------:R-:W-:-:S04]  /*156c0*/  FMUL R23, R23, UR5 ;  /* 0x0000000517177c20 */ /* 0x000fc80008400000 */
[----:B----4-:R-:W-:-:S05]  /*156d0*/  FFMA R23, R73, UR4, R23 ;  /* 0x0000000449177c23 */ /* 0x010fca0008000017 */
[----:B------:R-:W-:-:S05]  /*156e0*/  F2FP.SATFINITE.E4M3.F32.PACK_AB_MERGE_C R23, RZ, R23, RZ ;  /* 0x00000017ff17723e */ /* 0x000fca00048070ff */
[----:B------:R0:W-:Y:S02]  /*156f0*/  @!P6 STG.E.U8 desc[UR52][R50.64+0x19], R23 ;  /* 0x000019173200e986 */ /* 0x0001e4000c101134 */
[----:B0-----:R-:W-:-:S06]  /*15700*/  PRMT R23, RZ, 0x7610, R23 ;  /* 0x00007610ff177816 */ /* 0x001fcc0000000017 */
[----:B------:R-:W2:Y:S01]  /*15710*/  @!P1 LDG.E.U8 R23, desc[UR52][R14.64+0x10] ;  /* 0x000010340e179981 */ /* 0x000ea2000c1e1100 */
[----:B------:R-:W-:Y:S02]  /*15720*/  LOP3.LUT P3, RZ, R22, 0x40000000, RZ, 0xc0, !PT ;  /* 0x4000000016ff7812 */ /* 0x000fe4000786c0ff */
[----:B------:R-:W-:-:S13]  /*15730*/  ISETP.LT.OR P6, PT, R27, 0x22, !P0 ;  /* 0x000000221b00780c */ /* 0x000fda00047c1670 */
[----:B------:R-:W0:Y:S01]  /*15740*/  @!P6 LDC.64 R30, c[0x0][0x5c0] ;  /* 0x00017000ff1eeb82 */ /* 0x000e220000000a00 */
[----:B------:R-:W-:-:S04]  /*15750*/  LOP3.LUT R0, R0, 0xffffffbf, RZ, 0xc0, !PT ;  /* 0xffffffbf00007812 */ /* 0x000fc800078ec0ff */
[----:B------:R-:W-:Y:S02]  /*15760*/  @P6 LOP3.LUT R0, R0, 0x40, RZ, 0xfc, !PT ;  /* 0x0000004000006812 */ /* 0x000fe400078efcff */
[----:B0-----:R-:W-:Y:S02]  /*15770*/  @!P6 IADD3 R50, P4, P5, R10, R30, R9 ;  /* 0x0000001e0a32e210 */ /* 0x001fe40007d9e009 */
[----:B--2---:R-:W-:-:S04]  /*15780*/  LOP3.LUT R23, R23, 0xff, RZ, 0xc0, !PT ;  /* 0x000000ff17177812 */ /* 0x004fc800078ec0ff */
[----:B------:R-:W-:-:S05]  /*15790*/  F2FP.F16.E4M3.UNPACK_B R23, R23 ;  /* 0x00000017ff17723e */ /* 0x000fca00020006ff */
[----:B------:R-:W-:-:S05]  /*157a0*/  HADD2.F32 R23, -RZ, R23.H0_H0 ;  /* 0x20000017ff177230 */ /* 0x000fca0000004100 */
[----:B------:R-:W-:-:S04]  /*157b0*/  FMUL R23, R23, UR5 ;  /* 0x0000000517177c20 */ /* 0x000fc80008400000 */
[----:B------:R-:W-:-:S05]  /*157c0*/  FFMA R23, R72, UR4, R23 ;  /* 0x0000000448177c23 */ /* 0x000fca0008000017 */
        /* <DEDUP_REMOVED lines=10> */
[----:B------:R-:W0:Y:S01]  /*15870*/  @!P0 LDC.64 R30, c[0x0][0x5c0] ;  /* 0x00017000ff1e8b82 */ /* 0x000e220000000a00 */
[----:B------:R-:W-:Y:S02]  /*15880*/  LOP3.LUT P1, RZ, R22, 0x10000000, RZ, 0xc0, !PT ;  /* 0x1000000016ff7812 */ /* 0x000fe4000782c0ff */
        /* <DEDUP_REMOVED lines=8> */
[----:B------:R-:W-:Y:S02]  /*15910*/  FFMA R23, R76, UR4, R23 ;  /* 0x000000044c177c23 */ /* 0x000fe40008000017 */
        /* <DEDUP_REMOVED lines=14> */
[----:B-----5:R-:W-:-:S09]  /*15a00*/  LOP3.LUT R23, R23, 0xff, RZ, 0xc0, !PT ;  /* 0x000000ff17177812 */ /* 0x020fd200078ec0ff */
        /* <DEDUP_REMOVED lines=9> */
[----:B------:R-:W-:-:S04]  /*15aa0*/  LOP3.LUT R0, R0, 0xffffffdf, RZ, 0xc0, !PT ;  /* 0xffffffdf00007812 */ /* 0x000fc800078ec0ff */
[----:B------:R-:W-:Y:S02]  /*15ab0*/  @P0 LOP3.LUT R0, R0, 0x20, RZ, 0xfc, !PT ;  /* 0x0000002000000812 */ /* 0x000fe400078efcff */
[----:B------:R-:W-:-:S13]  /*15ac0*/  ISETP.LT.OR P0, PT, R27, 0x31, !P2 ;  /* 0x000000311b00780c */ /* 0x000fda0005701670 */
[----:B------:R-:W1:Y:S01]  /*15ad0*/  @!P0 LDC.64 R30, c[0x0][0x5c0] ;  /* 0x00017000ff1e8b82 */ /* 0x000e620000000a00 */
[----:B------:R-:W-:-:S04]  /*15ae0*/  @!P3 IADD3 R28, P5, P6, R3, R10, R7 ;  /* 0x0000000a031cb210 */ /* 0x000fc80007ebe007 */
[----:B------:R-:W-:Y:S02]  /*15af0*/  @!P3 IADD3.X R34, R4, R29, R6, P5, P6 ;  /* 0x0000001d0422b210 */ /* 0x000fe40002fec406 */
[----:B0-----:R-:W-:-:S05]  /*15b00*/  @!P3 IADD3 R32, P4, R28, R32, RZ ;  /* 0x000000201c20b210 */ /* 0x001fca0007f9e0ff */
[----:B------:R-:W-:Y:S01]  /*15b10*/  @!P3 IMAD.X R33, R34, 0x1, R33, P4 ;  /* 0x000000012221b824 */ /* 0x000fe200020e0621 */
[----:B-1----:R-:W-:-:S04]  /*15b20*/  @!P0 IADD3 R80, P5, P6, R10, R30, R3 ;  /* 0x0000001e0a508210 */ /* 0x002fc80007ebe003 */
[----:B------:R-:W-:Y:S02]  /*15b30*/  @!P0 IADD3.X R81, R29, R31, R4, P5, P6 ;  /* 0x0000001f1d518210 */ /* 0x000fe40002fec404 */
[----:B------:R-:W-:Y:S02]  /*15b40*/  LOP3.LUT P5, RZ, R0, 0x400, RZ, 0xc0, !PT ;  /* 0x0000040000ff7812 */ /* 0x000fe400078ac0ff */
        /* <DEDUP_REMOVED lines=9> */
[----:B------:R-:W-:Y:S02]  /*15be0*/  LOP3.LUT P6, RZ, R0, 0x8, RZ, 0xc0, !PT ;  /* 0x0000000800ff7812 */ /* 0x000fe400078cc0ff */
[----:B------:R-:W-:-:S13]  /*15bf0*/  ISETP.LT.OR P0, PT, R27, 0x32, !P2 ;  /* 0x000000321b00780c */ /* 0x000fda0005701670 */
[----:B------:R-:W0:Y:S02]  /*15c00*/  @!P0 LDC.64 R30, c[0x0][0x5c0] ;  /* 0x00017000ff1e8b82 */ /* 0x000e240000000a00 */
[----:B0-----:R-:W-:Y:S02]  /*15c10*/  @!P0 IADD3 R76, P3, P4, R10, R30, R3 ;  /* 0x0000001e0a4c8210 */ /* 0x001fe40007c7e003 */
[----:B--2---:R-:W-:-:S04]  /*15c20*/  LOP3.LUT R23, R23, 0xff, RZ, 0xc0, !PT ;  /* 0x000000ff17177812 */ /* 0x004fc800078ec0ff */
[----:B------:R-:W-:-:S05]  /*15c30*/  F2FP.F16.E4M3.UNPACK_B R23, R23 ;  /* 0x00000017ff17723e */ /* 0x000fca00020006ff */
[----:B------:R-:W-:-:S05]  /*15c40*/  HADD2.F32 R23, -RZ, R23.H0_H0 ;  /* 0x20000017ff177230 */ /* 0x000fca0000004100 */
[----:B------:R-:W-:-:S04]  /*15c50*/  FMUL R23, R23, UR5 ;  /* 0x0000000517177c20 */ /* 0x000fc80008400000 */
[----:B---3--:R-:W-:Y:S01]  /*15c60*/  FFMA R23, R79, UR4, R23 ;  /* 0x000000044f177c23 */ /* 0x008fe20008000017 */
[----:B------:R-:W-:Y:S01]  /*15c70*/  @!P0 IADD3.X R77, R29, R31, R4, P3, P4 ;  /* 0x0000001f1d4d8210 */ /* 0x000fe20001fe8404 */
[----:B------:R-:W2:Y:S03]  /*15c80*/  LDL.LU R79, [R1+0x134] ;  /* 0x00013400014f7983 */ /* 0x000ea60000300800 */
[----:B------:R-:W-:-:S05]  /*15c90*/  F2FP.SATFINITE.E4M3.F32.PACK_AB_MERGE_C R23, RZ, R23, RZ ;  /* 0x00000017ff17723e */ /* 0x000fca00048070ff */
[----:B------:R0:W-:Y:S02]  /*15ca0*/  @!P5 STG.E.U8 desc[UR52][R40.64+0x18], R23 ;  /* 0x000018172800d986 */ /* 0x0001e4000c101134 */
[----:B0-----:R-:W-:-:S06]  /*15cb0*/  PRMT R23, RZ, 0x7610, R23 ;  /* 0x00007610ff177816 */ /* 0x001fcc0000000017 */
[----:B------:R-:W3:Y:S01]  /*15cc0*/  @!P6 LDG.E.U8 R23, desc[UR52][R14.64+0x19] ;  /* 0x000019340e17e981 */ /* 0x000ee2000c1e1100 */
        /* <DEDUP_REMOVED lines=10> */
[----:B---3--:R-:W-:-:S04]  /*15d70*/  LOP3.LUT R23, R23, 0xff, RZ, 0xc0, !PT ;  /* 0x000000ff17177812 */ /* 0x008fc800078ec0ff */
[----:B------:R-:W-:-:S05]  /*15d80*/  F2FP.F16.E4M3.UNPACK_B R23, R23 ;  /* 0x00000017ff17723e */ /* 0x000fca00020006ff */
[----:B------:R-:W-:-:S05]  /*15d90*/  HADD2.F32 R23, -RZ, R23.H0_H0 ;  /* 0x20000017ff177230 */ /* 0x000fca0000004100 */
[----:B------:R-:W-:-:S04]  /*15da0*/  FMUL R23, R23, UR5 ;  /* 0x0000000517177c20 */ /* 0x000fc80008400000 */
[----:B----4-:R-:W-:Y:S02]  /*15db0*/  FFMA R23, R78, UR4, R23 ;  /* 0x000000044e177c23 */ /* 0x010fe40008000017 */
[----:B------:R-:W3:Y:S03]  /*15dc0*/  LDL.LU R78, [R1+0x138] ;  /* 0x00013800014e7983 */ /* 0x000ee60000300800 */
[----:B------:R-:W-:Y:S01]  /*15dd0*/  F2FP.SATFINITE.E4M3.F32.PACK_AB_MERGE_C R23, RZ, R23, RZ ;  /* 0x00000017ff17723e */ /* 0x000fe200048070ff */
[----:B------:R-:W4:Y:S04]  /*15de0*/  LDL.LU R88, [R1+0x13c] ;  /* 0x00013c0001587983 */ /* 0x000f280000300800 */
[----:B------:R1:W-:Y:S01]  /*15df0*/  @!P6 STG.E.U8 desc[UR52][R46.64+0x19], R23 ;  /* 0x000019172e00e986 */ /* 0x0003e2000c101134 */
[----:B------:R-:W-:-:S02]  /*15e00*/  LOP3.LUT P0, RZ, R22, 0x8000000, RZ, 0xc0, !PT ;  /* 0x0800000016ff7812 */ /* 0x000fc4000780c0ff */
[----:B------:R-:W-:Y:S01]  /*15e10*/  LOP3.LUT R0, R0, 0xfffffbff, RZ, 0xc0, !PT ;  /* 0xfffffbff00007812 */ /* 0x000fe200078ec0ff */
[----:B------:R-:W5:Y:S01]  /*15e20*/  LDL.LU R90, [R1+0x140] ;  /* 0x00014000015a7983 */ /* 0x000f620000300800 */
[----:B-1----:R-:W-:-:S03]  /*15e30*/  @!P4 IADD3 R23, P3, P5, R3, R10, R7 ;  /* 0x0000000a0317c210 */ /* 0x002fc60007d7e007 */
[----:B------:R-:W5:Y:S01]  /*15e40*/  LDL.LU R91, [R1+0x144] ;  /* 0x00014400015b7983 */ /* 0x000f620000300800 */
[----:B------:R-:W-:Y:S02]  /*15e50*/  @!P4 IADD3.X R28, R4, R29, R6, P3, P5 ;  /* 0x0000001d041cc210 */ /* 0x000fe40001fea406 */
[----:B0-----:R-:W-:Y:S02]  /*15e60*/  @!P4 IADD3 R30, P3, R23, R30, RZ ;  /* 0x0000001e171ec210 */ /* 0x001fe40007f7e0ff */
[----:B------:R-:W-:-:S06]  /*15e70*/  PRMT R23, RZ, 0x7610, R23 ;  /* 0x00007610ff177816 */ /* 0x000fcc0000000017 */
[----:B------:R-:W2:Y:S01]  /*15e80*/  @!P4 LDG.E.U8 R23, desc[UR52][R16.64+0x18] ;  /* 0x000018341017c981 */ /* 0x000ea2000c1e1100 */
[----:B------:R-:W-:Y:S01]  /*15e90*/  @!P4 IMAD.X R31, R28, 0x1, R31, P3 ;  /* 0x000000011c1fc824 */ /* 0x000fe200018e061f */
[----:B------:R-:W-:Y:S02]  /*15ea0*/  ISETP.LT.OR P3, PT, R27, 0x1a, !P1 ;  /* 0x0000001a1b00780c */ /* 0x000fe40004f61670 */
[----:B------:R-:W-:Y:S02]  /*15eb0*/  LOP3.LUT R22, R22, 0xfbffffff, RZ, 0xc0, !PT ;  /* 0xfbffffff16167812 */ /* 0x000fe400078ec0ff */
[----:B--2---:R-:W-:-:S09]  /*15ec0*/  LOP3.LUT R23, R23, 0xff, RZ, 0xc0, !PT ;  /* 0x000000ff17177812 */ /* 0x004fd200078ec0ff */
        /* <DEDUP_REMOVED lines=8> */
[----:B------:R-:W2:Y:S01]  /*15f50*/  @!P3 LDG.E.U8 R23, desc[UR52][R16.64+0x19] ;  /* 0x000019341017b981 */ /* 0x000ea2000c1e1100 */
[----:B------:R-:W-:-:S04]  /*15f60*/  @P2 LOP3.LUT R22, R22, 0x4000000, RZ, 0xfc, !PT ;  /* 0x0400000016162812 */ /* 0x000fc800078efcff */
[----:B------:R-:W-:-:S04]  /*15f70*/  LOP3.LUT R22, R22, 0xfdffffff, RZ, 0xc0, !PT ;  /* 0xfdffffff16167812 */ /* 0x000fc800078ec0ff */
[----:B------:R-:W-:Y:S02]  /*15f80*/  @P1 LOP3.LUT R22, R22, 0x2000000, RZ, 0xfc, !PT ;  /* 0x0200000016161812 */ /* 0x000fe400078efcff */
[----:B------:R-:W-:-:S04]  /*15f90*/  ISETP.GE.AND P1, PT, R26, 0x81, PT ;  /* 0x000000811a00780c */ /* 0x000fc80003f26270 */
[----:B------:R-:W-:-:S13]  /*15fa0*/  ISETP.LT.OR P2, PT, R27, 0x31, !P1 ;  /* 0x000000311b00780c */ /* 0x000fda0004f41670 */
[----:B------:R-:W1:Y:S01]  /*15fb0*/  @!P2 LDC.64 R30, c[0x0][0x5c0] ;  /* 0x00017000ff1eab82 */ /* 0x000e620000000a00 */
[----:B------:R-:W-:Y:S02]  /*15fc0*/  @!P3 IADD3 R28, P5, P6, R3, R10, R7 ;  /* 0x0000000a031cb210 */ /* 0x000fe40007ebe007 */
[----:B------:R-:W-:Y:S02]  /*15fd0*/  @P2 LOP3.LUT R0, R0, 0x400, RZ, 0xfc, !PT ;  /* 0x0000040000002812 */ /* 0x000fe400078efcff */
[----:B------:R-:W-:Y:S02]  /*15fe0*/  @!P3 IADD3.X R34, R4, R29, R6, P5, P6 ;  /* 0x0000001d0422b210 */ /* 0x000fe40002fec406 */
[----:B0-----:R-:W-:-:S05]  /*15ff0*/  @!P3 IADD3 R32, P4, R28, R32, RZ ;  /* 0x000000201c20b210 */ /* 0x001fca0007f9e0ff */
[----:B------:R-:W-:Y:S01]  /*16000*/  @!P3 IMAD.X R33, R34, 0x1, R33, P4 ;  /* 0x000000012221b824 */ /* 0x000fe200020e0621 */
[----:B-1----:R-:W-:-:S04]  /*16010*/  @!P2 IADD3 R82, P5, P6, R10, R30, R7 ;  /* 0x0000001e0a52a210 */ /* 0x002fc80007ebe007 */
[----:B------:R-:W-:Y:S02]  /*16020*/  @!P2 IADD3.X R83, R29, R31, R6, P5, P6 ;  /* 0x0000001f1d53a210 */ /* 0x000fe40002fec406 */
[----:B------:R-:W-:Y:S02]  /*16030*/  LOP3.LUT P6, RZ, R0, 0x800, RZ, 0xc0, !PT ;  /* 0x0000080000ff7812 */ /* 0x000fe400078cc0ff */
[----:B--2---:R-:W-:-:S04]  /*16040*/  LOP3.LUT R23, R23, 0xff, RZ, 0xc0, !PT ;  /* 0x000000ff17177812 */ /* 0x004fc800078ec0ff */
[----:B------:R-:W-:-:S05]  /*16050*/  F2FP.F16.E4M3.UNPACK_B R23, R23 ;  /* 0x00000017ff17723e */ /* 0x000fca00020006ff */
[----:B------:R-:W-:-:S05]  /*16060*/  HADD2.F32 R23, -RZ, R23.H0_H0 ;  /* 0x20000017ff177230 */ /* 0x000fca0000004100 */
[----:B------:R-:W-:-:S04]  /*16070*/  FMUL R23, R23, UR5 ;  /* 0x0000000517177c20 */ /* 0x000fc80008400000 */
[----:B---3--:R-:W-:-:S05]  /*16080*/  FFMA R23, R78, UR4, R23 ;  /* 0x000000044e177c23 */ /* 0x008fca0008000017 */
        /* <DEDUP_REMOVED lines=36> */
[----:B-----5:R-:W-:Y:S02]  /*162d0*/  FFMA R23, R90, UR4, R23 ;  /* 0x000000045a177c23 */ /* 0x020fe40008000017 */
[----:B------:R-:W2:Y:S03]  /*162e0*/  LDL.LU R90, [R1+0x148] ;  /* 0x00014800015a7983 */ /* 0x000ea60000300800 */
[----:B------:R-:W-:-:S05]  /*162f0*/  F2FP.SATFINITE.E4M3.F32.PACK_AB_MERGE_C R23, RZ, R23, RZ ;  /* 0x00000017ff17723e */ /* 0x000fca00048070ff */
[----:B------:R1:W-:Y:S02]  /*16300*/  @!P2 STG.E.U8 desc[UR52][R42.64+0x11], R23 ;  /* 0x000011172a00a986 */ /* 0x0003e4000c101134 */
[----:B-1----:R-:W-:-:S04]  /*16310*/  @!P4 IADD3 R23, P3, P5, R3, R10, R9 ;  /* 0x0000000a0317c210 */ /* 0x002fc80007d7e009 */
[----:B------:R-:W-:Y:S02]  /*16320*/  @!P4 IADD3.X R28, R4, R29, R8, P3, P5 ;  /* 0x0000001d041cc210 */ /* 0x000fe40001fea408 */
[----:B0-----:R-:W-:Y:S02]  /*16330*/  @!P4 IADD3 R30, P3, R23, R30, RZ ;  /* 0x0000001e171ec210 */ /* 0x001fe40007f7e0ff */
[----:B------:R-:W-:-:S06]  /*16340*/  PRMT R23, RZ, 0x7610, R23 ;  /* 0x00007610ff177816 */ /* 0x000fcc0000000017 */
[----:B------:R-:W3:Y:S01]  /*16350*/  @!P4 LDG.E.U8 R23, desc[UR52][R20.64+0x10] ;  /* 0x000010341417c981 */ /* 0x000ee2000c1e1100 */
[----:B------:R-:W-:Y:S01]  /*16360*/  @!P4 IMAD.X R31, R28, 0x1, R31, P3 ;  /* 0x000000011c1fc824 */ /* 0x000fe200018e061f */
[----:B------:R-:W-:Y:S02]  /*16370*/  ISETP.LT.OR P3, PT, R27, 0x12, !P0 ;  /* 0x000000121b00780c */ /* 0x000fe40004761670 */
[----:B------:R-:W-:Y:S02]  /*16380*/  LOP3.LUT R0, R0, 0xfffff7ff, RZ, 0xc0, !PT ;  /* 0xfffff7ff00007812 */ /* 0x000fe400078ec0ff */
[----:B---3--:R-:W-:-:S09]  /*16390*/  LOP3.LUT R23, R23, 0xff, RZ, 0xc0, !PT ;  /* 0x000000ff17177812 */ /* 0x008fd200078ec0ff */
[----:B------:R-:W0:Y:S01]  /*163a0*/  @!P3 LDC.64 R32, c[0x0][0x5c0] ;  /* 0x00017000ff20bb82 */ /* 0x000e220000000a00 */
[----:B------:R-:W-:-:S05]  /*163b0*/  F2FP.F16.E4M3.UNPACK_B R23, R23 ;  /* 0x00000017ff17723e */ /* 0x000fca00020006ff */
[----:B------:R-:W-:-:S05]  /*163c0*/  HADD2.F32 R23, -RZ, R23.H0_H0 ;  /* 0x20000017ff177230 */ /* 0x000fca0000004100 */
[----:B------:R-:W-:-:S04]  /*163d0*/  FMUL R23, R23, UR5 ;  /* 0x0000000517177c20 */ /* 0x000fc80008400000 */
[----:B------:R-:W-:Y:S01]  /*163e0*/  FFMA R23, R91, UR4, R23 ;  /* 0x000000045b177c23 */ /* 0x000fe20008000017 */
[----:B------:R-:W-:Y:S01]  /*163f0*/  ISETP.GE.AND P2, PT, R26, 0x101, PT ;  /* 0x000001011a00780c */ /* 0x000fe20003f46270 */
[----:B------:R-:W3:Y:S03]  /*16400*/  LDL.LU R91, [R1+0x14c] ;  /* 0x00014c00015b7983 */ /* 0x000ee60000300800 */
[----:B------:R-:W-:-:S05]  /*16410*/  F2FP.SATFINITE.E4M3.F32.PACK_AB_MERGE_C R23, RZ, R23, RZ ;  /* 0x00000017ff17723e */ /* 0x000fca00048070ff */
[----:B------:R1:W-:Y:S02]  /*16420*/  @!P4 STG.E.U8 desc[UR52][R30.64+0x10], R23 ;  /* 0x000010171e00c986 */ /* 0x0003e4000c101134 */
[----:B-1----:R-:W-:-:S06]  /*16430*/  PRMT R23, RZ, 0x7610, R23 ;  /* 0x00007610ff177816 */ /* 0x002fcc0000000017 */
[----:B------:R-:W4:Y:S01]  /*16440*/  @!P3 LDG.E.U8 R23, desc[UR52][R20.64+0x11] ;  /* 0x000011341417b981 */ /* 0x000f22000c1e1100 */
[----:B------:R-:W-:Y:S02]  /*16450*/  @P1 LOP3.LUT R0, R0, 0x800, RZ, 0xfc, !PT ;  /* 0x0000080000001812 */ /* 0x000fe400078efcff */
[----:B------:R-:W-:-:S13]  /*16460*/  ISETP.LT.OR P1, PT, R27, 0x31, !P2 ;  /* 0x000000311b00780c */ /* 0x000fda0005721670 */
[----:B------:R-:W1:Y:S01]  /*16470*/  @!P1 LDC.64 R30, c[0x0][0x5c0] ;  /* 0x00017000ff1e9b82 */ /* 0x000e620000000a00 */
        /* <DEDUP_REMOVED lines=9> */
[----:B----4-:R-:W-:-:S04]  /*16510*/  LOP3.LUT R23, R23, 0xff, RZ, 0xc0, !PT ;  /* 0x000000ff17177812 */ /* 0x010fc800078ec0ff */
[----:B------:R-:W-:-:S05]  /*16520*/  F2FP.F16.E4M3.UNPACK_B R23, R23 ;  /* 0x00000017ff17723e */ /* 0x000fca00020006ff */
[----:B------:R-:W-:-:S05]  /*16530*/  HADD2.F32 R23, -RZ, R23.H0_H0 ;  /* 0x20000017ff177230 */ /* 0x000fca0000004100 */
[----:B------:R-:W-:-:S04]  /*16540*/  FMUL R23, R23, UR5 ;  /* 0x0000000517177c20 */ /* 0x000fc80008400000 */
[----:B--2---:R-:W-:Y:S01]  /*16550*/  FFMA R23, R90, UR4, R23 ;  /* 0x000000045a177c23 */ /* 0x004fe20008000017 */
[----:B------:R-:W-:Y:S01]  /*16560*/  LOP3.LUT P1, RZ, R0, 0x10, RZ, 0xc0, !PT ;  /* 0x0000001000ff7812 */ /* 0x000fe2000782c0ff */
[----:B------:R-:W2:Y:S03]  /*16570*/  LDL.LU R90, [R1+0x150] ;  /* 0x00015000015a7983 */ /* 0x000ea60000300800 */
[----:B------:R-:W-:-:S05]  /*16580*/  F2FP.SATFINITE.E4M3.F32.PACK_AB_MERGE_C R23, RZ, R23, RZ ;  /* 0x00000017ff17723e */ /* 0x000fca00048070ff */
[----:B------:R0:W-:Y:S02]  /*16590*/  @!P3 STG.E.U8 desc[UR52][R32.64+0x11], R23 ;  /* 0x000011172000b986 */ /* 0x0001e4000c101134 */
[----:B0-----:R-:W-:-:S06]  /*165a0*/  PRMT R23, RZ, 0x7610, R23 ;  /* 0x00007610ff177816 */ /* 0x001fcc0000000017 */
[----:B------:R-:W4:Y:S01]  /*165b0*/  @!P5 LDG.E.U8 R23, desc[UR52][R18.64+0x18] ;  /* 0x000018341217d981 */ /* 0x000f22000c1e1100 */
[----:B------:R-:W-:-:S04]  /*165c0*/  ISETP.GE.AND P6, PT, R26, 0x101, PT ;  /* 0x000001011a00780c */ /* 0x000fc80003fc6270 */
[----:B------:R-:W-:-:S13]  /*165d0*/  ISETP.LT.OR P2, PT, R27, 0x32, !P6 ;  /* 0x000000321b00780c */ /* 0x000fda0007741670 */
[----:B------:R-:W0:Y:S01]  /*165e0*/  @!P2 LDC.64 R30, c[0x0][0x5c0] ;  /* 0x00017000ff1eab82 */ /* 0x000e220000000a00 */
[----:B------:R-:W-:-:S04]  /*165f0*/  LOP3.LUT R0, R0, 0xfffffffd, RZ, 0xc0, !PT ;  /* 0xfffffffd00007812 */ /* 0x000fc800078ec0ff */
[----:B------:R-:W-:Y:S02]  /*16600*/  @P2 LOP3.LUT R0, R0, 0x2, RZ, 0xfc, !PT ;  /* 0x0000000200002812 */ /* 0x000fe400078efcff */
[----:B0-----:R-:W-:Y:S02]  /*16610*/  @!P2 IADD3 R110, P3, P4, R10, R30, R9 ;  /* 0x0000001e0a6ea210 */ /* 0x001fe40007c7e009 */
[----:B----4-:R-:W-:-:S04]  /*16620*/  LOP3.LUT R23, R23, 0xff, RZ, 0xc0, !PT ;  /* 0x000000ff17177812 */ /* 0x010fc800078ec0ff */
[----:B------:R-:W-:-:S05]  /*16630*/  F2FP.F16.E4M3.UNPACK_B R23, R23 ;  /* 0x00000017ff17723e */ /* 0x000fca00020006ff */
[----:B------:R-:W-:-:S05]  /*16640*/  HADD2.F32 R23, -RZ, R23.H0_H0 ;  /* 0x20000017ff177230 */ /* 0x000fca0000004100 */
[----:B------:R-:W-:-:S04]  /*16650*/  FMUL R23, R23, UR5 ;  /* 0x0000000517177c20 */ /* 0x000fc80008400000 */
[----:B---3--:R-:W-:Y:S01]  /*16660*/  FFMA R23, R91, UR4, R23 ;  /* 0x000000045b177c23 */ /* 0x008fe20008000017 */
[----:B------:R-:W-:Y:S01]  /*16670*/  @!P2 IADD3.X R111, R29, R31, R8, P3, P4 ;  /* 0x0000001f1d6fa210 */ /* 0x000fe20001fe8408 */
[----:B------:R-:W3:Y:S03]  /*16680*/  LDL.LU R91, [R1+0x154] ;  /* 0x00015400015b7983 */ /* 0x000ee60000300800 */
        /* <DEDUP_REMOVED lines=12> */
[----:B------:R-:W-:Y:S02]  /*16750*/  ISETP.LT.OR P4, PT, R27, 0x19, !P0 ;  /* 0x000000191b00780c */ /* 0x000fe40004781670 */
[----:B------:R-:W-:-:S11]  /*16760*/  LOP3.LUT R0, R0, 0xfeffffff, RZ, 0xc0, !PT ;  /* 0xfeffffff00007812 */ /* 0x000fd600078ec0ff */
[----:B------:R-:W0:Y:S01]  /*16770*/  @!P4 LDC.64 R30, c[0x0][0x5c0] ;  /* 0x00017000ff1ecb82 */ /* 0x000e220000000a00 */
[----:B------:R-:W-:-:S04]  /*16780*/  @P2 LOP3.LUT R0, R0, 0x1000000, RZ, 0xfc, !PT ;  /* 0x0100000000002812 */ /* 0x000fc800078efcff */
[----:B------:R-:W-:-:S04]  /*16790*/  LOP3.LUT R0, R0, 0xffffefff, RZ, 0xc0, !PT ;  /* 0xffffefff00007812 */ /* 0x000fc800078ec0ff */
[----:B------:R-:W-:Y:S02]  /*167a0*/  @P5 LOP3.LUT R0, R0, 0x1000, RZ, 0xfc, !PT ;  /* 0x0000100000005812 */ /* 0x000fe400078efcff */
[----:B----4-:R-:W-:-:S04]  /*167b0*/  LOP3.LUT R23, R23, 0xff, RZ, 0xc0, !PT ;  /* 0x000000ff17177812 */ /* 0x010fc800078ec0ff */
[----:B------:R-:W-:-:S05]  /*167c0*/  F2FP.F16.E4M3.UNPACK_B R23, R23 ;  /* 0x00000017ff17723e */ /* 0x000fca00020006ff */
[----:B------:R-:W-:-:S05]  /*167d0*/  HADD2.F32 R23, -RZ, R23.H0_H0 ;  /* 0x20000017ff177230 */ /* 0x000fca0000004100 */
[----:B------:R-:W-:-:S04]  /*167e0*/  FMUL R23, R23, UR5 ;  /* 0x0000000517177c20 */ /* 0x000fc80008400000 */
[----:B--2---:R-:W-:Y:S02]  /*167f0*/  FFMA R23, R90, UR4, R23 ;  /* 0x000000045a177c23 */ /* 0x004fe40008000017 */
[----:B------:R-:W2:Y:S03]  /*16800*/  LDL.LU R90, [R1+0x158] ;  /* 0x00015800015a7983 */ /* 0x000ea60000300800 */
[----:B------:R-:W-:-:S05]  /*16810*/  F2FP.SATFINITE.E4M3.F32.PACK_AB_MERGE_C R23, RZ, R23, RZ ;  /* 0x00000017ff17723e */ /* 0x000fca00048070ff */
[----:B------:R1:W-:Y:S02]  /*16820*/  @!P1 STG.E.U8 desc[UR52][R44.64+0x19], R23 ;  /* 0x000019172c009986 */ /* 0x0003e4000c101134 */
[----:B-1----:R-:W-:-:S04]  /*16830*/  @!P4 IADD3 R23, P3, P5, R3, R10, R9 ;  /* 0x0000000a0317c210 */ /* 0x002fc80007d7e009 */
[----:B------:R-:W-:Y:S02]  /*16840*/  @!P4 IADD3.X R28, R4, R29, R8, P3, P5 ;  /* 0x0000001d041cc210 */ /* 0x000fe40001fea408 */
[----:B0-----:R-:W-:Y:S02]  /*16850*/  @!P4 IADD3 R30, P3, R23, R30, RZ ;  /* 0x0000001e171ec210 */ /* 0x001fe40007f7e0ff */
[----:B------:R-:W-:-:S06]  /*16860*/  PRMT R23, RZ, 0x7610, R23 ;  /* 0x00007610ff177816 */ /* 0x000fcc0000000017 */
[----:B------:R-:W4:Y:S01]  /*16870*/  @!P4 LDG.E.U8 R23, desc[UR52][R20.64+0x18] ;  /* 0x000018341417c981 */ /* 0x000f22000c1e1100 */
[----:B------:R-:W-:Y:S01]  /*16880*/  @!P4 IMAD.X R31, R28, 0x1, R31, P3 ;  /* 0x000000011c1fc824 */ /* 0x000fe200018e061f */
[----:B------:R-:W-:Y:S02]  /*16890*/  ISETP.LT.OR P3, PT, R27, 0x1a, !P0 ;  /* 0x0000001a1b00780c */ /* 0x000fe40004761670 */
[----:B------:R-:W-:Y:S02]  /*168a0*/  LOP3.LUT P2, RZ, R22, 0x4000000, RZ, 0xc0, !PT ;  /* 0x0400000016ff7812 */ /* 0x000fe4000784c0ff */
[----:B----4-:R-:W-:-:S09]  /*168b0*/  LOP3.LUT R23, R23, 0xff, RZ, 0xc0, !PT ;  /* 0x000000ff17177812 */ /* 0x010fd200078ec0ff */
[----:B------:R-:W0:Y:S01]  /*168c0*/  @!P3 LDC.64 R32, c[0x0][0x5c0] ;  /* 0x00017000ff20bb82 */ /* 0x000e220000000a00 */
[----:B------:R-:W-:-:S05]  /*168d0*/  F2FP.F16.E4M3.UNPACK_B R23, R23 ;  /* 0x00000017ff17723e */ /* 0x000fca00020006ff */
[----:B------:R-:W-:-:S05]  /*168e0*/  HADD2.F32 R23, -RZ, R23.H0_H0 ;  /* 0x20000017ff177230 */ /* 0x000fca0000004100 */
[----:B------:R-:W-:-:S04]  /*168f0*/  FMUL R23, R23, UR5 ;  /* 0x0000000517177c20 */ /* 0x000fc80008400000 */
[----:B---3--:R-:W-:Y:S01]  /*16900*/  FFMA R23, R91, UR4, R23 ;  /* 0x000000045b177c23 */ /* 0x008fe20008000017 */
[----:B------:R-:W-:Y:S01]  /*16910*/  ISETP.LT.OR P1, PT, R27, 0x41, !P2 ;  /* 0x000000411b00780c */ /* 0x000fe20005721670 */
[----:B------:R-:W3:Y:S03]  /*16920*/  LDL.LU R91, [R1+0x15c] ;  /* 0x00015c00015b7983 */ /* 0x000ee60000300800 */
[----:B------:R-:W-:-:S05]  /*16930*/  F2FP.SATFINITE.E4M3.F32.PACK_AB_MERGE_C R23, RZ, R23, RZ ;  /* 0x00000017ff17723e */ /* 0x000fca00048070ff */
[----:B------:R1:W-:Y:S02]  /*16940*/  @!P4 STG.E.U8 desc[UR52][R30.64+0x18], R23 ;  /* 0x000018171e00c986 */ /* 0x0003e4000c101134 */
[----:B-1----:R-:W-:Y:S02]  /*16950*/  PRMT R23, RZ, 0x7610, R23 ;  /* 0x00007610ff177816 */ /* 0x002fe40000000017 */
[----:B------:R-:W1:Y:S04]  /*16960*/  @!P1 LDC.64 R30, c[0x0][0x5c0] ;  /* 0x00017000ff1e9b82 */ /* 0x000e680000000a00 */
[----:B------:R-:W4:Y:S01]  /*16970*/  @!P3 LDG.E.U8 R23, desc[UR52][R20.64+0x19] ;  /* 0x000019341417b981 */ /* 0x000f22000c1e1100 */
[----:B------:R-:W-:-:S04]  /*16980*/  LOP3.LUT R22, R22, 0xfeffffff, RZ, 0xc0, !PT ;  /* 0xfeffffff16167812 */ /* 0x000fc800078ec0ff */
[----:B------:R-:W-:Y:S02]  /*16990*/  @P0 LOP3.LUT R22, R22, 0x1000000, RZ, 0xfc, !PT ;  /* 0x0100000016160812 */ /* 0x000fe400078efcff */
[----:B------:R-:W-:Y:S02]  /*169a0*/  ISETP.LT.OR P0, PT, R27, 0x42, !P2 ;  /* 0x000000421b00780c */ /* 0x000fe40005701670 */
[----:B------:R-:W-:-:S04]  /*169b0*/  @!P3 IADD3 R28, P5, P6, R3, R10, R9 ;  /* 0x0000000a031cb210 */ /* 0x000fc80007ebe009 */
[----:B------:R-:W-:Y:S02]  /*169c0*/  @!P3 IADD3.X R34, R4, R29, R8, P5, P6 ;  /* 0x0000001d0422b210 */ /* 0x000fe40002fec408 */
[----:B-1----:R-:W-:-:S04]  /*169d0*/  @!P1 IADD3 R120, P5, P6, R10, R30, R3 ;  /* 0x0000001e0a789210 */ /* 0x002fc80007ebe003 */
[----:B------:R-:W-:Y:S02]  /*169e0*/  @!P1 IADD3.X R121, R29, R31, R4, P5, P6 ;  /* 0x0000001f1d799210 */ /* 0x000fe40002fec404 */
[----:B------:R-:W1:Y:S01]  /*169f0*/  @!P0 LDC.64 R30, c[0x0][0x5c0] ;  /* 0x00017000ff1e8b82 */ /* 0x000e620000000a00 */
[----:B0-----:R-:W-:-:S05]  /*16a00*/  @!P3 IADD3 R32, P4, R28, R32, RZ ;  /* 0x000000201c20b210 */ /* 0x001fca0007f9e0ff */
[----:B------:R-:W-:Y:S01]  /*16a10*/  @!P3 IMAD.X R33, R34, 0x1, R33, P4 ;  /* 0x000000012221b824 */ /* 0x000fe200020e0621 */
[----:B------:R-:W-:Y:S02]  /*16a20*/  ISETP.GE.AND P1, PT, R26, 0x1, PT ;  /* 0x000000011a00780c */ /* 0x000fe40003f26270 */
[----:B----4-:R-:W-:-:S04]  /*16a30*/  LOP3.LUT R23, R23, 0xff, RZ, 0xc0, !PT ;  /* 0x000000ff17177812 */ /* 0x010fc800078ec0ff */
[----:B------:R-:W-:-:S05]  /*16a40*/  F2FP.F16.E4M3.UNPACK_B R23, R23 ;  /* 0x00000017ff17723e */ /* 0x000fca00020006ff */
[----:B------:R-:W-:-:S05]  /*16a50*/  HADD2.F32 R23, -RZ, R23.H0_H0 ;  /* 0x20000017ff177230 */ /* 0x000fca0000004100 */
[----:B------:R-:W-:-:S04]  /*16a60*/  FMUL R23, R23, UR5 ;  /* 0x0000000517177c20 */ /* 0x000fc80008400000 */
[----:B--2---:R-:W-:Y:S02]  /*16a70*/  FFMA R23, R90, UR4, R23 ;  /* 0x000000045a177c23 */ /* 0x004fe40008000017 */
[----:B------:R-:W2:Y:S03]  /*16a80*/  LDL.LU R90, [R1+0x160] ;  /* 0x00016000015a7983 */ /* 0x000ea60000300800 */
[----:B------:R-:W-:-:S05]  /*16a90*/  F2FP.SATFINITE.E4M3.F32.PACK_AB_MERGE_C R23, RZ, R23, RZ ;  /* 0x00000017ff17723e */ /* 0x000fca00048070ff */
[----:B------:R0:W-:Y:S01]  /*16aa0*/  @!P3 STG.E.U8 desc[UR52][R32.64+0x19], R23 ;  /* 0x000019172000b986 */ /* 0x0001e2000c101134 */
[----:B-1----:R-:W-:-:S04]  /*16ab0*/  @!P0 IADD3 R114, P3, P4, R10, R30, R3 ;  /* 0x0000001e0a728210 */ /* 0x002fc80007c7e003 */
[----:B------:R-:W-:Y:S02]  /*16ac0*/  @!P0 IADD3.X R115, R29, R31, R4, P3, P4 ;  /* 0x0000001f1d738210 */ /* 0x000fe40001fe8404 */
[----:B------:R-:W-:Y:S02]  /*16ad0*/  ISETP.LT.OR P3, PT, R27, 0x21, !P1 ;  /* 0x000000211b00780c */ /* 0x000fe40004f61670 */
[----:B0-----:R-:W-:-:S11]  /*16ae0*/  PRMT R23, RZ, 0x7610, R23 ;  /* 0x00007610ff177816 */ /* 0x001fd60000000017 */
[----:B------:R-:W4:Y:S01]  /*16af0*/  @!P3 LDG.E.U8 R23, desc[UR52][R24.64+0x20] ;  /* 0x000020341817b981 */ /* 0x000f22000c1e1100 */
[----:B------:R-:W0:Y:S02]  /*16b00*/  @!P3 LDC.64 R30, c[0x0][0x5c0] ;  /* 0x00017000ff1ebb82 */ /* 0x000e240000000a00 */
[----:B0-----:R-:W-:-:S05]  /*16b10*/  @!P3 IADD3 R30, P4, R10, R30, RZ ;  /* 0x0000001e0a1eb210 */ /* 0x001fca0007f9e0ff */
[----:B------:R-:W-:Y:S01]  /*16b20*/  @!P3 IMAD.X R31, R29, 0x1, R31, P4 ;  /* 0x000000011d1fb824 */ /* 0x000fe200020e061f */
[----:B----4-:R-:W-:-:S04]  /*16b30*/  LOP3.LUT R23, R23, 0xff, RZ, 0xc0, !PT ;  /* 0x000000ff17177812 */ /* 0x010fc800078ec0ff */
[----:B------:R-:W-:-:S05]  /*16b40*/  F2FP.F16.E4M3.UNPACK_B R23, R23 ;  /* 0x00000017ff17723e */ /* 0x000fca00020006ff */
[----:B------:R-:W-:-:S05]  /*16b50*/  HADD2.F32 R23, -RZ, R23.H0_H0 ;  /* 0x20000017ff177230 */ /* 0x000fca0000004100 */
[----:B------:R-:W-:-:S04]  /*16b60*/  FMUL R23, R23, UR5 ;  /* 0x0000000517177c20 */ /* 0x000fc80008400000 */
[----:B---3--:R-:W-:Y:S01]  /*16b70*/  FFMA R23, R91, UR4, R23 ;  /* 0x000000045b177c23 */ /* 0x008fe20008000017 */
[----:B------:R-:W-:Y:S01]  /*16b80*/  ISETP.LT.OR P6, PT, R27, 0x21, !P2 ;  /* 0x000000211b00780c */ /* 0x000fe200057c1670 */
[----:B------:R-:W3:Y:S03]  /*16b90*/  LDL.LU R91, [R1+0x164] ;  /* 0x00016400015b7983 */ /* 0x000ee60000300800 */
[----:B------:R-:W-:-:S05]  /*16ba0*/  F2FP.SATFINITE.E4M3.F32.PACK_AB_MERGE_C R23, RZ, R23, RZ ;  /* 0x00000017ff17723e */ /* 0x000fca00048070ff */
[----:B------:R0:W-:Y:S01]  /*16bb0*/  @!P3 STG.E.U8 desc[UR52][R30.64+0x20], R23 ;  /* 0x000020171e00b986 */ /* 0x0001e2000c101134 */
[----:B------:R-:W-:Y:S02]  /*16bc0*/  ISETP.LT.OR P3, PT, R27, 0x22, !P1 ;  /* 0x000000221b00780c */ /* 0x000fe40004f61670 */
[----:B0-----:R-:W-:-:S11]  /*16bd0*/  PRMT R23, RZ, 0x7610, R23 ;  /* 0x00007610ff177816 */ /* 0x001fd60000000017 */
[----:B------:R-:W0:Y:S01]  /*16be0*/  @!P3 LDC.64 R30, c[0x0][0x5c0] ;  /* 0x00017000ff1ebb82 */ /* 0x000e220000000a00 */
[----:B------:R-:W4:Y:S01]  /*16bf0*/  @!P3 LDG.E.U8 R23, desc[UR52][R24.64+0x21] ;  /* 0x000021341817b981 */ /* 0x000f22000c1e1100 */
[----:B0-----:R-:W-:-:S05]  /*16c00*/  @!P3 IADD3 R30, P4, R10, R30, RZ ;  /* 0x0000001e0a1eb210 */ /* 0x001fca0007f9e0ff */
[----:B------:R-:W-:Y:S01]  /*16c10*/  @!P3 IMAD.X R31, R29, 0x1, R31, P4 ;  /* 0x000000011d1fb824 */ /* 0x000fe200020e061f */
        /* <DEDUP_REMOVED lines=20> */
[----:B---3--:R-:W-:Y:S01]  /*16d60*/  FFMA R23, R91, UR4, R23 ;  /* 0x000000045b177c23 */ /* 0x008fe20008000017 */
[----:B0-----:R-:W-:Y:S01]  /*16d70*/  @!P5 IADD3 R54, P3, P4, R10, R30, R3 ;  /* 0x0000001e0a36d210 */ /* 0x001fe20007c7e003 */
[----:B------:R-:W3:Y:S03]  /*16d80*/  LDL.LU R91, [R1+0x16c] ;  /* 0x00016c00015b7983 */ /* 0x000ee60000300800 */
[----:B------:R-:W-:-:S05]  /*16d90*/  F2FP.SATFINITE.E4M3.F32.PACK_AB_MERGE_C R23, RZ, R23, RZ ;  /* 0x00000017ff17723e */ /* 0x000fca00048070ff */
[----:B------:R0:W-:Y:S01]  /*16da0*/  @!P6 STG.E.U8 desc[UR52][R62.64+0x20], R23 ;  /* 0x000020173e00e986 */ /* 0x0001e2000c101134 */
[----:B------:R-:W-:Y:S02]  /*16db0*/  ISETP.LT.OR P6, PT, R27, 0x22, !P2 ;  /* 0x000000221b00780c */ /* 0x000fe400057c1670 */
[----:B0-----:R-:W-:-:S11]  /*16dc0*/  PRMT R23, RZ, 0x7610, R23 ;  /* 0x00007610ff177816 */ /* 0x001fd60000000017 */
[----:B------:R-:W4:Y:S01]  /*16dd0*/  @!P6 LDG.E.U8 R23, desc[UR52][R12.64+0x21] ;  /* 0x000021340c17e981 */ /* 0x000f22000c1e1100 */
[----:B------:R-:W-:Y:S02]  /*16de0*/  ISETP.GE.AND P0, PT, R26, 0x81, PT ;  /* 0x000000811a00780c */ /* 0x000fe40003f06270 */
[----:B------:R-:W-:Y:S02]  /*16df0*/  @!P5 IADD3.X R55, R29, R31, R4, P3, P4 ;  /* 0x0000001f1d37d210 */ /* 0x000fe40001fe8404 */
[----:B------:R-:W-:-:S13]  /*16e00*/  ISETP.LT.OR P5, PT, R27, 0x41, !P0 ;  /* 0x000000411b00780c */ /* 0x000fda00047a1670 */
[----:B------:R-:W0:Y:S01]  /*16e10*/  @!P5 LDC.64 R30, c[0x0][0x5c0] ;  /* 0x00017000ff1edb82 */ /* 0x000e220000000a00 */
[----:B------:R-:W-:-:S04]  /*16e20*/  LOP3.LUT R0, R0, 0xfffffffb, RZ, 0xc0, !PT ;  /* 0xfffffffb00007812 */ /* 0x000fc800078ec0ff */
[----:B------:R-:W-:Y:S02]  /*16e30*/  @P5 LOP3.LUT R0, R0, 0x4, RZ, 0xfc, !PT ;  /* 0x0000000400005812 */ /* 0x000fe400078efcff */
[----:B0-----:R-:W-:-:S04]  /*16e40*/  @!P5 IADD3 R58, P3, P4, R10, R30, R7 ;  /* 0x0000001e0a3ad210 */ /* 0x001fc80007c7e007 */
[----:B------:R-:W-:Y:S02]  /*16e50*/  @!P5 IADD3.X R59, R29, R31, R6, P3, P4 ;  /* 0x0000001f1d3bd210 */ /* 0x000fe40001fe8406 */
[----:B------:R-:W-:-:S13]  /*16e60*/  ISETP.LT.OR P5, PT, R27, 0x42, !P0 ;  /* 0x000000421b00780c */ /* 0x000fda00047a1670 */
[----:B------:R-:W0:Y:S02]  /*16e70*/  @!P5 LDC.64 R30, c[0x0][0x5c0] ;  /* 0x00017000ff1edb82 */ /* 0x000e240000000a00 */
[----:B0-----:R-:W-:-:S04]  /*16e80*/  @!P5 IADD3 R46, P3, P4, R10, R30, R7 ;  /* 0x0000001e0a2ed210 */ /* 0x001fc80007c7e007 */
[----:B------:R-:W-:Y:S02]  /*16e90*/  @!P5 IADD3.X R47, R29, R31, R6, P3, P4 ;  /* 0x0000001f1d2fd210 */ /* 0x000fe40001fe8406 */
[----:B------:R-:W-:-:S13]  /*16ea0*/  ISETP.LT.OR P3, PT, R27, 0x29, !P1 ;  /* 0x000000291b00780c */ /* 0x000fda0004f61670 */
[----:B------:R-:W0:Y:S01]  /*16eb0*/  @!P3 LDC.64 R30, c[0x0][0x5c0] ;  /* 0x00017000ff1ebb82 */ /* 0x000e220000000a00 */
[----:B----4-:R-:W-:-:S04]  /*16ec0*/  LOP3.LUT R23, R23, 0xff, RZ, 0xc0, !PT ;  /* 0x000000ff17177812 */ /* 0x010fc800078ec0ff */
[----:B------:R-:W-:-:S05]  /*16ed0*/  F2FP.F16.E4M3.UNPACK_B R23, R23 ;  /* 0x00000017ff17723e */ /* 0x000fca00020006ff */
[----:B------:R-:W-:-:S05]  /*16ee0*/  HADD2.F32 R23, -RZ, R23.H0_H0 ;  /* 0x20000017ff177230 */ /* 0x000fca0000004100 */
[----:B------:R-:W-:-:S04]  /*16ef0*/  FMUL R23, R23, UR5 ;  /* 0x0000000517177c20 */ /* 0x000fc80008400000 */
[----:B--2---:R-:W-:Y:S01]  /*16f00*/  FFMA R23, R90, UR4, R23 ;  /* 0x000000045a177c23 */ /* 0x004fe20008000017 */
[----:B0-----:R-:W-:Y:S01]  /*16f10*/  @!P3 IADD3 R30, P4, R10, R30, RZ ;  /* 0x0000001e0a1eb210 */ /* 0x001fe20007f9e0ff */
[----:B------:R-:W2:Y:S03]  /*16f20*/  LDL.LU R90, [R1+0x170] ;  /* 0x00017000015a7983 */ /* 0x000ea60000300800 */
[----:B------:R-:W-:-:S05]  /*16f30*/  F2FP.SATFINITE.E4M3.F32.PACK_AB_MERGE_C R23, RZ, R23, RZ ;  /* 0x00000017ff17723e */ /* 0x000fca00048070ff */
[----:B------:R0:W-:Y:S02]  /*16f40*/  @!P6 STG.E.U8 desc[UR52][R60.64+0x21], R23 ;  /* 0x000021173c00e986 */ /* 0x0001e4000c101134 */
[----:B0-----:R-:W-:-:S06]  /*16f50*/  PRMT R23, RZ, 0x7610, R23 ;  /* 0x00007610ff177816 */ /* 0x001fcc0000000017 */
[----:B------:R-:W4:Y:S01]  /*16f60*/  @!P3 LDG.E.U8 R23, desc[UR52][R24.64+0x28] ;  /* 0x000028341817b981 */ /* 0x000f22000c1e1100 */
[----:B------:R-:W-:Y:S01]  /*16f70*/  @!P3 IMAD.X R31, R29, 0x1, R31, P4 ;  /* 0x000000011d1fb824 */ /* 0x000fe200020e061f */
[----:B----4-:R-:W-:-:S04]  /*16f80*/  LOP3.LUT R23, R23, 0xff, RZ, 0xc0, !PT ;  /* 0x000000ff17177812 */ /* 0x010fc800078ec0ff */
[----:B------:R-:W-:-:S05]  /*16f90*/  F2FP.F16.E4M3.UNPACK_B R23, R23 ;  /* 0x00000017ff17723e */ /* 0x000fca00020006ff */
[----:B------:R-:W-:-:S05]  /*16fa0*/  HADD2.F32 R23, -RZ, R23.H0_H0 ;  /* 0x20000017ff177230 */ /* 0x000fca0000004100 */
[----:B------:R-:W-:-:S04]  /*16fb0*/  FMUL R23, R23, UR5 ;  /* 0x0000000517177c20 */ /* 0x000fc80008400000 */
[----:B---3--:R-:W-:Y:S02]  /*16fc0*/  FFMA R23, R91, UR4, R23 ;  /* 0x000000045b177c23 */ /* 0x008fe40008000017 */
[----:B------:R-:W3:Y:S03]  /*16fd0*/  LDL.LU R91, [R1+0x174] ;  /* 0x00017400015b7983 */ /* 0x000ee60000300800 */
[----:B------:R-:W-:-:S05]  /*16fe0*/  F2FP.SATFINITE.E4M3.F32.PACK_AB_MERGE_C R23, RZ, R23, RZ ;  /* 0x00000017ff17723e */ /* 0x000fca00048070ff */
[----:B------:R0:W-:Y:S01]  /*16ff0*/  @!P3 STG.E.U8 desc[UR52][R30.64+0x28], R23 ;  /* 0x000028171e00b986 */ /* 0x0001e2000c101134 */
[----:B------:R-:W-:Y:S02]  /*17000*/  ISETP.LT.OR P3, PT, R27, 0x2a, !P1 ;  /* 0x0000002a1b00780c */ /* 0x000fe40004f61670 */
[----:B0-----:R-:W-:-:S11]  /*17010*/  PRMT R23, RZ, 0x7610, R23 ;  /* 0x00007610ff177816 */ /* 0x001fd60000000017 */
        /* <DEDUP_REMOVED lines=14> */
[----:B------:R-:W4:Y:S02]  /*17100*/  @!P1 LDG.E.U8 R23, desc[UR52][R12.64+0x28] ;  /* 0x000028340c179981 */ /* 0x000f24000c1e1100 */
[----:B----4-:R-:W-:-:S04]  /*17110*/  LOP3.LUT R23, R23, 0xff, RZ, 0xc0, !PT ;  /* 0x000000ff17177812 */ /* 0x010fc800078ec0ff */
[----:B------:R-:W-:-:S05]  /*17120*/  F2FP.F16.E4M3.UNPACK_B R23, R23 ;  /* 0x00000017ff17723e */ /* 0x000fca00020006ff */
[----:B------:R-:W-:-:S05]  /*17130*/  HADD2.F32 R23, -RZ, R23.H0_H0 ;  /* 0x20000017ff177230 */ /* 0x000fca0000004100 */
[----:B------:R-:W-:-:S04]  /*17140*/  FMUL R23, R23, UR5 ;  /* 0x0000000517177c20 */ /* 0x000fc80008400000 */
[----:B---3--:R-:W-:Y:S01]  /*17150*/  FFMA R23, R91, UR4, R23 ;  /* 0x000000045b177c23 */ /* 0x008fe20008000017 */
[----:B------:R-:W-:Y:S01]  /*17160*/  LOP3.LUT R0, R0, 0xfffffffe, RZ, 0xc0, !PT ;  /* 0xfffffffe00007812 */ /* 0x000fe200078ec0ff */
[----:B------:R-:W3:Y:S03]  /*17170*/  LDL.LU R91, [R1+0x17c] ;  /* 0x00017c00015b7983 */ /* 0x000ee60000300800 */
[----:B------:R-:W-:-:S05]  /*17180*/  F2FP.SATFINITE.E4M3.F32.PACK_AB_MERGE_C R23, RZ, R23, RZ ;  /* 0x00000017ff17723e */ /* 0x000fca00048070ff */
[----:B------:R0:W-:Y:S01]  /*17190*/  @!P1 STG.E.U8 desc[UR52][R66.64+0x28], R23 ;  /* 0x0000281742009986 */ /* 0x0001e2000c101134 */
[----:B------:R-:W-:Y:S02]  /*171a0*/  ISETP.LT.OR P1, PT, R27, 0x2a, !P2 ;  /* 0x0000002a1b00780c */ /* 0x000fe40005721670 */
[----:B0-----:R-:W-:-:S11]  /*171b0*/  PRMT R23, RZ, 0x7610, R23 ;  /* 0x00007610ff177816 */ /* 0x001fd60000000017 */
[----:B------:R-:W4:Y:S01]  /*171c0*/  @!P1 LDG.E.U8 R23, desc[UR52][R12.64+0x29] ;  /* 0x000029340c179981 */ /* 0x000f22000c1e1100 */
[----:B------:R-:W-:Y:S02]  /*171d0*/  @P5 LOP3.LUT R0, R0, 0x1, RZ, 0xfc, !PT ;  /* 0x0000000100005812 */ /* 0x000fe400078efcff */
[----:B------:R-:W-:-:S13]  /*171e0*/  ISETP.LT.OR P5, PT, R27, 0x49, !P0 ;  /* 0x000000491b00780c */ /* 0x000fda00047a1670 */
[----:B------:R-:W0:Y:S01]  /*171f0*/  @!P5 LDC.64 R30, c[0x0][0x5c0] ;  /* 0x00017000ff1edb82 */ /* 0x000e220000000a00 */
[----:B------:R-:W-:-:S04]  /*17200*/  LOP3.LUT R0, R0, 0xdfffffff, RZ, 0xc0, !PT ;  /* 0xdfffffff00007812 */ /* 0x000fc800078ec0ff */
[----:B------:R-:W-:Y:S02]  /*17210*/  @P5 LOP3.LUT R0, R0, 0x20000000, RZ, 0xfc, !PT ;  /* 0x2000000000005812 */ /* 0x000fe400078efcff */
[----:B0-----:R-:W-:-:S04]  /*17220*/  @!P5 IADD3 R38, P3, P4, R10, R30, R7 ;  /* 0x0000001e0a26d210 */ /* 0x001fc80007c7e007 */
[----:B------:R-:W-:Y:S02]  /*17230*/  @!P5 IADD3.X R39, R29, R31, R6, P3, P4 ;  /* 0x0000001f1d27d210 */ /* 0x000fe40001fe8406 */
[----:B------:R-:W-:Y:S02]  /*17240*/  LOP3.LUT P5, RZ, R0, 0x100, RZ, 0xc0, !PT ;  /* 0x0000010000ff7812 */ /* 0x000fe400078ac0ff */
[----:B----4-:R-:W-:-:S04]  /*17250*/  LOP3.LUT R23, R23, 0xff, RZ, 0xc0, !PT ;  /* 0x000000ff17177812 */ /* 0x010fc800078ec0ff */
[----:B------:R-:W-:-:S05]  /*17260*/  F2FP.F16.E4M3.UNPACK_B R23, R23 ;  /* 0x00000017ff17723e */ /* 0x000fca00020006ff */
[----:B------:R-:W-:-:S05]  /*17270*/  HADD2.F32 R23, -RZ, R23.H0_H0 ;  /* 0x20000017ff177230 */ /* 0x000fca0000004100 */
[----:B------:R-:W-:-:S04]  /*17280*/  FMUL R23, R23, UR5 ;  /* 0x0000000517177c20 */ /* 0x000fc80008400000 */
[----:B--2---:R-:W-:Y:S01]  /*17290*/  FFMA R23, R90, UR4, R23 ;  /* 0x000000045a177c23 */ /* 0x004fe20008000017 */
[----:B------:R-:W-:Y:S01]  /*172a0*/  ISETP.LT.OR P0, PT, R27, 0x4a, !P0 ;  /* 0x0000004a1b00780c */ /* 0x000fe20004701670 */
[----:B------:R-:W2:Y:S03]  /*172b0*/  LDL.LU R90, [R1+0x180] ;  /* 0x00018000015a7983 */ /* 0x000ea60000300800 */
[----:B------:R-:W-:-:S05]  /*172c0*/  F2FP.SATFINITE.E4M3.F32.PACK_AB_MERGE_C R23, RZ, R23, RZ ;  /* 0x00000017ff17723e */ /* 0x000fca00048070ff */
[----:B------:R0:W-:Y:S04]  /*172d0*/  @!P1 STG.E.U8 desc[UR52][R64.64+0x29], R23 ;  /* 0x0000291740009986 */ /* 0x0001e8000c101134 */
[----:B------:R-:W1:Y:S01]  /*172e0*/  @!P0 LDC.64 R30, c[0x0][0x5c0] ;  /* 0x00017000ff1e8b82 */ /* 0x000e620000000a00 */
[----:B0-----:R-:W-:-:S06]  /*172f0*/  PRMT R23, RZ, 0x7610, R23 ;  /* 0x00007610ff177816 */ /* 0x001fcc0000000017 */
[----:B------:R-:W4:Y:S01]  /*17300*/  @!P5 LDG.E.U8 R23, desc[UR52][R14.64+0x20] ;  /* 0x000020340e17d981 */ /* 0x000f22000c1e1100 */
[----:B------:R-:W-:Y:S02]  /*17310*/  LOP3.LUT R0, R0, 0xefffffff, RZ, 0xc0, !PT ;  /* 0xefffffff00007812 */ /* 0x000fe400078ec0ff */
[----:B------:R-:W-:Y:S02]  /*17320*/  ISETP.GE.AND P6, PT, R26, 0x101, PT ;  /* 0x000001011a00780c */ /* 0x000fe40003fc6270 */
[----:B------:R-:W-:Y:S02]  /*17330*/  @P0 LOP3.LUT R0, R0, 0x10000000, RZ, 0xfc, !PT ;  /* 0x1000000000000812 */ /* 0x000fe400078efcff */
[----:B-1----:R-:W-:-:S04]  /*17340*/  @!P0 IADD3 R34, P3, P4, R10, R30, R7 ;  /* 0x0000001e0a228210 */ /* 0x002fc80007c7e007 */
[----:B------:R-:W-:Y:S02]  /*17350*/  @!P0 IADD3.X R35, R29, R31, R6, P3, P4 ;  /* 0x0000001f1d238210 */ /* 0x000fe40001fe8406 */
[----:B------:R-:W-:-:S13]  /*17360*/  ISETP.LT.OR P0, PT, R27, 0x41, !P6 ;  /* 0x000000411b00780c */ /* 0x000fda0007701670 */
[----:B------:R-:W0:Y:S01]  /*17370*/  @!P0 LDC.64 R30, c[0x0][0x5c0] ;  /* 0x00017000ff1e8b82 */ /* 0x000e220000000a00 */
[----:B------:R-:W-:-:S04]  /*17380*/  LOP3.LUT R0, R0, 0xffffbfff, RZ, 0xc0, !PT ;  /* 0xffffbfff00007812 */ /* 0x000fc800078ec0ff */
[----:B------:R-:W-:Y:S02]  /*17390*/  @P0 LOP3.LUT R0, R0, 0x4000, RZ, 0xfc, !PT ;  /* 0x0000400000000812 */ /* 0x000fe400078efcff */
[----:B0-----:R-:W-:-:S04]  /*173a0*/  @!P0 IADD3 R44, P3, P4, R10, R30, R9 ;  /* 0x0000001e0a2c8210 */ /* 0x001fc80007c7e009 */
[----:B------:R-:W-:Y:S02]  /*173b0*/  @!P0 IADD3.X R45, R29, R31, R8, P3, P4 ;  /* 0x0000001f1d2d8210 */ /* 0x000fe40001fe8408 */
[----:B------:R-:W-:Y:S02]  /*173c0*/  LOP3.LUT P0, RZ, R0, 0x80, RZ, 0xc0, !PT ;  /* 0x0000008000ff7812 */ /* 0x000fe4000780c0ff */
[----:B------:R-:W-:-:S13]  /*173d0*/  ISETP.LT.OR P1, PT, R27, 0x42, !P6 ;  /* 0x000000421b00780c */ /* 0x000fda0007721670 */
[----:B------:R-:W0:Y:S01]  /*173e0*/  @!P1 LDC.64 R30, c[0x0][0x5c0] ;  /* 0x00017000ff1e9b82 */ /* 0x000e220000000a00 */
        /* <DEDUP_REMOVED lines=8> */
[----:B------:R1:W-:Y:S02]  /*17470*/  @!P5 STG.E.U8 desc[UR52][R52.64+0x20], R23 ;  /* 0x000020173400d986 */ /* 0x0003e4000c101134 */
[----:B-1----:R-:W-:-:S06]  /*17480*/  PRMT R23, RZ, 0x7610, R23 ;  /* 0x00007610ff177816 */ /* 0x002fcc0000000017 */
[----:B------:R-:W4:Y:S01]  /*17490*/  @!P0 LDG.E.U8 R23, desc[UR52][R14.64+0x21] ;  /* 0x000021340e178981 */ /* 0x000f22000c1e1100 */
[----:B0-----:R-:W-:Y:S02]  /*174a0*/  @!P1 IADD3 R36, P3, P4, R10, R30, R9 ;  /* 0x0000001e0a249210 */ /* 0x001fe40007c7e009 */
[----:B------:R-:W-:Y:S02]  /*174b0*/  @P1 LOP3.LUT R0, R0, 0x2000, RZ, 0xfc, !PT ;  /* 0x0000200000001812 */ /* 0x000fe400078efcff */
[----:B------:R-:W-:Y:S02]  /*174c0*/  @!P1 IADD3.X R37, R29, R31, R8, P3, P4 ;  /* 0x0000001f1d259210 */ /* 0x000fe40001fe8408 */
[----:B------:R-:W-:-:S13]  /*174d0*/  ISETP.LT.OR P1, PT, R27, 0x49, !P6 ;  /* 0x000000491b00780c */ /* 0x000fda0007721670 */
[----:B------:R-:W0:Y:S01]  /*174e0*/  @!P1 LDC.64 R30, c[0x0][0x5c0] ;  /* 0x00017000ff1e9b82 */ /* 0x000e220000000a00 */
[----:B------:R-:W-:Y:S02]  /*174f0*/  ISETP.LT.OR P5, PT, R27, 0x4a, !P6 ;  /* 0x0000004a1b00780c */ /* 0x000fe400077a1670 */
[----:B0-----:R-:W-:-:S04]  /*17500*/  @!P1 IADD3 R42, P3, P4, R10, R30, R9 ;  /* 0x0000001e0a2a9210 */ /* 0x001fc80007c7e009 */
[----:B------:R-:W-:-:S07]  /*17510*/  @!P1 IADD3.X R43, R29, R31, R8, P3, P4 ;  /* 0x0000001f1d2b9210 */ /* 0x000fce0001fe8408 */
[----:B------:R-:W0:Y:S01]  /*17520*/  @!P5 LDC.64 R30, c[0x0][0x5c0] ;  /* 0x00017000ff1edb82 */ /* 0x000e220000000a00 */
[----:B------:R-:W-:-:S04]  /*17530*/  LOP3.LUT R2, R2, 0xfffffffd, RZ, 0xc0, !PT ;  /* 0xfffffffd02027812 */ /* 0x000fc800078ec0ff */
[----:B------:R-:W-:Y:S02]  /*17540*/  @P1 LOP3.LUT R2, R2, 0x2, RZ, 0xfc, !PT ;  /* 0x0000000202021812 */ /* 0x000fe400078efcff */
[----:B------:R-:W-:Y:S02]  /*17550*/  LOP3.LUT P1, RZ, R22, 0x2000000, RZ, 0xc0, !PT ;  /* 0x0200000016ff7812 */ /* 0x000fe4000782c0ff */
[----:B0-----:R-:W-:-:S04]  /*17560*/  @!P5 IADD3 R40, P3, P4, R10, R30, R9 ;  /* 0x0000001e0a28d210 */ /* 0x001fc80007c7e009 */
[----:B------:R-:W-:Y:S02]  /*17570*/  @!P5 IADD3.X R41, R29, R31, R8, P3, P4 ;  /* 0x0000001f1d29d210 */ /* 0x000fe40001fe8408 */
[----:B------:R-:W-:-:S13]  /*17580*/  ISETP.LT.OR P4, PT, R27, 0x21, !P1 ;  /* 0x000000211b00780c */ /* 0x000fda0004f81670 */
[----:B------:R-:W0:Y:S01]  /*17590*/  @!P4 LDC.64 R30, c[0x0][0x5c0] ;  /* 0x00017000ff1ecb82 */ /* 0x000e220000000a00 */
[----:B------:R-:W-:-:S04]  /*175a0*/  LOP3.LUT R0, R0, 0xfffffeff, RZ, 0xc0, !PT ;  /* 0xfffffeff00007812 */ /* 0x000fc800078ec0ff */
[----:B------:R-:W-:Y:S02]  /*175b0*/  @P5 LOP3.LUT R0, R0, 0x100, RZ, 0xfc, !PT ;  /* 0x0000010000005812 */ /* 0x000fe400078efcff */
[----:B------:R-:W-:Y:S02]  /*175c0*/  @!P4 IADD3 R28, P3, P5, R3, R10, R7 ;  /* 0x0000000a031cc210 */ /* 0x000fe40007d7e007 */
[----:B----4-:R-:W-:-:S04]  /*175d0*/  LOP3.LUT R23, R23, 0xff, RZ, 0xc0, !PT ;  /* 0x000000ff17177812 */ /* 0x010fc800078ec0ff */
[----:B------:R-:W-:-:S05]  /*175e0*/  F2FP.F16.E4M3.UNPACK_B R23, R23 ;  /* 0x00000017ff17723e */ /* 0x000fca00020006ff */
[----:B------:R-:W-:-:S05]  /*175f0*/  HADD2.F32 R23, -RZ, R23.H0_H0 ;  /* 0x20000017ff177230 */ /* 0x000fca0000004100 */
[----:B------:R-:W-:-:S04]  /*17600*/  FMUL R23, R23, UR5 ;  /* 0x0000000517177c20 */ /* 0x000fc80008400000 */
[----:B--2---:R-:W-:Y:S02]  /*17610*/  FFMA R23, R90, UR4, R23 ;  /* 0x000000045a177c23 */ /* 0x004fe40008000017 */
[----:B------:R-:W2:Y:S03]  /*17620*/  LDL.LU R90, [R1+0x188] ;  /* 0x00018800015a7983 */ /* 0x000ea60000300800 */
[----:B------:R-:W-:Y:S01]  /*17630*/  F2FP.SATFINITE.E4M3.F32.PACK_AB_MERGE_C R23, RZ, R23, RZ ;  /* 0x00000017ff17723e */ /* 0x000fe200048070ff */
[----:B------:R-:W4:Y:S04]  /*17640*/  LDL.LU R92, [R1+0x18c] ;  /* 0x00018c00015c7983 */ /* 0x000f280000300800 */
[----:B------:R1:W-:Y:S04]  /*17650*/  @!P0 STG.E.U8 desc[UR52][R48.64+0x21], R23 ;  /* 0x0000211730008986 */ /* 0x0003e8000c101134 */
[----:B------:R-:W5:Y:S01]  /*17660*/  LDL.LU R100, [R1+0x190] ;  /* 0x0001900001647983 */ /* 0x000f620000300800 */
[----:B-1----:R-:W-:-:S03]  /*17670*/  @!P4 IADD3.X R23, R4, R29, R6, P3, P5 ;  /* 0x0000001d0417c210 */ /* 0x002fc60001fea406 */
[----:B------:R-:W5:Y:S01]  /*17680*/  LDL.LU R101, [R1+0x194] ;  /* 0x0001940001657983 */ /* 0x000f620000300800 */
[----:B0-----:R-:W-:-:S05]  /*17690*/  @!P4 IADD3 R30, P3, R28, R30, RZ ;  /* 0x0000001e1c1ec210 */ /* 0x001fca0007f7e0ff */
[----:B------:R-:W-:Y:S01]  /*176a0*/  @!P4 IMAD.X R31, R23, 0x1, R31, P3 ;  /* 0x00000001171fc824 */ /* 0x000fe200018e061f */
[----:B------:R-:W-:-:S06]  /*176b0*/  PRMT R23, RZ, 0x7610, R23 ;  /* 0x00007610ff177816 */ /* 0x000fcc0000000017 */
[----:B------:R-:W3:Y:S01]  /*176c0*/  @!P4 LDG.E.U8 R23, desc[UR52][R16.64+0x20] ;  /* 0x000020341017c981 */ /* 0x000ee2000c1e1100 */
[----:B------:R-:W-:Y:S02]  /*176d0*/  ISETP.LT.OR P3, PT, R27, 0x22, !P1 ;  /* 0x000000221b00780c */ /* 0x000fe40004f61670 */
[----:B---3--:R-:W-:-:S04]  /*176e0*/  LOP3.LUT R23, R23, 0xff, RZ, 0xc0, !PT ;  /* 0x000000ff17177812 */ /* 0x008fc800078ec0ff */
[----:B------:R-:W-:-:S05]  /*176f0*/  F2FP.F16.E4M3.UNPACK_B R23, R23 ;  /* 0x00000017ff17723e */ /* 0x000fca00020006ff */
[----:B------:R-:W-:-:S05]  /*17700*/  HADD2.F32 R23, -RZ, R23.H0_H0 ;  /* 0x20000017ff177230 */ /* 0x000fca0000004100 */
[----:B------:R-:W-:-:S04]  /*17710*/  FMUL R32, R23, UR5 ;  /* 0x0000000517207c20 */ /* 0x000fc80008400000 */
[----:B------:R-:W-:-:S05]  /*17720*/  FFMA R32, R91, UR4, R32 ;  /* 0x000000045b207c23 */ /* 0x000fca0008000020 */
[----:B------:R-:W-:-:S05]  /*17730*/  F2FP.SATFINITE.E4M3.F32.PACK_AB_MERGE_C R32, RZ, R32, RZ ;  /* 0x00000020ff20723e */ /* 0x000fca00048070ff */
[----:B------:R0:W-:Y:S02]  /*17740*/  @!P4 STG.E.U8 desc[UR52][R30.64+0x20], R32 ;  /* 0x000020201e00c986 */ /* 0x0001e4000c101134 */
[----:B0-----:R-:W0:Y:S01]  /*17750*/  @!P3 LDC.64 R32, c[0x0][0x5c0] ;  /* 0x00017000ff20bb82 */ /* 0x001e220000000a00 */
[----:B------:R-:W-:-:S04]  /*17760*/  @!P3 IADD3 R23, P5, P6, R3, R10, R7 ;  /* 0x0000000a0317b210 */ /* 0x000fc80007ebe007 */
[----:B0-----:R-:W-:Y:S02]  /*17770*/  @!P3 IADD3 R32, P4, R23, R32, RZ ;  /* 0x000000201720b210 */ /* 0x001fe40007f9e0ff */
[----:B------:R-:W-:-:S06]  /*17780*/  PRMT R23, RZ, 0x7610, R23 ;  /* 0x00007610ff177816 */ /* 0x000fcc0000000017 */
[----:B------:R-:W3:Y:S01]  /*17790*/  @!P3 LDG.E.U8 R23, desc[UR52][R16.64+0x21] ;  /* 0x000021341017b981 */ /* 0x000ee2000c1e1100 */
[----:B------:R-:W-:-:S13]  /*177a0*/  ISETP.LT.OR P0, PT, R27, 0x51, !P2 ;  /* 0x000000511b00780c */ /* 0x000fda0005701670 */
[----:B------:R-:W0:Y:S01]  /*177b0*/  @!P0 LDC.64 R30, c[0x0][0x5c0] ;  /* 0x00017000ff1e8b82 */ /* 0x000e220000000a00 */
[----:B------:R-:W-:-:S05]  /*177c0*/  @!P3 IADD3.X R28, R4, R29, R6, P5, P6 ;  /* 0x0000001d041cb210 */ /* 0x000fca0002fec406 */
[----:B------:R-:W-:Y:S01]  /*177d0*/  @!P3 IMAD.X R33, R28, 0x1, R33, P4 ;  /* 0x000000011c21b824 */ /* 0x000fe200020e0621 */
[----:B0-----:R-:W-:-:S04]  /*177e0*/  @!P0 IADD3 R96, P5, P6, R10, R30, R3 ;  /* 0x0000001e0a608210 */ /* 0x001fc80007ebe003 */
[----:B------:R-:W-:Y:S02]  /*177f0*/  @!P0 IADD3.X R97, R29, R31, R4, P5, P6 ;  /* 0x0000001f1d618210 */ /* 0x000fe40002fec404 */
[----:B------:R-:W-:Y:S02]  /*17800*/  LOP3.LUT P5, RZ, R0, 0x10000, RZ, 0xc0, !PT ;  /* 0x0001000000ff7812 */ /* 0x000fe400078ac0ff */
        /* <DEDUP_REMOVED lines=14> */
[----:B0-----:R-:W-:-:S04]  /*178f0*/  @!P0 IADD3 R90, P3, P4, R10, R30, R3 ;  /* 0x0000001e0a5a8210 */ /* 0x001fc80007c7e003 */
[----:B------:R-:W-:Y:S02]  /*17900*/  @!P0 IADD3.X R91, R29, R31, R4, P3, P4 ;  /* 0x0000001f1d5b8210 */ /* 0x000fe40001fe8404 */
        /* <DEDUP_REMOVED lines=23> */
[----:B------:R-:W-:Y:S02]  /*17a80*/  @!P4 IADD3 R28, P3, P5, R3, R10, R7 ;  /* 0x0000000a031cc210 */ /* 0x000fe40007d7e007 */
[----:B--2---:R-:W-:-:S04]  /*17a90*/  LOP3.LUT R23, R23, 0xff, RZ, 0xc0, !PT ;  /* 0x000000ff17177812 */ /* 0x004fc800078ec0ff */
[----:B------:R-:W-:-:S05]  /*17aa0*/  F2FP.F16.E4M3.UNPACK_B R23, R23 ;  /* 0x00000017ff17723e */ /* 0x000fca00020006ff */
[----:B------:R-:W-:-:S05]  /*17ab0*/  HADD2.F32 R23, -RZ, R23.H0_H0 ;  /* 0x20000017ff177230 */ /* 0x000fca0000004100 */
[----:B------:R-:W-:-:S04]  /*17ac0*/  FMUL R23, R23, UR5 ;  /* 0x0000000517177c20 */ /* 0x000fc80008400000 */
[----:B-----5:R-:W-:Y:S02]  /*17ad0*/  FFMA R23, R100, UR4, R23 ;  /* 0x0000000464177c23 */ /* 0x020fe40008000017 */
[----:B------:R-:W2:Y:S03]  /*17ae0*/  LDL.LU R100, [R1+0x198] ;  /* 0x0001980001647983 */ /* 0x000ea60000300800 */
[----:B------:R-:W-:Y:S01]  /*17af0*/  F2FP.SATFINITE.E4M3.F32.PACK_AB_MERGE_C R23, RZ, R23, RZ ;  /* 0x00000017ff17723e */ /* 0x000fe200048070ff */
[----:B------:R-:W3:Y:S04]  /*17b00*/  LDL.LU R104, [R1+0x19c] ;  /* 0x00019c0001687983 */ /* 0x000ee80000300800 */
[----:B------:R1:W-:Y:S01]  /*17b10*/  @!P6 STG.E.U8 desc[UR52][R70.64+0x29], R23 ;  /* 0x000029174600e986 */ /* 0x0003e2000c101134 */
[----:B------:R-:W-:-:S02]  /*17b20*/  LOP3.LUT P0, RZ, R22, 0x1000000, RZ, 0xc0, !PT ;  /* 0x0100000016ff7812 */ /* 0x000fc4000780c0ff */
[----:B------:R-:W-:Y:S01]  /*17b30*/  LOP3.LUT R0, R0, 0xfffeffff, RZ, 0xc0, !PT ;  /* 0xfffeffff00007812 */ /* 0x000fe200078ec0ff */
[----:B------:R-:W4:Y:S01]  /*17b40*/  LDL.LU R122, [R1+0x1a0] ;  /* 0x0001a000017a7983 */ /* 0x000f220000300800 */
[----:B-1----:R-:W-:-:S03]  /*17b50*/  @!P4 IADD3.X R23, R4, R29, R6, P3, P5 ;  /* 0x0000001d0417c210 */ /* 0x002fc60001fea406 */
[----:B------:R-:W5:Y:S01]  /*17b60*/  LDL.LU R123, [R1+0x1a4] ;  /* 0x0001a400017b7983 */ /* 0x000f620000300800 */
[----:B0-----:R-:W-:-:S05]  /*17b70*/  @!P4 IADD3 R30, P3, R28, R30, RZ ;  /* 0x0000001e1c1ec210 */ /* 0x001fca0007f7e0ff */
[----:B------:R-:W-:Y:S01]  /*17b80*/  @!P4 IMAD.X R31, R23, 0x1, R31, P3 ;  /* 0x00000001171fc824 */ /* 0x000fe200018e061f */
[----:B------:R-:W-:-:S06]  /*17b90*/  PRMT R23, RZ, 0x7610, R23 ;  /* 0x00007610ff177816 */ /* 0x000fcc0000000017 */
[----:B------:R-:W2:Y:S01]  /*17ba0*/  @!P4 LDG.E.U8 R23, desc[UR52][R16.64+0x28] ;  /* 0x000028341017c981 */ /* 0x000ea2000c1e1100 */
[----:B------:R-:W-:-:S13]  /*17bb0*/  ISETP.LT.OR P3, PT, R27, 0x2a, !P1 ;  /* 0x0000002a1b00780c */ /* 0x000fda0004f61670 */
[----:B------:R-:W-:Y:S02]  /*17bc0*/  @!P3 IADD3 R28, P5, P6, R3, R10, R7 ;  /* 0x0000000a031cb210 */ /* 0x000fe40007ebe007 */
[----:B--2---:R-:W-:-:S04]  /*17bd0*/  LOP3.LUT R23, R23, 0xff, RZ, 0xc0, !PT ;  /* 0x000000ff17177812 */ /* 0x004fc800078ec0ff */
[----:B------:R-:W-:-:S05]  /*17be0*/  F2FP.F16.E4M3.UNPACK_B R23, R23 ;  /* 0x00000017ff17723e */ /* 0x000fca00020006ff */
[----:B------:R-:W-:-:S05]  /*17bf0*/  HADD2.F32 R23, -RZ, R23.H0_H0 ;  /* 0x20000017ff177230 */ /* 0x000fca0000004100 */
[----:B------:R-:W-:-:S04]  /*17c00*/  FMUL R32, R23, UR5 ;  /* 0x0000000517207c20 */ /* 0x000fc80008400000 */
[----:B------:R-:W-:-:S05]  /*17c10*/  FFMA R32, R101, UR4, R32 ;  /* 0x0000000465207c23 */ /* 0x000fca0008000020 */
[----:B------:R-:W-:-:S05]  /*17c20*/  F2FP.SATFINITE.E4M3.F32.PACK_AB_MERGE_C R32, RZ, R32, RZ ;  /* 0x00000020ff20723e */ /* 0x000fca00048070ff */
[----:B------:R0:W-:Y:S02]  /*17c30*/  @!P4 STG.E.U8 desc[UR52][R30.64+0x28], R32 ;  /* 0x000028201e00c986 */ /* 0x0001e4000c101134 */
[----:B0-----:R-:W0:Y:S01]  /*17c40*/  @!P3 LDC.64 R32, c[0x0][0x5c0] ;  /* 0x00017000ff20bb82 */ /* 0x001e220000000a00 */
[----:B------:R-:W-:Y:S02]  /*17c50*/  @!P3 IADD3.X R23, R4, R29, R6, P5, P6 ;  /* 0x0000001d0417b210 */ /* 0x000fe40002fec406 */
[----:B0-----:R-:W-:-:S05]  /*17c60*/  @!P3 IADD3 R32, P4, R28, R32, RZ ;  /* 0x000000201c20b210 */ /* 0x001fca0007f9e0ff */
[----:B------:R-:W-:Y:S01]  /*17c70*/  @!P3 IMAD.X R33, R23, 0x1, R33, P4 ;  /* 0x000000011721b824 */ /* 0x000fe200020e0621 */
[----:B------:R-:W-:-:S06]  /*17c80*/  PRMT R23, RZ, 0x7610, R23 ;  /* 0x00007610ff177816 */ /* 0x000fcc0000000017 */
[----:B------:R-:W2:Y:S01]  /*17c90*/  @!P3 LDG.E.U8 R23, desc[UR52][R16.64+0x29] ;  /* 0x000029341017b981 */ /* 0x000ea2000c1e1100 */
[----:B------:R-:W-:-:S04]  /*17ca0*/  LOP3.LUT R22, R22, 0xff7fffff, RZ, 0xc0, !PT ;  /* 0xff7fffff16167812 */ /* 0x000fc800078ec0ff */
[----:B------:R-:W-:-:S04]  /*17cb0*/  @P2 LOP3.LUT R22, R22, 0x800000, RZ, 0xfc, !PT ;  /* 0x0080000016162812 */ /* 0x000fc800078efcff */
[----:B------:R-:W-:-:S04]  /*17cc0*/  LOP3.LUT R22, R22, 0xffbfffff, RZ, 0xc0, !PT ;  /* 0xffbfffff16167812 */ /* 0x000fc800078ec0ff */
[----:B------:R-:W-:Y:S02]  /*17cd0*/  @P1 LOP3.LUT R22, R22, 0x400000, RZ, 0xfc, !PT ;  /* 0x0040000016161812 */ /* 0x000fe400078efcff */
[----:B------:R-:W-:-:S04]  /*17ce0*/  ISETP.GE.AND P1, PT, R26, 0x81, PT ;  /* 0x000000811a00780c */ /* 0x000fc80003f26270 */
[----:B------:R-:W-:-:S13]  /*17cf0*/  ISETP.LT.OR P2, PT, R27, 0x51, !P1 ;  /* 0x000000511b00780c */ /* 0x000fda0004f41670 */
[----:B------:R-:W0:Y:S01]  /*17d00*/  @!P2 LDC.64 R30, c[0x0][0x5c0] ;  /* 0x00017000ff1eab82 */ /* 0x000e220000000a00 */
        /* <DEDUP_REMOVED lines=41> */
[----:B------:R-:W-:Y:S02]  /*17fa0*/  @!P4 IADD3 R28, P3, P5, R3, R10, R9 ;  /* 0x0000000a031cc210 */ /* 0x000fe40007d7e009 */
        /* <DEDUP_REMOVED lines=9> */
[----:B------:R-:W-:-:S02]  /*18040*/  LOP3.LUT R0, R0, 0xfffffdff, RZ, 0xc0, !PT ;  /* 0xfffffdff00007812 */ /* 0x000fc400078ec0ff */
[----:B------:R-:W-:Y:S01]  /*18050*/  LOP3.LUT R5, R5, 0xfffffff7, RZ, 0xc0, !PT ;  /* 0xfffffff705057812 */ /* 0x000fe200078ec0ff */
[----:B------:R-:W4:Y:S01]  /*18060*/  LDL.LU R127, [R1+0x1b0] ;  /* 0x0001b000017f7983 */ /* 0x000f220000300800 */
[----:B-1----:R-:W-:Y:S02]  /*18070*/  @!P4 IADD3.X R23, R4, R29, R8, P3, P5 ;  /* 0x0000001d0417c210 */ /* 0x002fe40001fea408 */
[----:B0-----:R-:W-:-:S05]  /*18080*/  @!P4 IADD3 R30, P3, R28, R30, RZ ;  /* 0x0000001e1c1ec210 */ /* 0x001fca0007f7e0ff */
[----:B------:R-:W-:Y:S01]  /*18090*/  @!P4 IMAD.X R31, R23, 0x1, R31, P3 ;  /* 0x00000001171fc824 */ /* 0x000fe200018e061f */
[----:B------:R-:W-:-:S06]  /*180a0*/  PRMT R23, RZ, 0x7610, R23 ;  /* 0x00007610ff177816 */ /* 0x000fcc0000000017 */
[----:B------:R-:W5:Y:S01]  /*180b0*/  @!P4 LDG.E.U8 R23, desc[UR52][R20.64+0x20] ;  /* 0x000020341417c981 */ /* 0x000f62000c1e1100 */
[----:B------:R-:W-:-:S13]  /*180c0*/  ISETP.LT.OR P3, PT, R27, 0x22, !P0 ;  /* 0x000000221b00780c */ /* 0x000fda0004761670 */
[----:B------:R-:W-:Y:S02]  /*180d0*/  @!P3 IADD3 R28, P5, P6, R3, R10, R9 ;  /* 0x0000000a031cb210 */ /* 0x000fe40007ebe009 */
[----:B-----5:R-:W-:-:S04]  /*180e0*/  LOP3.LUT R23, R23, 0xff, RZ, 0xc0, !PT ;  /* 0x000000ff17177812 */ /* 0x020fc800078ec0ff */
        /* <DEDUP_REMOVED lines=11> */
[----:B------:R-:W5:Y:S01]  /*181a0*/  @!P3 LDG.E.U8 R23, desc[UR52][R20.64+0x21] ;  /* 0x000021341417b981 */ /* 0x000f62000c1e1100 */
[----:B------:R-:W-:Y:S02]  /*181b0*/  ISETP.GE.AND P2, PT, R26, 0x101, PT ;  /* 0x000001011a00780c */ /* 0x000fe40003f46270 */
[----:B------:R-:W-:Y:S02]  /*181c0*/  @P1 LOP3.LUT R0, R0, 0x200, RZ, 0xfc, !PT ;  /* 0x0000020000001812 */ /* 0x000fe400078efcff */
[----:B------:R-:W-:-:S13]  /*181d0*/  ISETP.LT.OR P1, PT, R27, 0x51, !P2 ;  /* 0x000000511b00780c */ /* 0x000fda0005721670 */
[----:B------:R-:W0:Y:S02]  /*181e0*/  @!P1 LDC.64 R30, c[0x0][0x5c0] ;  /* 0x00017000ff1e9b82 */ /* 0x000e240000000a00 */
[----:B0-----:R-:W-:-:S04]  /*181f0*/  @!P1 IADD3 R124, P5, P6, R10, R30, R9 ;  /* 0x0000001e0a7c9210 */ /* 0x001fc80007ebe009 */
        /* <DEDUP_REMOVED lines=12> */
[----:B------:R-:W-:Y:S02]  /*182c0*/  LOP3.LUT P1, RZ, R0, 0x20, RZ, 0xc0, !PT ;  /* 0x0000002000ff7812 */ /* 0x000fe4000782c0ff */
[----:B------:R-:W-:-:S04]  /*182d0*/  ISETP.GE.AND P6, PT, R26, 0x101, PT ;  /* 0x000001011a00780c */ /* 0x000fc80003fc6270 */
        /* <DEDUP_REMOVED lines=31> */
[----:B---3--:R-:W-:-:S04]  /*184d0*/  LOP3.LUT R23, R23, 0xff, RZ, 0xc0, !PT ;  /* 0x000000ff17177812 */ /* 0x008fc800078ec0ff */
[----:B------:R-:W-:-:S05]  /*184e0*/  F2FP.F16.E4M3.UNPACK_B R23, R23 ;  /* 0x00000017ff17723e */ /* 0x000fca00020006ff */
[----:B------:R-:W-:-:S05]  /*184f0*/  HADD2.F32 R23, -RZ, R23.H0_H0 ;  /* 0x20000017ff177230 */ /* 0x000fca0000004100 */
[----:B------:R-:W-:-:S04]  /*18500*/  FMUL R23, R23, UR5 ;  /* 0x0000000517177c20 */ /* 0x000fc80008400000 */
[----:B----4-:R-:W-:Y:S02]  /*18510*/  FFMA R23, R127, UR4, R23 ;  /* 0x000000047f177c23 */ /* 0x010fe40008000017 */
[----:B------:R-:W3:Y:S03]  /*18520*/  LDL.LU R127, [R1+0x1b8] ;  /* 0x0001b800017f7983 */ /* 0x000ee60000300800 */
[----:B------:R-:W-:-:S05]  /*18530*/  F2FP.SATFINITE.E4M3.F32.PACK_AB_MERGE_C R23, RZ, R23, RZ ;  /* 0x00000017ff17723e */ /* 0x000fca00048070ff */
[----:B------:R1:W-:Y:S02]  /*18540*/  @!P1 STG.E.U8 desc[UR52][R74.64+0x29], R23 ;  /* 0x000029174a009986 */ /* 0x0003e4000c101134 */
[----:B-1----:R-:W-:Y:S02]  /*18550*/  @!P4 IADD3.X R23, R4, R29, R8, P3, P5 ;  /* 0x0000001d0417c210 */ /* 0x002fe40001fea408 */
[----:B0-----:R-:W-:-:S05]  /*18560*/  @!P4 IADD3 R30, P3, R28, R30, RZ ;  /* 0x0000001e1c1ec210 */ /* 0x001fca0007f7e0ff */
[----:B------:R-:W-:Y:S01]  /*18570*/  @!P4 IMAD.X R31, R23, 0x1, R31, P3 ;  /* 0x00000001171fc824 */ /* 0x000fe200018e061f */
[----:B------:R-:W-:-:S06]  /*18580*/  PRMT R23, RZ, 0x7610, R23 ;  /* 0x00007610ff177816 */ /* 0x000fcc0000000017 */
[----:B------:R-:W4:Y:S01]  /*18590*/  @!P4 LDG.E.U8 R23, desc[UR52][R20.64+0x28] ;  /* 0x000028341417c981 */ /* 0x000f22000c1e1100 */
[----:B------:R-:W-:-:S13]  /*185a0*/  ISETP.LT.OR P3, PT, R27, 0x2a, !P0 ;  /* 0x0000002a1b00780c */ /* 0x000fda0004761670 */
[----:B------:R-:W-:Y:S02]  /*185b0*/  @!P3 IADD3 R28, P5, P6, R3, R10, R9 ;  /* 0x0000000a031cb210 */ /* 0x000fe40007ebe009 */
[----:B----4-:R-:W-:-:S04]  /*185c0*/  LOP3.LUT R23, R23, 0xff, RZ, 0xc0, !PT ;  /* 0x000000ff17177812 */ /* 0x010fc800078ec0ff */
[----:B------:R-:W-:-:S05]  /*185d0*/  F2FP.F16.E4M3.UNPACK_B R23, R23 ;  /* 0x00000017ff17723e */ /* 0x000fca00020006ff */
[----:B------:R-:W-:-:S05]  /*185e0*/  HADD2.F32 R23, -RZ, R23.H0_H0 ;  /* 0x20000017ff177230 */ /* 0x000fca0000004100 */
[----:B------:R-:W-:-:S04]  /*185f0*/  FMUL R32, R23, UR5 ;  /* 0x0000000517207c20 */ /* 0x000fc80008400000 */
[----:B--2---:R-:W-:Y:S01]  /*18600*/  FFMA R32, R126, UR4, R32 ;  /* 0x000000047e207c23 */ /* 0x004fe20008000020 */
[----:B------:R-:W-:Y:S01]  /*18610*/  @!P3 IADD3.X R23, R4, R29, R8, P5, P6 ;  /* 0x0000001d0417b210 */ /* 0x000fe20002fec408 */
[----:B------:R-:W2:Y:S03]  /*18620*/  LDL.LU R126, [R1+0x1bc] ;  /* 0x0001bc00017e7983 */ /* 0x000ea60000300800 */
[----:B------:R-:W-:-:S05]  /*18630*/  F2FP.SATFINITE.E4M3.F32.PACK_AB_MERGE_C R32, RZ, R32, RZ ;  /* 0x00000020ff20723e */ /* 0x000fca00048070ff */
[----:B------:R0:W-:Y:S02]  /*18640*/  @!P4 STG.E.U8 desc[UR52][R30.64+0x28], R32 ;  /* 0x000028201e00c986 */ /* 0x0001e4000c101134 */
[----:B0-----:R-:W0:Y:S02]  /*18650*/  @!P3 LDC.64 R32, c[0x0][0x5c0] ;  /* 0x00017000ff20bb82 */ /* 0x001e240000000a00 */
[----:B0-----:R-:W-:-:S05]  /*18660*/  @!P3 IADD3 R32, P4, R28, R32, RZ ;  /* 0x000000201c20b210 */ /* 0x001fca0007f9e0ff */
[----:B------:R-:W-:Y:S01]  /*18670*/  @!P3 IMAD.X R33, R23, 0x1, R33, P4 ;  /* 0x000000011721b824 */ /* 0x000fe200020e0621 */
[----:B------:R-:W-:-:S06]  /*18680*/  PRMT R23, RZ, 0x7610, R23 ;  /* 0x00007610ff177816 */ /* 0x000fcc0000000017 */
[----:B------:R-:W4:Y:S01]  /*18690*/  @!P3 LDG.E.U8 R23, desc[UR52][R20.64+0x29] ;  /* 0x000029341417b981 */ /* 0x000f22000c1e1100 */
[----:B------:R-:W-:-:S04]  /*186a0*/  LOP3.LUT P2, RZ, R22, 0x800000, RZ, 0xc0, !PT ;  /* 0x0080000016ff7812 */ /* 0x000fc8000784c0ff */
[----:B------:R-:W-:Y:S02]  /*186b0*/  ISETP.LT.OR P1, PT, R27, 0x61, !P2 ;  /* 0x000000611b00780c */ /* 0x000fe40005721670 */
[----:B------:R-:W-:-:S11]  /*186c0*/  LOP3.LUT R22, R22, 0xffdfffff, RZ, 0xc0, !PT ;  /* 0xffdfffff16167812 */ /* 0x000fd600078ec0ff */
[----:B------:R-:W0:Y:S01]  /*186d0*/  @!P1 LDC.64 R30, c[0x0][0x5c0] ;  /* 0x00017000ff1e9b82 */ /* 0x000e220000000a00 */
[----:B------:R-:W-:Y:S02]  /*186e0*/  @P0 LOP3.LUT R22, R22, 0x200000, RZ, 0xfc, !PT ;  /* 0x0020000016160812 */ /* 0x000fe400078efcff */
[----:B------:R-:W-:Y:S02]  /*186f0*/  ISETP.LT.OR P0, PT, R27, 0x62, !P2 ;  /* 0x000000621b00780c */ /* 0x000fe40005701670 */
[----:B0-----:R-:W-:-:S04]  /*18700*/  @!P1 IADD3 R144, P5, P6, R10, R30, R3 ;  /* 0x0000001e0a909210 */ /* 0x001fc80007ebe003 */
[----:B------:R-:W-:-:S07]  /*18710*/  @!P1 IADD3.X R145, R29, R31, R4, P5, P6 ;  /* 0x0000001f1d919210 */ /* 0x000fce0002fec404 */
[----:B------:R-:W0:Y:S01]  /*18720*/  @!P0 LDC.64 R30, c[0x0][0x5c0] ;  /* 0x00017000ff1e8b82 */ /* 0x000e220000000a00 */
[----:B------:R-:W-:-:S04]  /*18730*/  LOP3.LUT R5, R5, 0xffff7fff, RZ, 0xc0, !PT ;  /* 0xffff7fff05057812 */ /* 0x000fc800078ec0ff */
[----:B------:R-:W-:Y:S02]  /*18740*/  @P1 LOP3.LUT R5, R5, 0x8000, RZ, 0xfc, !PT ;  /* 0x0000800005051812 */ /* 0x000fe400078efcff */
[----:B------:R-:W-:Y:S02]  /*18750*/  ISETP.GE.AND P1, PT, R26, 0x1, PT ;  /* 0x000000011a00780c */ /* 0x000fe40003f26270 */
        /* <DEDUP_REMOVED lines=8> */
[----:B0-----:R-:W-:-:S04]  /*187e0*/  @!P0 IADD3 R162, P3, P4, R10, R30, R3 ;  /* 0x0000001e0aa28210 */ /* 0x001fc80007c7e003 */
[----:B------:R-:W-:Y:S02]  /*187f0*/  @!P0 IADD3.X R163, R29, R31, R4, P3, P4 ;  /* 0x0000001f1da38210 */ /* 0x000fe40001fe8404 */
[----:B------:R-:W-:Y:S02]  /*18800*/  ISETP.LT.OR P3, PT, R27, 0x31, !P1 ;  /* 0x000000311b00780c */ /* 0x000fe40004f61670 */
[----:B-1----:R-:W-:-:S11]  /*18810*/  PRMT R23, RZ, 0x7610, R23 ;  /* 0x00007610ff177816 */ /* 0x002fd60000000017 */
        /* <DEDUP_REMOVED lines=26> */
[----:B------:R0:W-:Y:S02]  /*189c0*/  @!P3 STG.E.U8 desc[UR52][R30.64+0x31], R23 ;  /* 0x000031171e00b986 */ /* 0x0001e4000c101134 */
[----:B0-----:R-:W-:-:S06]  /*189d0*/  PRMT R23, RZ, 0x7610, R23 ;  /* 0x00007610ff177816 */ /* 0x001fcc0000000017 */
[----:B------:R-:W4:Y:S01]  /*189e0*/  @!P6 LDG.E.U8 R23, desc[UR52][R12.64+0x30] ;  /* 0x000030340c17e981 */ /* 0x000f22000c1e1100 */
[----:B------:R-:W-:-:S04]  /*189f0*/  LOP3.LUT R5, R5, 0xffffbfff, RZ, 0xc0, !PT ;  /* 0xffffbfff05057812 */ /* 0x000fc800078ec0ff */
[----:B------:R-:W-:Y:S02]  /*18a00*/  @P0 LOP3.LUT R5, R5, 0x4000, RZ, 0xfc, !PT ;  /* 0x0000400005050812 */ /* 0x000fe400078efcff */
[----:B------:R-:W-:-:S13]  /*18a10*/  ISETP.LT.OR P0, PT, R27, 0x69, !P2 ;  /* 0x000000691b00780c */ /* 0x000fda0005701670 */
[----:B------:R-:W0:Y:S01]  /*18a20*/  @!P0 LDC.64 R30, c[0x0][0x5c0] ;  /* 0x00017000ff1e8b82 */ /* 0x000e220000000a00 */
[----:B------:R-:W-:Y:S02]  /*18a30*/  ISETP.LT.OR P5, PT, R27, 0x6a, !P2 ;  /* 0x0000006a1b00780c */ /* 0x000fe400057a1670 */
[----:B------:R-:W-:Y:S02]  /*18a40*/  LOP3.LUT R5, R5, 0xfffbffff, RZ, 0xc0, !PT ;  /* 0xfffbffff05057812 */ /* 0x000fe400078ec0ff */
[----:B0-----:R-:W-:-:S04]  /*18a50*/  @!P0 IADD3 R164, P3, P4, R10, R30, R3 ;  /* 0x0000001e0aa48210 */ /* 0x001fc80007c7e003 */
[----:B------:R-:W-:-:S05]  /*18a60*/  @!P0 IADD3.X R165, R29, R31, R4, P3, P4 ;  /* 0x0000001f1da58210 */ /* 0x000fca0001fe8404 */
[----:B------:R-:W0:Y:S01]  /*18a70*/  @!P5 LDC.64 R30, c[0x0][0x5c0] ;  /* 0x00017000ff1edb82 */ /* 0x000e220000000a00 */
[----:B----4-:R-:W-:-:S04]  /*18a80*/  LOP3.LUT R23, R23, 0xff, RZ, 0xc0, !PT ;  /* 0x000000ff17177812 */ /* 0x010fc800078ec0ff */
[----:B------:R-:W-:-:S05]  /*18a90*/  F2FP.F16.E4M3.UNPACK_B R23, R23 ;  /* 0x00000017ff17723e */ /* 0x000fca00020006ff */
[----:B------:R-:W-:-:S05]  /*18aa0*/  HADD2.F32 R23, -RZ, R23.H0_H0 ;  /* 0x20000017ff177230 */ /* 0x000fca0000004100 */
[----:B------:R-:W-:-:S04]  /*18ab0*/  FMUL R23, R23, UR5 ;  /* 0x0000000517177c20 */ /* 0x000fc80008400000 */
[----:B--2---:R-:W-:Y:S01]  /*18ac0*/  FFMA R23, R126, UR4, R23 ;  /* 0x000000047e177c23 */ /* 0x004fe20008000017 */
[----:B------:R-:W-:Y:S01]  /*18ad0*/  @P0 LOP3.LUT R5, R5, 0x40000, RZ, 0xfc, !PT ;  /* 0x0004000005050812 */ /* 0x000fe200078efcff */
[----:B------:R-:W2:Y:S03]  /*18ae0*/  LDL.LU R126, [R1+0x1cc] ;  /* 0x0001cc00017e7983 */ /* 0x000ea60000300800 */
[----:B------:R-:W-:-:S05]  /*18af0*/  F2FP.SATFINITE.E4M3.F32.PACK_AB_MERGE_C R23, RZ, R23, RZ ;  /* 0x00000017ff17723e */ /* 0x000fca00048070ff */
[----:B------:R1:W-:Y:S01]  /*18b00*/  @!P6 STG.E.U8 desc[UR52][R80.64+0x30], R23 ;  /* 0x000030175000e986 */ /* 0x0003e2000c101134 */
[----:B------:R-:W-:Y:S02]  /*18b10*/  ISETP.LT.OR P6, PT, R27, 0x32, !P2 ;  /* 0x000000321b00780c */ /* 0x000fe400057c1670 */
[----:B-1----:R-:W-:-:S11]  /*18b20*/  PRMT R23, RZ, 0x7610, R23 ;  /* 0x00007610ff177816 */ /* 0x002fd60000000017 */
[----:B------:R-:W4:Y:S01]  /*18b30*/  @!P6 LDG.E.U8 R23, desc[UR52][R12.64+0x31] ;  /* 0x000031340c17e981 */ /* 0x000f22000c1e1100 */
[----:B------:R-:W-:Y:S02]  /*18b40*/  LOP3.LUT R5, R5, 0xffefffff, RZ, 0xc0, !PT ;  /* 0xffefffff05057812 */ /* 0x000fe400078ec0ff */
[----:B0-----:R-:W-:Y:S02]  /*18b50*/  @!P5 IADD3 R166, P3, P4, R10, R30, R3 ;  /* 0x0000001e0aa6d210 */ /* 0x001fe40007c7e003 */
[----:B------:R-:W-:Y:S02]  /*18b60*/  ISETP.GE.AND P0, PT, R26, 0x81, PT ;  /* 0x000000811a00780c */ /* 0x000fe40003f06270 */
[----:B------:R-:W-:Y:S02]  /*18b70*/  @P5 LOP3.LUT R5, R5, 0x100000, RZ, 0xfc, !PT ;  /* 0x0010000005055812 */ /* 0x000fe400078efcff */
        /* <DEDUP_REMOVED lines=17> */
[----:B---3--:R-:W-:Y:S01]  /*18c90*/  FFMA R23, R127, UR4, R23 ;  /* 0x000000047f177c23 */ /* 0x008fe20008000017 */
[----:B0-----:R-:W-:Y:S01]  /*18ca0*/  @!P3 IADD3 R30, P4, R10, R30, RZ ;  /* 0x0000001e0a1eb210 */ /* 0x001fe20007f9e0ff */
[----:B------:R-:W3:Y:S03]  /*18cb0*/  LDL.LU R127, [R1+0x1d0] ;  /* 0x0001d000017f7983 */ /* 0x000ee60000300800 */
        /* <DEDUP_REMOVED lines=34> */
[----:B--2---:R-:W-:Y:S01]  /*18ee0*/  FFMA R23, R126, UR4, R23 ;  /* 0x000000047e177c23 */ /* 0x004fe20008000017 */
[----:B------:R-:W-:Y:S01]  /*18ef0*/  LOP3.LUT R5, R5, 0xffbfffff, RZ, 0xc0, !PT ;  /* 0xffbfffff05057812 */ /* 0x000fe200078ec0ff */
[----:B------:R-:W2:Y:S03]  /*18f00*/  LDL.LU R126, [R1+0x1dc] ;  /* 0x0001dc00017e7983 */ /* 0x000ea60000300800 */
        /* <DEDUP_REMOVED lines=98> */
[----:B------:R-:W-:-:S13]  /*19530*/  ISETP.LT.OR P0, PT, R27, 0x71, !P2 ;  /* 0x000000711b00780c */ /* 0x000fda0005701670 */
[----:B------:R-:W0:Y:S02]  /*19540*/  @!P0 LDC.64 R30, c[0x0][0x5c0] ;  /* 0x00017000ff1e8b82 */ /* 0x000e240000000a00 */
        /* <DEDUP_REMOVED lines=8> */
[----:B------:R-:W-:Y:S01]  /*195d0*/  LOP3.LUT P6, RZ, R0, 0x800, RZ, 0xc0, !PT ;  /* 0x0000080000ff7812 */ /* 0x000fe200078cc0ff */
        /* <DEDUP_REMOVED lines=67> */
[C---:B------:R-:W-:Y:S02]  /*19a10*/  LOP3.LUT P0, RZ, R22.reuse, 0x200000, RZ, 0xc0, !PT ;  /* 0x0020000016ff7812 */ /* 0x040fe4000780c0ff */
[----:B------:R-:W-:-:S04]  /*19a20*/  LOP3.LUT R22, R22, 0xffefffff, RZ, 0xc0, !PT ;  /* 0xffefffff16167812 */ /* 0x000fc800078ec0ff */
[----:B------:R-:W-:-:S04]  /*19a30*/  @P2 LOP3.LUT R22, R22, 0x100000, RZ, 0xfc, !PT ;  /* 0x0010000016162812 */ /* 0x000fc800078efcff */
[----:B------:R-:W-:-:S04]  /*19a40*/  LOP3.LUT R22, R22, 0xfff7ffff, RZ, 0xc0, !PT ;  /* 0xfff7ffff16167812 */ /* 0x000fc800078ec0ff */
[----:B------:R-:W-:Y:S02]  /*19a50*/  @P1 LOP3.LUT R22, R22, 0x80000, RZ, 0xfc, !PT ;  /* 0x0008000016161812 */ /* 0x000fe400078efcff */
[----:B------:R-:W-:-:S04]  /*19a60*/  ISETP.GE.AND P1, PT, R26, 0x81, PT ;  /* 0x000000811a00780c */ /* 0x000fc80003f26270 */
        /* <DEDUP_REMOVED lines=14> */
[----:B0-----:R-:W-:-:S06]  /*19b50*/  PRMT R23, RZ, 0x7610, R23 ;  /* 0x00007610ff177816 */ /* 0x001fcc0000000017 */
[----:B------:R-:W4:Y:S01]  /*19b60*/  @!P6 LDG.E.U8 R23, desc[UR52][R18.64+0x30] ;  /* 0x000030341217e981 */ /* 0x000f22000c1e1100 */
[----:B------:R-:W-:Y:S02]  /*19b70*/  @P2 LOP3.LUT R5, R5, 0x2000, RZ, 0xfc, !PT ;  /* 0x0000200005052812 */ /* 0x000fe400078efcff */
[----:B------:R-:W-:Y:S02]  /*19b80*/  LOP3.LUT P2, RZ, R0, 0x2, RZ, 0xc0, !PT ;  /* 0x0000000200ff7812 */ /* 0x000fe4000784c0ff */
        /* <DEDUP_REMOVED lines=58> */
[----:B------:R-:W-:Y:S02]  /*19f30*/  LOP3.LUT R5, R5, 0xfffffbff, RZ, 0xc0, !PT ;  /* 0xfffffbff05057812 */ /* 0x000fe400078ec0ff */
[----:B------:R-:W-:Y:S02]  /*19f40*/  ISETP.GE.AND P2, PT, R26, 0x101, PT ;  /* 0x000001011a00780c */ /* 0x000fe40003f46270 */
[----:B------:R-:W-:Y:S02]  /*19f50*/  @P1 LOP3.LUT R5, R5, 0x400, RZ, 0xfc, !PT ;  /* 0x0000040005051812 */ /* 0x000fe400078efcff */
        /* <DEDUP_REMOVED lines=74> */
[----:B0-----:R-:W0:Y:S01]  /*1a400*/  @!P3 LDC.64 R32, c[0x0][0x5c0] ;  /* 0x00017000ff20bb82 */ /* 0x001e220000000a00 */
[----:B------:R-:W-:Y:S02]  /*1a410*/  @!P3 IADD3.X R23, R4, R29, R8, P5, P6 ;  /* 0x0000001d0417b210 */ /* 0x000fe40002fec408 */
[----:B0-----:R-:W-:-:S05]  /*1a420*/  @!P3 IADD3 R32, P4, R28, R32, RZ ;  /* 0x000000201c20b210 */ /* 0x001fca0007f9e0ff */
[----:B------:R-:W-:Y:S01]  /*1a430*/  @!P3 IMAD.X R33, R23, 0x1, R33, P4 ;  /* 0x000000011721b824 */ /* 0x000fe200020e0621 */
[----:B------:R-:W-:-:S06]  /*1a440*/  PRMT R23, RZ, 0x7610, R23 ;  /* 0x00007610ff177816 */ /* 0x000fcc0000000017 */
[----:B------:R-:W4:Y:S01]  /*1a450*/  @!P3 LDG.E.U8 R23, desc[UR52][R20.64+0x39] ;  /* 0x000039341417b981 */ /* 0x000f22000c1e1100 */
        /* <DEDUP_REMOVED lines=70> */
[----:B-1----:R-:W-:-:S11]  /*1a8c0*/  PRMT R23, RZ, 0x7610, R23 ;  /* 0x00007610ff177816 */ /* 0x002fd60000000017 */
[----:B------:R-:W4:Y:S01]  /*1a8d0*/  @!P6 LDG.E.U8 R23, desc[UR52][R12.64+0x41] ;  /* 0x000041340c17e981 */ /* 0x000f22000c1e1100 */
[----:B------:R-:W-:Y:S02]  /*1a8e0*/  @P0 LOP3.LUT R5, R5, 0x1, RZ, 0xfc, !PT ;  /* 0x0000000105050812 */ /* 0x000fe400078efcff */
[----:B------:R-:W-:Y:S02]  /*1a8f0*/  LOP3.LUT R2, R2, 0xbfffffff, RZ, 0xc0, !PT ;  /* 0xbfffffff02027812 */ /* 0x000fe400078ec0ff */
[----:B0-----:R-:W-:Y:S02]  /*1a900*/  @!P5 IADD3 R86, P3, P4, R10, R30, R3 ;  /* 0x0000001e0a56d210 */ /* 0x001fe40007c7e003 */
[----:B------:R-:W-:Y:S02]  /*1a910*/  ISETP.GE.AND P0, PT, R26, 0x81, PT ;  /* 0x000000811a00780c */ /* 0x000fe40003f06270 */
[----:B------:R-:W-:Y:S02]  /*1a920*/  @P5 LOP3.LUT R2, R2, 0x40000000, RZ, 0xfc, !PT ;  /* 0x4000000002025812 */ /* 0x000fe400078efcff */
[----:B------:R-:W-:-:S02]  /*1a930*/  @!P5 IADD3.X R87, R29, R31, R4, P3, P4 ;  /* 0x0000001f1d57d210 */ /* 0x000fc40001fe8404 */
        /* <DEDUP_REMOVED lines=148> */
[----:B------:R0:W-:Y:S02]  /*1b280*/  @!P4 STG.E.U8 desc[UR52][R30.64+0x40], R32 ;  /* 0x000040201e00c986 */ /* 0x0001e4000c101134 */
[----:B0-----:R-:W0:Y:S01]  /*1b290*/  @!P3 LDC.64 R32, c[0x0][0x5c0] ;  /* 0x00017000ff20bb82 */ /* 0x001e220000000a00 */
[----:B------:R-:W-:-:S07]  /*1b2a0*/  @!P3 IADD3.X R23, R4, R29, R6, P5, P6 ;  /* 0x0000001d0417b210 */ /* 0x000fce0002fec406 */
[----:B------:R-:W1:Y:S01]  /*1b2b0*/  @!P0 LDC.64 R30, c[0x0][0x5c0] ;  /* 0x00017000ff1e8b82 */ /* 0x000e620000000a00 */
[----:B0-----:R-:W-:-:S05]  /*1b2c0*/  @!P3 IADD3 R32, P4, R28, R32, RZ ;  /* 0x000000201c20b210 */ /* 0x001fca0007f9e0ff */
[----:B------:R-:W-:Y:S01]  /*1b2d0*/  @!P3 IMAD.X R33, R23, 0x1, R33, P4 ;  /* 0x000000011721b824 */ /* 0x000fe200020e0621 */
[----:B------:R-:W-:-:S06]  /*1b2e0*/  PRMT R23, RZ, 0x7610, R23 ;  /* 0x00007610ff177816 */ /* 0x000fcc0000000017 */
[----:B------:R-:W4:Y:S01]  /*1b2f0*/  @!P3 LDG.E.U8 R23, desc[UR52][R16.64+0x41] ;  /* 0x000041341017b981 */ /* 0x000f22000c1e1100 */
[----:B-1----:R-:W-:-:S04]  /*1b300*/  @!P0 IADD3 R68, P5, P6, R10, R30, R3 ;  /* 0x0000001e0a448210 */ /* 0x002fc80007ebe003 */
        /* <DEDUP_REMOVED lines=158> */
[----:B------:R-:W-:Y:S02]  /*1bcf0*/  ISETP.GE.AND P2, PT, R26, 0x101, PT ;  /* 0x000001011a00780c */ /* 0x000fe40003f46270 */
        /* <DEDUP_REMOVED lines=117> */
[----:B------:R-:W0:Y:S01]  /*1c450*/  @!P3 LDC.64 R30, c[0x0][0x5c0] ;  /* 0x00017000ff1ebb82 */ /* 0x000e220000000a00 */
[----:B------:R-:W4:Y:S01]  /*1c460*/  @!P3 LDG.E.U8 R23, desc[UR52][R24.64+0x51] ;  /* 0x000051341817b981 */ /* 0x000f22000c1e1100 */
[----:B------:R-:W-:-:S04]  /*1c470*/  @P1 LOP3.LUT R2, R2, 0x80, RZ, 0xfc, !PT ;  /* 0x0000008002021812 */ /* 0x000fc800078efcff */
[----:B------:R-:W-:-:S04]  /*1c480*/  LOP3.LUT R2, R2, 0xffffffbf, RZ, 0xc0, !PT ;  /* 0xffffffbf02027812 */ /* 0x000fc800078ec0ff */
[----:B------:R-:W-:Y:S02]  /*1c490*/  @P0 LOP3.LUT R2, R2, 0x40, RZ, 0xfc, !PT ;  /* 0x0000004002020812 */ /* 0x000fe400078efcff */
[----:B------:R-:W-:Y:S02]  /*1c4a0*/  ISETP.LT.OR P0, PT, R27, 0xa9, !P2 ;  /* 0x000000a91b00780c */ /* 0x000fe40005701670 */
[----:B0-----:R-:W-:-:S05]  /*1c4b0*/  @!P3 IADD3 R30, P4, R10, R30, RZ ;  /* 0x0000001e0a1eb210 */ /* 0x001fca0007f9e0ff */
[----:B------:R-:W-:Y:S01]  /*1c4c0*/  @!P3 IMAD.X R31, R29, 0x1, R31, P4 ;  /* 0x000000011d1fb824 */ /* 0x000fe200020e061f */
        /* <DEDUP_REMOVED lines=9> */
[----:B0-----:R-:W0:Y:S01]  /*1c560*/  @!P0 LDC.64 R30, c[0x0][0x5c0] ;  /* 0x00017000ff1e8b82 */ /* 0x001e220000000a00 */
[----:B------:R-:W-:Y:S02]  /*1c570*/  PRMT R23, RZ, 0x7610, R23 ;  /* 0x00007610ff177816 */ /* 0x000fe40000000017 */
[----:B0-----:R-:W-:-:S04]  /*1c580*/  @!P0 IADD3 R40, P3, P4, R10, R30, R3 ;  /* 0x0000001e0a288210 */ /* 0x001fc80007c7e003 */
[----:B------:R-:W-:Y:S02]  /*1c590*/  @!P0 IADD3.X R41, R29, R31, R4, P3, P4 ;  /* 0x0000001f1d298210 */ /* 0x000fe40001fe8404 */
[----:B------:R-:W-:-:S13]  /*1c5a0*/  ISETP.LT.OR P4, PT, R27, 0x51, !P2 ;  /* 0x000000511b00780c */ /* 0x000fda0005781670 */
[----:B------:R-:W4:Y:S01]  /*1c5b0*/  @!P4 LDG.E.U8 R23, desc[UR52][R12.64+0x50] ;  /* 0x000050340c17c981 */ /* 0x000f22000c1e1100 */
[----:B------:R-:W-:Y:S02]  /*1c5c0*/  ISETP.LT.OR P1, PT, R27, 0xaa, !P2 ;  /* 0x000000aa1b00780c */ /* 0x000fe40005721670 */
[----:B------:R-:W-:-:S11]  /*1c5d0*/  LOP3.LUT R2, R2, 0xffffffdf, RZ, 0xc0, !PT ;  /* 0xffffffdf02027812 */ /* 0x000fd600078ec0ff */
[----:B------:R-:W0:Y:S01]  /*1c5e0*/  @!P1 LDC.64 R30, c[0x0][0x5c0] ;  /* 0x00017000ff1e9b82 */ /* 0x000e220000000a00 */
[----:B------:R-:W-:Y:S02]  /*1c5f0*/  @P0 LOP3.LUT R2, R2, 0x20, RZ, 0xfc, !PT ;  /* 0x0000002002020812 */ /* 0x000fe400078efcff */
[----:B------:R-:W-:Y:S02]  /*1c600*/  ISETP.GE.AND P0, PT, R26, 0x81, PT ;  /* 0x000000811a00780c */ /* 0x000fe40003f06270 */
[----:B----4-:R-:W-:-:S04]  /*1c610*/  LOP3.LUT R23, R23, 0xff, RZ, 0xc0, !PT ;  /* 0x000000ff17177812 */ /* 0x010fc800078ec0ff */
[----:B------:R-:W-:-:S05]  /*1c620*/  F2FP.F16.E4M3.UNPACK_B R23, R23 ;  /* 0x00000017ff17723e */ /* 0x000fca00020006ff */
[----:B------:R-:W-:-:S05]  /*1c630*/  HADD2.F32 R23, -RZ, R23.H0_H0 ;  /* 0x20000017ff177230 */ /* 0x000fca0000004100 */
[----:B------:R-:W-:-:S04]  /*1c640*/  FMUL R23, R23, UR5 ;  /* 0x0000000517177c20 */ /* 0x000fc80008400000 */
[----:B--2---:R-:W-:Y:S01]  /*1c650*/  FFMA R23, R126, UR4, R23 ;  /* 0x000000047e177c23 */ /* 0x004fe20008000017 */
[----:B0-----:R-:W-:Y:S01]  /*1c660*/  @!P1 IADD3 R38, P2, P3, R10, R30, R3 ;  /* 0x0000001e0a269210 */ /* 0x001fe20007b5e003 */
[----:B------:R-:W2:Y:S03]  /*1c670*/  LDL.LU R126, [R1+0x28c] ;  /* 0x00028c00017e7983 */ /* 0x000ea60000300800 */
[----:B------:R-:W-:-:S05]  /*1c680*/  F2FP.SATFINITE.E4M3.F32.PACK_AB_MERGE_C R23, RZ, R23, RZ ;  /* 0x00000017ff17723e */ /* 0x000fca00048070ff */
[----:B------:R0:W-:Y:S02]  /*1c690*/  @!P4 STG.E.U8 desc[UR52][R96.64+0x50], R23 ;  /* 0x000050176000c986 */ /* 0x0001e4000c101134 */
[----:B0-----:R-:W-:-:S06]  /*1c6a0*/  PRMT R23, RZ, 0x7610, R23 ;  /* 0x00007610ff177816 */ /* 0x001fcc0000000017 */
[----:B------:R-:W4:Y:S01]  /*1c6b0*/  @!P5 LDG.E.U8 R23, desc[UR52][R12.64+0x51] ;  /* 0x000051340c17d981 */ /* 0x000f22000c1e1100 */
[----:B------:R-:W-:Y:S02]  /*1c6c0*/  ISETP.LT.OR P4, PT, R27, 0xa1, !P0 ;  /* 0x000000a11b00780c */ /* 0x000fe40004781670 */
[----:B------:R-:W-:-:S11]  /*1c6d0*/  @!P1 IADD3.X R39, R29, R31, R4, P2, P3 ;  /* 0x0000001f1d279210 */ /* 0x000fd600017e6404 */
[----:B------:R-:W0:Y:S01]  /*1c6e0*/  @!P4 LDC.64 R30, c[0x0][0x5c0] ;  /* 0x00017000ff1ecb82 */ /* 0x000e220000000a00 */
[----:B------:R-:W-:-:S04]  /*1c6f0*/  LOP3.LUT R2, R2, 0xffffffef, RZ, 0xc0, !PT ;  /* 0xffffffef02027812 */ /* 0x000fc800078ec0ff */
[----:B------:R-:W-:-:S04]  /*1c700*/  @P1 LOP3.LUT R2, R2, 0x10, RZ, 0xfc, !PT ;  /* 0x0000001002021812 */ /* 0x000fc800078efcff */
        /* <DEDUP_REMOVED lines=36> */
[----:B------:R-:W-:Y:S02]  /*1c950*/  LOP3.LUT P4, RZ, R2, 0x4000000, RZ, 0xc0, !PT ;  /* 0x0400000002ff7812 */ /* 0x000fe4000788c0ff */
        /* <DEDUP_REMOVED lines=38> */
[----:B------:R-:W-:Y:S02]  /*1cbc0*/  LOP3.LUT P1, RZ, R22, 0x10000, RZ, 0xc0, !PT ;  /* 0x0001000016ff7812 */ /* 0x000fe4000782c0ff */
[----:B------:R-:W-:Y:S02]  /*1cbd0*/  @P0 LOP3.LUT R2, R2, 0x2, RZ, 0xfc, !PT ;  /* 0x0000000202020812 */ /* 0x000fe400078efcff */
[----:B------:R-:W-:Y:S02]  /*1cbe0*/  @!P0 IADD3.X R33, R29, R31, R6, P2, P3 ;  /* 0x0000001f1d218210 */ /* 0x000fe400017e6406 */
[C---:B------:R-:W-:Y:S02]  /*1cbf0*/  ISETP.LT.OR P0, PT, R27.reuse, 0x51, !P1 ;  /* 0x000000511b00780c */ /* 0x040fe40004f01670 */
[----:B------:R-:W-:-:S11]  /*1cc00*/  ISETP.LT.OR P4, PT, R27, 0x52, !P1 ;  /* 0x000000521b00780c */ /* 0x000fd60004f81670 */
[----:B------:R-:W-:-:S04]  /*1cc10*/  @!P0 IADD3 R99, P2, P3, R3, R10, R7 ;  /* 0x0000000a03638210 */ /* 0x000fc80007b5e007 */
[----:B------:R-:W-:Y:S02]  /*1cc20*/  @!P0 IADD3.X R97, R4, R29, R6, P2, P3 ;  /* 0x0000001d04618210 */ /* 0x000fe400017e6406 */
[----:B------:R-:W-:-:S04]  /*1cc30*/  @!P4 IADD3 R96, P2, P3, R3, R10, R7 ;  /* 0x0000000a0360c210 */ /* 0x000fc80007b5e007 */
[----:B------:R-:W-:Y:S02]  /*1cc40*/  @!P4 IADD3.X R94, R4, R29, R6, P2, P3 ;  /* 0x0000001d045ec210 */ /* 0x000fe400017e6406 */
[----:B------:R-:W-:Y:S02]  /*1cc50*/  ISETP.LT.OR P2, PT, R27, 0x59, !P1 ;  /* 0x000000591b00780c */ /* 0x000fe40004f41670 */
[C---:B------:R-:W-:Y:S02]  /*1cc60*/  LOP3.LUT P0, RZ, R22.reuse, 0x8000, RZ, 0xc0, !PT ;  /* 0x0000800016ff7812 */ /* 0x040fe4000780c0ff */
[----:B------:R-:W-:-:S09]  /*1cc70*/  LOP3.LUT R22, R22, 0xfffff7ff, RZ, 0xc0, !PT ;  /* 0xfffff7ff16167812 */ /* 0x000fd200078ec0ff */
[----:B------:R-:W-:Y:S02]  /*1cc80*/  @!P2 IADD3 R93, P3, P4, R3, R10, R7 ;  /* 0x0000000a035da210 */ /* 0x000fe40007c7e007 */
[----:B------:R-:W-:Y:S02]  /*1cc90*/  @P2 LOP3.LUT R22, R22, 0x800, RZ, 0xfc, !PT ;  /* 0x0000080016162812 */ /* 0x000fe400078efcff */
[----:B------:R-:W-:Y:S02]  /*1cca0*/  @!P2 IADD3.X R91, R4, R29, R6, P3, P4 ;  /* 0x0000001d045ba210 */ /* 0x000fe40001fe8406 */
[----:B------:R-:W-:Y:S02]  /*1ccb0*/  LOP3.LUT P2, RZ, R0, 0x8000, RZ, 0xc0, !PT ;  /* 0x0000800000ff7812 */ /* 0x000fe4000784c0ff */
[----:B------:R-:W-:Y:S02]  /*1ccc0*/  PRMT R30, RZ, 0x7610, R30 ;  /* 0x00007610ff1e7816 */ /* 0x000fe4000000001e */
[----:B----4-:R-:W-:-:S04]  /*1ccd0*/  LOP3.LUT R23, R23, 0xff, RZ, 0xc0, !PT ;  /* 0x000000ff17177812 */ /* 0x010fc800078ec0ff */
[----:B------:R-:W-:-:S05]  /*1cce0*/  F2FP.F16.E4M3.UNPACK_B R23, R23 ;  /* 0x00000017ff17723e */ /* 0x000fca00020006ff */
[----:B------:R-:W-:-:S05]  /*1ccf0*/  HADD2.F32 R23, -RZ, R23.H0_H0 ;  /* 0x20000017ff177230 */ /* 0x000fca0000004100 */
[----:B------:R-:W-:-:S04]  /*1cd00*/  FMUL R23, R23, UR5 ;  /* 0x0000000517177c20 */ /* 0x000fc80008400000 */
[----:B--2---:R-:W-:Y:S01]  /*1cd10*/  FFMA R28, R126, UR4, R23 ;  /* 0x000000047e1c7c23 */ /* 0x004fe20008000017 */
[----:B------:R-:W-:Y:S01]  /*1cd20*/  ISETP.LT.OR P3, PT, R27, 0x5a, !P1 ;  /* 0x0000005a1b00780c */ /* 0x000fe20004f61670 */
[----:B------:R-:W2:Y:S03]  /*1cd30*/  LDL.LU R126, [R1+0x2a4] ;  /* 0x0002a400017e7983 */ /* 0x000ea60000300800 */
[----:B------:R-:W-:Y:S01]  /*1cd40*/  F2FP.SATFINITE.E4M3.F32.PACK_AB_MERGE_C R28, RZ, R28, RZ ;  /* 0x0000001cff1c723e */ /* 0x000fe200048070ff */
[----:B------:R-:W4:Y:S04]  /*1cd50*/  LDL.LU R132, [R1+0x2a8] ;  /* 0x0002a80001847983 */ /* 0x000f280000300800 */
[----:B------:R0:W-:Y:S04]  /*1cd60*/  @!P6 STG.E.U8 desc[UR52][R102.64+0x50], R28 ;  /* 0x0000501c6600e986 */ /* 0x0001e8000c101134 */
[----:B------:R-:W5:Y:S01]  /*1cd70*/  @!P2 LDG.E.U8 R30, desc[UR52][R14.64+0x51] ;  /* 0x000051340e1ea981 */ /* 0x000f62000c1e1100 */
[----:B------:R-:W-:-:S04]  /*1cd80*/  @!P3 IADD3 R90, P5, P4, R3, R10, R7 ;  /* 0x0000000a035ab210 */ /* 0x000fc80007cbe007 */
[----:B------:R-:W-:Y:S02]  /*1cd90*/  @!P3 IADD3.X R23, R4, R29, R6, P5, P4 ;  /* 0x0000001d0417b210 */ /* 0x000fe40002fe8406 */
[----:B------:R-:W-:Y:S02]  /*1cda0*/  ISETP.LT.OR P4, PT, R27, 0x51, !P0 ;  /* 0x000000511b00780c */ /* 0x000fe40004781670 */
[----:B------:R-:W-:-:S04]  /*1cdb0*/  LOP3.LUT R22, R22, 0xffffefff, RZ, 0xc0, !PT ;  /* 0xffffefff16167812 */ /* 0x000fc800078ec0ff */
[----:B------:R-:W-:-:S04]  /*1cdc0*/  @P3 LOP3.LUT R22, R22, 0x1000, RZ, 0xfc, !PT ;  /* 0x0000100016163812 */ /* 0x000fc800078efcff */
[----:B------:R-:W-:-:S03]  /*1cdd0*/  LOP3.LUT R22, R22, 0xffffff7f, RZ, 0xc0, !PT ;  /* 0xffffff7f16167812 */ /* 0x000fc600078ec0ff */
[----:B0-----:R-:W-:Y:S02]  /*1cde0*/  @!P4 IADD3 R28, P6, P5, R3, R10, R9 ;  /* 0x0000000a031cc210 */ /* 0x001fe40007dde009 */
[----:B------:R-:W-:Y:S02]  /*1cdf0*/  @P4 LOP3.LUT R22, R22, 0x80, RZ, 0xfc, !PT ;  /* 0x0000008016164812 */ /* 0x000fe400078efcff */
[----:B------:R-:W-:Y:S02]  /*1ce00*/  @!P4 IADD3.X R92, R4, R29, R8, P6, P5 ;  /* 0x0000001d045cc210 */ /* 0x000fe400037ea408 */
[C---:B------:R-:W-:Y:S02]  /*1ce10*/  ISETP.LT.OR P4, PT, R27.reuse, 0x51, !P1 ;  /* 0x000000511b00780c */ /* 0x040fe40004f81670 */
[----:B------:R-:W-:Y:S02]  /*1ce20*/  ISETP.LT.OR P5, PT, R27, 0x52, !P0 ;  /* 0x000000521b00780c */ /* 0x000fe400047a1670 */
[----:B-----5:R-:W-:-:S04]  /*1ce30*/  LOP3.LUT R30, R30, 0xff, RZ, 0xc0, !PT ;  /* 0x000000ff1e1e7812 */ /* 0x020fc800078ec0ff */
[----:B------:R-:W-:-:S05]  /*1ce40*/  F2FP.F16.E4M3.UNPACK_B R30, R30 ;  /* 0x0000001eff1e723e */ /* 0x000fca00020006ff */
[----:B------:R-:W-:-:S05]  /*1ce50*/  HADD2.F32 R30, -RZ, R30.H0_H0 ;  /* 0x2000001eff1e7230 */ /* 0x000fca0000004100 */
[----:B------:R-:W-:-:S04]  /*1ce60*/  FMUL R30, R30, UR5 ;  /* 0x000000051e1e7c20 */ /* 0x000fc80008400000 */
[----:B---3--:R-:W-:-:S05]  /*1ce70*/  FFMA R30, R127, UR4, R30 ;  /* 0x000000047f1e7c23 */ /* 0x008fca000800001e */
[----:B------:R-:W-:-:S05]  /*1ce80*/  F2FP.SATFINITE.E4M3.F32.PACK_AB_MERGE_C R30, RZ, R30, RZ ;  /* 0x0000001eff1e723e */ /* 0x000fca00048070ff */
[----:B------:R0:W-:Y:S02]  /*1ce90*/  @!P2 STG.E.U8 desc[UR52][R100.64+0x51], R30 ;  /* 0x0000511e6400a986 */ /* 0x0001e4000c101134 */
[----:B0-----:R-:W0:Y:S01]  /*1cea0*/  @!P4 LDC.64 R30, c[0x0][0x5c0] ;  /* 0x00017000ff1ecb82 */ /* 0x001e220000000a00 */
[----:B------:R-:W-:-:S04]  /*1ceb0*/  @!P5 IADD3 R95, P2, P6, R3, R10, R9 ;  /* 0x0000000a035fd210 */ /* 0x000fc80007e5e009 */
[----:B------:R-:W-:Y:S02]  /*1cec0*/  @!P5 IADD3.X R98, R4, R29, R8, P2, P6 ;  /* 0x0000001d0462d210 */ /* 0x000fe400017ec408 */
[----:B0-----:R-:W-:-:S05]  /*1ced0*/  @!P4 IADD3 R30, P6, R99, R30, RZ ;  /* 0x0000001e631ec210 */ /* 0x001fca0007fde0ff */
[----:B------:R-:W-:Y:S01]  /*1cee0*/  @!P4 IMAD.X R31, R97, 0x1, R31, P6 ;  /* 0x00000001611fc824 */ /* 0x000fe200030e061f */
[----:B------:R-:W-:-:S06]  /*1cef0*/  PRMT R97, RZ, 0x7610, R97 ;  /* 0x00007610ff617816 */ /* 0x000fcc0000000061 */
[----:B------:R-:W3:Y:S01]  /*1cf00*/  @!P4 LDG.E.U8 R97, desc[UR52][R16.64+0x50] ;  /* 0x000050341061c981 */ /* 0x000ee2000c1e1100 */
[----:B------:R-:W-:Y:S02]  /*1cf10*/  LOP3.LUT P2, RZ, R2, 0x80000000, RZ, 0xc0, !PT ;  /* 0x8000000002ff7812 */ /* 0x000fe4000784c0ff */
[----:B------:R-:W-:Y:S02]  /*1cf20*/  ISETP.LT.OR P6, PT, R27, 0x59, !P0 ;  /* 0x000000591b00780c */ /* 0x000fe400047c1670 */
[----:B------:R-:W-:-:S09]  /*1cf30*/  LOP3.LUT R22, R22, 0xffffdfff, RZ, 0xc0, !PT ;  /* 0xffffdfff16167812 */ /* 0x000fd200078ec0ff */
[----:B------:R-:W-:-:S04]  /*1cf40*/  @P2 LOP3.LUT R22, R22, 0x2000, RZ, 0xfc, !PT ;  /* 0x0000200016162812 */ /* 0x000fc800078efcff */
[----:B------:R-:W-:-:S04]  /*1cf50*/  LOP3.LUT R22, R22, 0xfffffeff, RZ, 0xc0, !PT ;  /* 0xfffffeff16167812 */ /* 0x000fc800078ec0ff */
[----:B------:R-:W-:Y:S02]  /*1cf60*/  @P5 LOP3.LUT R22, R22, 0x100, RZ, 0xfc, !PT ;  /* 0x0000010016165812 */ /* 0x000fe400078efcff */
[----:B---3--:R-:W-:-:S04]  /*1cf70*/  LOP3.LUT R97, R97, 0xff, RZ, 0xc0, !PT ;  /* 0x000000ff61617812 */ /* 0x008fc800078ec0ff */
[----:B------:R-:W-:-:S05]  /*1cf80*/  F2FP.F16.E4M3.UNPACK_B R97, R97 ;  /* 0x00000061ff61723e */ /* 0x000fca00020006ff */
[----:B------:R-:W-:-:S05]  /*1cf90*/  HADD2.F32 R97, -RZ, R97.H0_H0 ;  /* 0x20000061ff617230 */ /* 0x000fca0000004100 */
[----:B------:R-:W-:-:S04]  /*1cfa0*/  FMUL R97, R97, UR5 ;  /* 0x0000000561617c20 */ /* 0x000fc80008400000 */
[----:B--2---:R-:W-:Y:S01]  /*1cfb0*/  FFMA R99, R126, UR4, R97 ;  /* 0x000000047e637c23 */ /* 0x004fe20008000061 */
[----:B------:R-:W-:Y:S01]  /*1cfc0*/  @!P6 IADD3 R97, P3, P2, R3, R10, R9 ;  /* 0x0000000a0361e210 */ /* 0x000fe20007a7e009 */
[----:B------:R-:W2:Y:S03]  /*1cfd0*/  LDL.LU R126, [R1+0x2ac] ;  /* 0x0002ac00017e7983 */ /* 0x000ea60000300800 */
[----:B------:R-:W-:Y:S01]  /*1cfe0*/  @!P6 IADD3.X R100, R4, R29, R8, P3, P2 ;  /* 0x0000001d0464e210 */ /* 0x000fe20001fe4408 */
[----:B------:R-:W3:Y:S01]  /*1cff0*/  LDL.LU R127, [R1+0x2b0] ;  /* 0x0002b000017f7983 */ /* 0x000ee20000300800 */
[----:B------:R-:W-:Y:S02]  /*1d000*/  ISETP.LT.OR P3, PT, R27, 0x52, !P1 ;  /* 0x000000521b00780c */ /* 0x000fe40004f61670 */
[----:B------:R-:W-:-:S05]  /*1d010*/  F2FP.SATFINITE.E4M3.F32.PACK_AB_MERGE_C R99, RZ, R99, RZ ;  /* 0x00000063ff63723e */ /* 0x000fca00048070ff */
[----:B------:R0:W-:Y:S06]  /*1d020*/  @!P4 STG.E.U8 desc[UR52][R30.64+0x50], R99 ;  /* 0x000050631e00c986 */ /* 0x0001ec000c101134 */
[----:B0-----:R-:W0:Y:S02]  /*1d030*/  @!P3 LDC.64 R30, c[0x0][0x5c0] ;  /* 0x00017000ff1ebb82 */ /* 0x001e240000000a00 */
[----:B0-----:R-:W-:-:S05]  /*1d040*/  @!P3 IADD3 R30, P5, R96, R30, RZ ;  /* 0x0000001e601eb210 */ /* 0x001fca0007fbe0ff */
[----:B------:R-:W-:Y:S01]  /*1d050*/  @!P3 IMAD.X R31, R94, 0x1, R31, P5 ;  /* 0x000000015e1fb824 */ /* 0x000fe200028e061f */
[----:B------:R-:W-:-:S06]  /*1d060*/  PRMT R94, RZ, 0x7610, R94 ;  /* 0x00007610ff5e7816 */ /* 0x000fcc000000005e */
[----:B------:R-:W5:Y:S01]  /*1d070*/  @!P3 LDG.E.U8 R94, desc[UR52][R16.64+0x51] ;  /* 0x00005134105eb981 */ /* 0x000f62000c1e1100 */
[----:B------:R-:W-:-:S04]  /*1d080*/  LOP3.LUT R22, R22, 0xffffffbf, RZ, 0xc0, !PT ;  /* 0xffffffbf16167812 */ /* 0x000fc800078ec0ff */
[----:B------:R-:W-:-:S04]  /*1d090*/  @P6 LOP3.LUT R22, R22, 0x40, RZ, 0xfc, !PT ;  /* 0x0000004016166812 */ /* 0x000fc800078efcff */
[----:B------:R-:W-:-:S04]  /*1d0a0*/  LOP3.LUT R22, R22, 0xffffbfff, RZ, 0xc0, !PT ;  /* 0xffffbfff16167812 */ /* 0x000fc800078ec0ff */
[----:B------:R-:W-:Y:S02]  /*1d0b0*/  @P1 LOP3.LUT R22, R22, 0x4000, RZ, 0xfc, !PT ;  /* 0x0000400016161812 */ /* 0x000fe400078efcff */
[----:B------:R-:W-:-:S13]  /*1d0c0*/  ISETP.LT.OR P1, PT, R27, 0x5a, !P0 ;  /* 0x0000005a1b00780c */ /* 0x000fda0004721670 */
[----:B------:R-:W-:-:S04]  /*1d0d0*/  @!P1 IADD3 R96, P6, P2, R3, R10, R9 ;  /* 0x0000000a03609210 */ /* 0x000fc80007ade009 */
[----:B------:R-:W-:Y:S02]  /*1d0e0*/  @!P1 IADD3.X R99, R4, R29, R8, P6, P2 ;  /* 0x0000001d04639210 */ /* 0x000fe400037e4408 */
[----:B------:R-:W-:Y:S02]  /*1d0f0*/  LOP3.LUT P2, RZ, R22, 0x2000, RZ, 0xc0, !PT ;  /* 0x0000200016ff7812 */ /* 0x000fe4000784c0ff */
[----:B-----5:R-:W-:-:S04]  /*1d100*/  LOP3.LUT R94, R94, 0xff, RZ, 0xc0, !PT ;  /* 0x000000ff5e5e7812 */ /* 0x020fc800078ec0ff */
[----:B------:R-:W-:-:S05]  /*1d110*/  F2FP.F16.E4M3.UNPACK_B R94, R94 ;  /* 0x0000005eff5e723e */ /* 0x000fca00020006ff */
[----:B------:R-:W-:-:S05]  /*1d120*/  HADD2.F32 R94, -RZ, R94.H0_H0 ;  /* 0x2000005eff5e7230 */ /* 0x000fca0000004100 */
[----:B------:R-:W-:-:S04]  /*1d130*/  FMUL R94, R94, UR5 ;  /* 0x000000055e5e7c20 */ /* 0x000fc80008400000 */
[----:B----4-:R-:W-:-:S05]  /*1d140*/  FFMA R94, R132, UR4, R94 ;  /* 0x00000004845e7c23 */ /* 0x010fca000800005e */
[----:B------:R-:W-:-:S05]  /*1d150*/  F2FP.SATFINITE.E4M3.F32.PACK_AB_MERGE_C R94, RZ, R94, RZ ;  /* 0x0000005eff5e723e */ /* 0x000fca00048070ff */
[----:B------:R0:W-:Y:S02]  /*1d160*/  @!P3 STG.E.U8 desc[UR52][R30.64+0x51], R94 ;  /* 0x0000515e1e00b986 */ /* 0x0001e4000c101134 */
[----:B0-----:R-:W-:-:S06]  /*1d170*/  PRMT R30, RZ, 0x7610, R30 ;  /* 0x00007610ff1e7816 */ /* 0x001fcc000000001e */
[----:B------:R-:W4:Y:S01]  /*1d180*/  @!P2 LDG.E.U8 R30, desc[UR52][R14.64+0x58] ;  /* 0x000058340e1ea981 */ /* 0x000f22000c1e1100 */
        /* <DEDUP_REMOVED lines=12> */
[C---:B------:R-:W-:Y:S02]  /*1d250*/  ISETP.LT.OR P6, PT, R27.reuse, 0x61, !P1 ;  /* 0x000000611b00780c */ /* 0x040fe40004fc1670 */
[----:B------:R-:W-:-:S11]  /*1d260*/  ISETP.LT.OR P2, PT, R27, 0x69, !P1 ;  /* 0x000000691b00780c */ /* 0x000fd60004f41670 */
[----:B------:R-:W-:-:S04]  /*1d270*/  @!P6 IADD3 R94, P3, P5, R3, R10, R7 ;  /* 0x0000000a035ee210 */ /* 0x000fc80007d7e007 */
[----:B------:R-:W-:Y:S02]  /*1d280*/  @!P6 IADD3.X R101, R4, R29, R6, P3, P5 ;  /* 0x0000001d0465e210 */ /* 0x000fe40001fea406 */
[----:B------:R-:W-:-:S13]  /*1d290*/  ISETP.LT.OR P3, PT, R27, 0x62, !P1 ;  /* 0x000000621b00780c */ /* 0x000fda0004f61670 */
[----:B------:R-:W-:-:S04]  /*1d2a0*/  @!P3 IADD3 R102, P5, P6, R3, R10, R7 ;  /* 0x0000000a0366b210 */ /* 0x000fc80007ebe007 */
[----:B------:R-:W-:Y:S02]  /*1d2b0*/  @!P3 IADD3.X R103, R4, R29, R6, P5, P6 ;  /* 0x0000001d0467b210 */ /* 0x000fe40002fec406 */
[----:B------:R-:W-:-:S04]  /*1d2c0*/  @!P2 IADD3 R106, P5, P6, R3, R10, R7 ;  /* 0x0000000a036aa210 */ /* 0x000fc80007ebe007 */
[----:B------:R-:W-:Y:S02]  /*1d2d0*/  @!P2 IADD3.X R112, R4, R29, R6, P5, P6 ;  /* 0x0000001d0470a210 */ /* 0x000fe40002fec406 */
[C---:B------:R-:W-:Y:S02]  /*1d2e0*/  LOP3.LUT P2, RZ, R22.reuse, 0x800, RZ, 0xc0, !PT ;  /* 0x0000080016ff7812 */ /* 0x040fe4000784c0ff */
[C---:B------:R-:W-:Y:S02]  /*1d2f0*/  LOP3.LUT P3, RZ, R22.reuse, 0x1000, RZ, 0xc0, !PT ;  /* 0x0000100016ff7812 */ /* 0x040fe4000786c0ff */
[----:B------:R-:W-:Y:S02]  /*1d300*/  LOP3.LUT R22, R22, 0xfffffdff, RZ, 0xc0, !PT ;  /* 0xfffffdff16167812 */ /* 0x000fe400078ec0ff */
[----:B------:R-:W-:Y:S02]  /*1d310*/  ISETP.LT.OR P6, PT, R27, 0x6a, !P1 ;  /* 0x0000006a1b00780c */ /* 0x000fe40004fc1670 */
[----:B------:R-:W-:-:S02]  /*1d320*/  @P1 LOP3.LUT R22, R22, 0x200, RZ, 0xfc, !PT ;  /* 0x0000020016161812 */ /* 0x000fc400078efcff */
        /* <DEDUP_REMOVED lines=9> */
[----:B0-----:R-:W0:Y:S02]  /*1d3c0*/  @!P2 LDC.64 R30, c[0x0][0x5c0] ;  /* 0x00017000ff1eab82 */ /* 0x001e240000000a00 */
[----:B0-----:R-:W-:-:S05]  /*1d3d0*/  @!P2 IADD3 R30, P1, R93, R30, RZ ;  /* 0x0000001e5d1ea210 */ /* 0x001fca0007f3e0ff */
[----:B------:R-:W-:Y:S01]  /*1d3e0*/  @!P2 IMAD.X R31, R91, 0x1, R31, P1 ;  /* 0x000000015b1fa824 */ /* 0x000fe200008e061f */
[----:B------:R-:W-:-:S06]  /*1d3f0*/  PRMT R91, RZ, 0x7610, R91 ;  /* 0x00007610ff5b7816 */ /* 0x000fcc000000005b */
[----:B------:R-:W4:Y:S01]  /*1d400*/  @!P2 LDG.E.U8 R91, desc[UR52][R16.64+0x58] ;  /* 0x00005834105ba981 */ /* 0x000f22000c1e1100 */
[----:B------:R-:W-:-:S04]  /*1d410*/  @!P6 IADD3 R108, P4, P5, R3, R10, R7 ;  /* 0x0000000a036ce210 */ /* 0x000fc80007d9e007 */
[----:B------:R-:W-:Y:S02]  /*1d420*/  @!P6 IADD3.X R113, R4, R29, R6, P4, P5 ;  /* 0x0000001d0471e210 */ /* 0x000fe400027ea406 */
[----:B------:R-:W-:Y:S02]  /*1d430*/  LOP3.LUT P4, RZ, R5, 0x8, RZ, 0xc0, !PT ;  /* 0x0000000805ff7812 */ /* 0x000fe4000788c0ff */
[----:B------:R-:W-:Y:S02]  /*1d440*/  ISETP.LT.OR P5, PT, R27, 0x61, !P0 ;  /* 0x000000611b00780c */ /* 0x000fe400047a1670 */
[----:B------:R-:W-:-:S09]  /*1d450*/  LOP3.LUT R0, R0, 0xfdffffff, RZ, 0xc0, !PT ;  /* 0xfdffffff00007812 */ /* 0x000fd200078ec0ff */
[----:B------:R-:W-:Y:S02]  /*1d460*/  @P4 LOP3.LUT R22, R22, 0x400, RZ, 0xfc, !PT ;  /* 0x0000040016164812 */ /* 0x000fe400078efcff */
[----:B------:R-:W-:Y:S02]  /*1d470*/  @!P5 IADD3 R105, P1, P4, R3, R10, R9 ;  /* 0x0000000a0369d210 */ /* 0x000fe40007c3e009 */
[----:B------:R-:W-:Y:S02]  /*1d480*/  @P5 LOP3.LUT R0, R0, 0x2000000, RZ, 0xfc, !PT ;  /* 0x0200000000005812 */ /* 0x000fe400078efcff */
[----:B------:R-:W-:Y:S02]  /*1d490*/  @!P5 IADD3.X R111, R4, R29, R8, P1, P4 ;  /* 0x0000001d046fd210 */ /* 0x000fe40000fe8408 */
        /* <DEDUP_REMOVED lines=15> */
[----:B------:R-:W-:Y:S02]  /*1d590*/  LOP3.LUT R0, R0, 0xfeffffff, RZ, 0xc0, !PT ;  /* 0xfeffffff00007812 */ /* 0x000fe400078ec0ff */
[----:B------:R-:W-:Y:S02]  /*1d5a0*/  @!P4 IADD3 R104, P1, P2, R3, R10, R9 ;  /* 0x0000000a0368c210 */ /* 0x000fe40007a3e009 */
[----:B------:R-:W-:Y:S02]  /*1d5b0*/  @P4 LOP3.LUT R0, R0, 0x1000000, RZ, 0xfc, !PT ;  /* 0x0100000000004812 */ /* 0x000fe400078efcff */
[----:B------:R-:W-:Y:S02]  /*1d5c0*/  @!P4 IADD3.X R110, R4, R29, R8, P1, P2 ;  /* 0x0000001d046ec210 */ /* 0x000fe40000fe4408 */
[----:B------:R-:W-:-:S02]  /*1d5d0*/  LOP3.LUT P4, RZ, R22, 0x400, RZ, 0xc0, !PT ;  /* 0x0000040016ff7812 */ /* 0x000fc4000788c0ff */
        /* <DEDUP_REMOVED lines=19> */
[----:B0-----:R-:W-:-:S06]  /*1d710*/  PRMT R23, RZ, 0x7610, R23 ;  /* 0x00007610ff177816 */ /* 0x001fcc0000000017 */
[----:B------:R-:W4:Y:S01]  /*1d720*/  @!P6 LDG.E.U8 R23, desc[UR52][R18.64+0x51] ;  /* 0x000051341217e981 */ /* 0x000f22000c1e1100 */
[----:B------:R-:W-:Y:S02]  /*1d730*/  LOP3.LUT R0, R0, 0xff7fffff, RZ, 0xc0, !PT ;  /* 0xff7fffff00007812 */ /* 0x000fe400078ec0ff */
[----:B------:R-:W-:Y:S02]  /*1d740*/  @!P5 IADD3 R93, P2, P3, R3, R10, R9 ;  /* 0x0000000a035dd210 */ /* 0x000fe40007b5e009 */
[----:B------:R-:W-:Y:S02]  /*1d750*/  @P5 LOP3.LUT R0, R0, 0x800000, RZ, 0xfc, !PT ;  /* 0x0080000000005812 */ /* 0x000fe400078efcff */
[----:B------:R-:W-:Y:S02]  /*1d760*/  @!P5 IADD3.X R107, R4, R29, R8, P2, P3 ;  /* 0x0000001d046bd210 */ /* 0x000fe400017e6408 */
[----:B------:R-:W-:Y:S02]  /*1d770*/  ISETP.LT.OR P5, PT, R27, 0x6a, !P0 ;  /* 0x0000006a1b00780c */ /* 0x000fe400047a1670 */
[----:B------:R-:W-:-:S04]  /*1d780*/  LOP3.LUT P1, RZ, R22, 0x200, RZ, 0xc0, !PT ;  /* 0x0000020016ff7812 */ /* 0x000fc8000782c0ff */
[----:B------:R-:W-:-:S07]  /*1d790*/  ISETP.LT.OR P4, PT, R27, 0x71, !P1 ;  /* 0x000000711b00780c */ /* 0x000fce0004f81670 */
[----:B------:R-:W-:-:S04]  /*1d7a0*/  @!P5 IADD3 R109, P2, P3, R3, R10, R9 ;  /* 0x0000000a036dd210 */ /* 0x000fc80007b5e009 */
[----:B------:R-:W-:Y:S02]  /*1d7b0*/  @!P5 IADD3.X R114, R4, R29, R8, P2, P3 ;  /* 0x0000001d0472d210 */ /* 0x000fe400017e6408 */
[----:B------:R-:W-:-:S04]  /*1d7c0*/  @!P4 IADD3 R153, P2, P3, R3, R10, R7 ;  /* 0x0000000a0399c210 */ /* 0x000fc80007b5e007 */
[----:B------:R-:W-:Y:S02]  /*1d7d0*/  @!P4 IADD3.X R154, R4, R29, R6, P2, P3 ;  /* 0x0000001d049ac210 */ /* 0x000fe400017e6406 */
[----:B------:R-:W-:-:S13]  /*1d7e0*/  LOP3.LUT P4, RZ, R22, 0x80, RZ, 0xc0, !PT ;  /* 0x0000008016ff7812 */ /* 0x000fda000788c0ff */
        /* <DEDUP_REMOVED lines=12> */
[----:B------:R-:W-:Y:S02]  /*1d8b0*/  ISETP.LT.OR P6, PT, R27, 0x72, !P1 ;  /* 0x000000721b00780c */ /* 0x000fe40004fc1670 */
[----:B------:R-:W-:Y:S02]  /*1d8c0*/  @P5 LOP3.LUT R0, R0, 0x200000, RZ, 0xfc, !PT ;  /* 0x0020000000005812 */ /* 0x000fe400078efcff */
[----:B------:R-:W-:-:S09]  /*1d8d0*/  LOP3.LUT P5, RZ, R22, 0x100, RZ, 0xc0, !PT ;  /* 0x0000010016ff7812 */ /* 0x000fd200078ac0ff */
[----:B------:R-:W-:-:S04]  /*1d8e0*/  @!P6 IADD3 R123, P2, P3, R3, R10, R7 ;  /* 0x0000000a037be210 */ /* 0x000fc80007b5e007 */
[----:B------:R-:W-:Y:S02]  /*1d8f0*/  @!P6 IADD3.X R152, R4, R29, R6, P2, P3 ;  /* 0x0000001d0498e210 */ /* 0x000fe400017e6406 */
        /* <DEDUP_REMOVED lines=11> */
[----:B0-----:R-:W-:Y:S01]  /*1d9b0*/  PRMT R23, RZ, 0x7610, R23 ;  /* 0x00007610ff177816 */ /* 0x001fe20000000017 */
[----:B------:R-:W0:Y:S05]  /*1d9c0*/  @!P5 LDC.64 R30, c[0x0][0x5c0] ;  /* 0x00017000ff1edb82 */ /* 0x000e2a0000000a00 */
[----:B------:R-:W4:Y:S01]  /*1d9d0*/  @!P5 LDG.E.U8 R23, desc[UR52][R20.64+0x51] ;  /* 0x000051341417d981 */ /* 0x000f22000c1e1100 */
        /* <DEDUP_REMOVED lines=11> */
[----:B------:R-:W-:Y:S01]  /*1da90*/  F2FP.SATFINITE.E4M3.F32.PACK_AB_MERGE_C R23, RZ, R23, RZ ;  /* 0x00000017ff17723e */ /* 0x000fe200048070ff */
[----:B------:R-:W4:Y:S04]  /*1daa0*/  LDL.LU R133, [R1+0x2d4] ;  /* 0x0002d40001857983 */ /* 0x000f280000300800 */
[----:B------:R0:W-:Y:S01]  /*1dab0*/  @!P5 STG.E.U8 desc[UR52][R30.64+0x51], R23 ;  /* 0x000051171e00d986 */ /* 0x0001e2000c101134 */
[----:B------:R-:W-:-:S02]  /*1dac0*/  LOP3.LUT P5, RZ, R5, 0x200, RZ, 0xc0, !PT ;  /* 0x0000020005ff7812 */ /* 0x000fc400078ac0ff */
[----:B0-----:R-:W-:-:S11]  /*1dad0*/  PRMT R23, RZ, 0x7610, R23 ;  /* 0x00007610ff177816 */ /* 0x001fd60000000017 */
[----:B------:R-:W5:Y:S01]  /*1dae0*/  @!P5 LDG.E.U8 R23, desc[UR52][R18.64+0x58] ;  /* 0x000058341217d981 */ /* 0x000f62000c1e1100 */
[----:B------:R-:W-:-:S04]  /*1daf0*/  @!P6 IADD3 R119, P3, P4, R3, R10, R7 ;  /* 0x0000000a0377e210 */ /* 0x000fc80007c7e007 */
        /* <DEDUP_REMOVED lines=11> */
[----:B------:R-:W-:Y:S02]  /*1dbb0*/  ISETP.LT.OR P6, PT, R27, 0x71, !P0 ;  /* 0x000000711b00780c */ /* 0x000fe400047c1670 */
[----:B------:R-:W-:-:S11]  /*1dbc0*/  LOP3.LUT R0, R0, 0xfffdffff, RZ, 0xc0, !PT ;  /* 0xfffdffff00007812 */ /* 0x000fd600078ec0ff */
[----:B------:R-:W-:Y:S02]  /*1dbd0*/  @!P6 IADD3 R118, P2, P3, R3, R10, R9 ;  /* 0x0000000a0376e210 */ /* 0x000fe40007b5e009 */
[----:B------:R-:W-:Y:S02]  /*1dbe0*/  @P6 LOP3.LUT R0, R0, 0x20000, RZ, 0xfc, !PT ;  /* 0x0002000000006812 */ /* 0x000fe400078efcff */
[----:B------:R-:W-:Y:S02]  /*1dbf0*/  @!P6 IADD3.X R122, R4, R29, R8, P2, P3 ;  /* 0x0000001d047ae210 */ /* 0x000fe400017e6408 */
[----:B------:R-:W-:Y:S02]  /*1dc00*/  ISETP.LT.OR P6, PT, R27, 0x72, !P0 ;  /* 0x000000721b00780c */ /* 0x000fe400047c1670 */
[----:B------:R-:W-:-:S11]  /*1dc10*/  LOP3.LUT R0, R0, 0xffff7fff, RZ, 0xc0, !PT ;  /* 0xffff7fff00007812 */ /* 0x000fd600078ec0ff */
[----:B------:R-:W-:Y:S02]  /*1dc20*/  @!P6 IADD3 R124, P2, P3, R3, R10, R9 ;  /* 0x0000000a037ce210 */ /* 0x000fe40007b5e009 */
[----:B------:R-:W-:Y:S02]  /*1dc30*/  @P6 LOP3.LUT R0, R0, 0x8000, RZ, 0xfc, !PT ;  /* 0x0000800000006812 */ /* 0x000fe400078efcff */
[----:B------:R-:W-:Y:S02]  /*1dc40*/  @!P6 IADD3.X R126, R4, R29, R8, P2, P3 ;  /* 0x0000001d047ee210 */ /* 0x000fe400017e6408 */
[----:B------:R-:W-:Y:S02]  /*1dc50*/  LOP3.LUT P6, RZ, R22, 0x40, RZ, 0xc0, !PT ;  /* 0x0000004016ff7812 */ /* 0x000fe400078cc0ff */
[----:B------:R-:W-:-:S11]  /*1dc60*/  ISETP.LT.OR P5, PT, R27, 0x79, !P0 ;  /* 0x000000791b00780c */ /* 0x000fd600047a1670 */
[----:B------:R-:W0:Y:S01]  /*1dc70*/  @!P6 LDC.64 R30, c[0x0][0x5c0] ;  /* 0x00017000ff1eeb82 */ /* 0x000e220000000a00 */
[----:B--2---:R-:W-:-:S04]  /*1dc80*/  LOP3.LUT R23, R23, 0xff, RZ, 0xc0, !PT ;  /* 0x000000ff17177812 */ /* 0x004fc800078ec0ff */
[----:B------:R-:W-:-:S05]  /*1dc90*/  F2FP.F16.E4M3.UNPACK_B R23, R23 ;  /* 0x00000017ff17723e */ /* 0x000fca00020006ff */
[----:B------:R-:W-:-:S05]  /*1dca0*/  HADD2.F32 R23, -RZ, R23.H0_H0 ;  /* 0x20000017ff177230 */ /* 0x000fca0000004100 */
[----:B------:R-:W-:-:S04]  /*1dcb0*/  FMUL R23, R23, UR5 ;  /* 0x0000000517177c20 */ /* 0x000fc80008400000 */
[----:B---3--:R-:W-:Y:S01]  /*1dcc0*/  FFMA R23, R127, UR4, R23 ;  /* 0x000000047f177c23 */ /* 0x008fe20008000017 */
[----:B------:R-:W-:Y:S01]  /*1dcd0*/  @!P5 IADD3 R134, P2, P3, R3, R10, R9 ;  /* 0x0000000a0386d210 */ /* 0x000fe20007b5e009 */
[----:B------:R-:W2:Y:S03]  /*1dce0*/  LDL.LU R127, [R1+0x2d8] ;  /* 0x0002d800017f7983 */ /* 0x000ea60000300800 */
[----:B------:R-:W-:Y:S01]  /*1dcf0*/  F2FP.SATFINITE.E4M3.F32.PACK_AB_MERGE_C R23, RZ, R23, RZ ;  /* 0x00000017ff17723e */ /* 0x000fe200048070ff */
[----:B------:R-:W3:Y:S04]  /*1dd00*/  LDL.LU R136, [R1+0x2dc] ;  /* 0x0002dc0001887983 */ /* 0x000ee80000300800 */
[----:B------:R1:W-:Y:S02]  /*1dd10*/  @!P4 STG.E.U8 desc[UR52][R130.64+0x59], R23 ;  /* 0x000059178200c986 */ /* 0x0003e4000c101134 */
[----:B-1----:R-:W-:-:S06]  /*1dd20*/  PRMT R23, RZ, 0x7610, R23 ;  /* 0x00007610ff177816 */ /* 0x002fcc0000000017 */
[----:B------:R-:W5:Y:S01]  /*1dd30*/  @!P6 LDG.E.U8 R23, desc[UR52][R20.64+0x58] ;  /* 0x000058341417e981 */ /* 0x000f62000c1e1100 */
[----:B------:R-:W-:Y:S02]  /*1dd40*/  ISETP.LT.OR P4, PT, R27, 0x7a, !P0 ;  /* 0x0000007a1b00780c */ /* 0x000fe40004781670 */
[----:B------:R-:W-:Y:S02]  /*1dd50*/  @!P5 IADD3.X R141, R4, R29, R8, P2, P3 ;  /* 0x0000001d048dd210 */ /* 0x000fe400017e6408 */
[----:B------:R-:W-:-:S09]  /*1dd60*/  LOP3.LUT R0, R0, 0xfffffffd, RZ, 0xc0, !PT ;  /* 0xfffffffd00007812 */ /* 0x000fd200078ec0ff */
[----:B------:R-:W-:-:S04]  /*1dd70*/  @!P4 IADD3 R132, P2, P3, R3, R10, R9 ;  /* 0x0000000a0384c210 */ /* 0x000fc80007b5e009 */
[----:B------:R-:W-:Y:S02]  /*1dd80*/  @!P4 IADD3.X R135, R4, R29, R8, P2, P3 ;  /* 0x0000001d0487c210 */ /* 0x000fe400017e6408 */
[----:B0-----:R-:W-:Y:S02]  /*1dd90*/  @!P6 IADD3 R30, P2, R97, R30, RZ ;  /* 0x0000001e611ee210 */ /* 0x001fe40007f5e0ff */
[----:B------:R-:W-:Y:S02]  /*1dda0*/  @P5 LOP3.LUT R0, R0, 0x2, RZ, 0xfc, !PT ;  /* 0x0000000200005812 */ /* 0x000fe400078efcff */
[----:B------:R-:W-:Y:S01]  /*1ddb0*/  ISETP.LT.OR P5, PT, R27, 0x5a, !P0 ;  /* 0x0000005a1b00780c */ /* 0x000fe200047a1670 */
[----:B------:R-:W-:Y:S01]  /*1ddc0*/  @!P6 IMAD.X R31, R100, 0x1, R31, P2 ;  /* 0x00000001641fe824 */ /* 0x000fe200010e061f */
[----:B-----5:R-:W-:-:S04]  /*1ddd0*/  LOP3.LUT R23, R23, 0xff, RZ, 0xc0, !PT ;  /* 0x000000ff17177812 */ /* 0x020fc800078ec0ff */
[----:B------:R-:W-:-:S05]  /*1dde0*/  F2FP.F16.E4M3.UNPACK_B R23, R23 ;  /* 0x00000017ff17723e */ /* 0x000fca00020006ff */
[----:B------:R-:W-:-:S05]  /*1ddf0*/  HADD2.F32 R23, -RZ, R23.H0_H0 ;  /* 0x20000017ff177230 */ /* 0x000fca0000004100 */
[----:B------:R-:W-:-:S04]  /*1de00*/  FMUL R23, R23, UR5 ;  /* 0x0000000517177c20 */ /* 0x000fc80008400000 */
[----:B----4-:R-:W-:Y:S01]  /*1de10*/  FFMA R23, R133, UR4, R23 ;  /* 0x0000000485177c23 */ /* 0x010fe20008000017 */
[----:B------:R-:W-:Y:S01]  /*1de20*/  LOP3.LUT R0, R0, 0xfffffffe, RZ, 0xc0, !PT ;  /* 0xfffffffe00007812 */ /* 0x000fe200078ec0ff */
[----:B------:R-:W4:Y:S03]  /*1de30*/  LDL.LU R133, [R1+0x2e0] ;  /* 0x0002e00001857983 */ /* 0x000f260000300800 */
[----:B------:R-:W-:-:S05]  /*1de40*/  F2FP.SATFINITE.E4M3.F32.PACK_AB_MERGE_C R23, RZ, R23, RZ ;  /* 0x00000017ff17723e */ /* 0x000fca00048070ff */
[----:B------:R0:W-:Y:S02]  /*1de50*/  @!P6 STG.E.U8 desc[UR52][R30.64+0x58], R23 ;  /* 0x000058171e00e986 */ /* 0x0001e4000c101134 */
[----:B0-----:R-:W-:Y:S01]  /*1de60*/  PRMT R23, RZ, 0x7610, R23 ;  /* 0x00007610ff177816 */ /* 0x001fe20000000017 */
[----:B------:R-:W0:Y:S05]  /*1de70*/  @!P5 LDC.64 R30, c[0x0][0x5c0] ;  /* 0x00017000ff1edb82 */ /* 0x000e2a0000000a00 */
[----:B------:R-:W5:Y:S01]  /*1de80*/  @!P5 LDG.E.U8 R23, desc[UR52][R20.64+0x59] ;  /* 0x000059341417d981 */ /* 0x000f62000c1e1100 */
[----:B------:R-:W-:Y:S02]  /*1de90*/  @P4 LOP3.LUT R0, R0, 0x1, RZ, 0xfc, !PT ;  /* 0x0000000100004812 */ /* 0x000fe400078efcff */
[----:B------:R-:W-:-:S02]  /*1dea0*/  ISETP.LT.OR P4, PT, R27, 0x81, !P1 ;  /* 0x000000811b00780c */ /* 0x000fc40004f81670 */
[----:B------:R-:W-:-:S11]  /*1deb0*/  ISETP.LT.OR P6, PT, R27, 0x82, !P1 ;  /* 0x000000821b00780c */ /* 0x000fd60004fc1670 */
[----:B------:R-:W-:-:S04]  /*1dec0*/  @!P4 IADD3 R150, P2, P3, R3, R10, R7 ;  /* 0x0000000a0396c210 */ /* 0x000fc80007b5e007 */
[----:B------:R-:W-:Y:S02]  /*1ded0*/  @!P4 IADD3.X R151, R4, R29, R6, P2, P3 ;  /* 0x0000001d0497c210 */ /* 0x000fe400017e6406 */
[----:B------:R-:W-:-:S04]  /*1dee0*/  @!P6 IADD3 R147, P3, P4, R3, R10, R7 ;  /* 0x0000000a0393e210 */ /* 0x000fc80007c7e007 */
[----:B------:R-:W-:Y:S02]  /*1def0*/  @!P6 IADD3.X R149, R4, R29, R6, P3, P4 ;  /* 0x0000001d0495e210 */ /* 0x000fe40001fe8406 */
[----:B------:R-:W-:Y:S02]  /*1df00*/  ISETP.LT.OR P4, PT, R27, 0x89, !P1 ;  /* 0x000000891b00780c */ /* 0x000fe40004f81670 */
[----:B0-----:R-:W-:Y:S02]  /*1df10*/  @!P5 IADD3 R30, P2, R96, R30, RZ ;  /* 0x0000001e601ed210 */ /* 0x001fe40007f5e0ff */
[----:B------:R-:W-:-:S03]  /*1df20*/  ISETP.GE.AND P6, PT, R26, 0x1, PT ;  /* 0x000000011a00780c */ /* 0x000fc60003fc6270 */
[----:B------:R-:W-:-:S06]  /*1df30*/  @!P5 IMAD.X R31, R99, 0x1, R31, P2 ;  /* 0x00000001631fd824 */ /* 0x000fcc00010e061f */
[----:B------:R-:W-:-:S04]  /*1df40*/  @!P4 IADD3 R142, P2, P3, R3, R10, R7 ;  /* 0x0000000a038ec210 */ /* 0x000fc80007b5e007 */
[----:B------:R-:W-:Y:S02]  /*1df50*/  @!P4 IADD3.X R146, R4, R29, R6, P2, P3 ;  /* 0x0000001d0492c210 */ /* 0x000fe400017e6406 */
[----:B------:R-:W-:Y:S02]  /*1df60*/  ISETP.LT.OR P2, PT, R27, 0x61, !P6 ;  /* 0x000000611b00780c */ /* 0x000fe40007741670 */
[----:B-----5:R-:W-:-:S04]  /*1df70*/  LOP3.LUT R23, R23, 0xff, RZ, 0xc0, !PT ;  /* 0x000000ff17177812 */ /* 0x020fc800078ec0ff */
        /* <DEDUP_REMOVED lines=8> */
[----:B0-----:R-:W-:Y:S01]  /*1e000*/  PRMT R23, RZ, 0x7610, R23 ;  /* 0x00007610ff177816 */ /* 0x001fe20000000017 */
[----:B------:R-:W0:Y:S05]  /*1e010*/  @!P2 LDC.64 R30, c[0x0][0x5c0] ;  /* 0x00017000ff1eab82 */ /* 0x000e2a0000000a00 */
[----:B------:R-:W5:Y:S01]  /*1e020*/  @!P2 LDG.E.U8 R23, desc[UR52][R24.64+0x60] ;  /* 0x000060341817a981 */ /* 0x000f62000c1e1100 */
[----:B0-----:R-:W-:-:S05]  /*1e030*/  @!P2 IADD3 R30, P3, R10, R30, RZ ;  /* 0x0000001e0a1ea210 */ /* 0x001fca0007f7e0ff */
[----:B------:R-:W-:Y:S01]  /*1e040*/  @!P2 IMAD.X R31, R29, 0x1, R31, P3 ;  /* 0x000000011d1fa824 */ /* 0x000fe200018e061f */
[----:B-----5:R-:W-:-:S04]  /*1e050*/  LOP3.LUT R23, R23, 0xff, RZ, 0xc0, !PT ;  /* 0x000000ff17177812 */ /* 0x020fc800078ec0ff */
[----:B------:R-:W-:-:S05]  /*1e060*/  F2FP.F16.E4M3.UNPACK_B R23, R23 ;  /* 0x00000017ff17723e */ /* 0x000fca00020006ff */
[----:B------:R-:W-:-:S05]  /*1e070*/  HADD2.F32 R23, -RZ, R23.H0_H0 ;  /* 0x20000017ff177230 */ /* 0x000fca0000004100 */
[----:B------:R-:W-:-:S04]  /*1e080*/  FMUL R23, R23, UR5 ;  /* 0x0000000517177c20 */ /* 0x000fc80008400000 */
[----:B---3--:R-:W-:-:S05]  /*1e090*/  FFMA R23, R136, UR4, R23 ;  /* 0x0000000488177c23 */ /* 0x008fca0008000017 */
[----:B------:R-:W-:-:S05]  /*1e0a0*/  F2FP.SATFINITE.E4M3.F32.PACK_AB_MERGE_C R23, RZ, R23, RZ ;  /* 0x00000017ff17723e */ /* 0x000fca00048070ff */
        /* <DEDUP_REMOVED lines=11> */
[----:B----4-:R-:W-:Y:S01]  /*1e160*/  FFMA R23, R133, UR4, R23 ;  /* 0x0000000485177c23 */ /* 0x010fe20008000017 */
        /* <DEDUP_REMOVED lines=9> */
[----:B------:R-:W-:-:S04]  /*1e200*/  @!P5 IADD3 R136, P2, P3, R3, R10, R7 ;  /* 0x0000000a0388d210 */ /* 0x000fc80007b5e007 */
[----:B------:R-:W-:Y:S02]  /*1e210*/  @!P5 IADD3.X R137, R4, R29, R6, P2, P3 ;  /* 0x0000001d0489d210 */ /* 0x000fe400017e6406 */
[----:B------:R-:W-:Y:S02]  /*1e220*/  ISETP.LT.OR P5, PT, R27, 0x81, !P0 ;  /* 0x000000811b00780c */ /* 0x000fe400047a1670 */
[----:B------:R-:W-:-:S11]  /*1e230*/  LOP3.LUT R0, R0, 0xffffffdf, RZ, 0xc0, !PT ;  /* 0xffffffdf00007812 */ /* 0x000fd600078ec0ff */
[----:B------:R-:W-:Y:S02]  /*1e240*/  @!P5 IADD3 R138, P3, P2, R3, R10, R9 ;  /* 0x0000000a038ad210 */ /* 0x000fe40007a7e009 */
[----:B------:R-:W-:Y:S02]  /*1e250*/  @P5 LOP3.LUT R0, R0, 0x20, RZ, 0xfc, !PT ;  /* 0x0000002000005812 */ /* 0x000fe400078efcff */
[----:B------:R-:W-:Y:S02]  /*1e260*/  @!P5 IADD3.X R140, R4, R29, R8, P3, P2 ;  /* 0x0000001d048cd210 */ /* 0x000fe40001fe4408 */
[----:B------:R-:W-:Y:S02]  /*1e270*/  LOP3.LUT P5, RZ, R22, 0x20, RZ, 0xc0, !PT ;  /* 0x0000002016ff7812 */ /* 0x000fe400078ac0ff */
        /* <DEDUP_REMOVED lines=9> */
[----:B0-----:R-:W-:-:S06]  /*1e310*/  PRMT R23, RZ, 0x7610, R23 ;  /* 0x00007610ff177816 */ /* 0x001fcc0000000017 */
[----:B------:R-:W4:Y:S01]  /*1e320*/  @!P5 LDG.E.U8 R23, desc[UR52][R12.64+0x61] ;  /* 0x000061340c17d981 */ /* 0x000f22000c1e1100 */
[----:B------:R-:W-:-:S13]  /*1e330*/  ISETP.LT.OR P4, PT, R27, 0x82, !P0 ;  /* 0x000000821b00780c */ /* 0x000fda0004781670 */
[----:B------:R-:W-:Y:S02]  /*1e340*/  @!P4 IADD3 R139, P3, P2, R3, R10, R9 ;  /* 0x0000000a038bc210 */ /* 0x000fe40007a7e009 */
[----:B------:R-:W-:Y:S02]  /*1e350*/  @P4 LOP3.LUT R0, R0, 0x10, RZ, 0xfc, !PT ;  /* 0x0000001000004812 */ /* 0x000fe400078efcff */
[----:B------:R-:W-:Y:S02]  /*1e360*/  @!P4 IADD3.X R145, R4, R29, R8, P3, P2 ;  /* 0x0000001d0491c210 */ /* 0x000fe40001fe4408 */
[----:B------:R-:W-:-:S13]  /*1e370*/  ISETP.LT.OR P4, PT, R27, 0x89, !P0 ;  /* 0x000000891b00780c */ /* 0x000fda0004781670 */
[----:B------:R-:W-:-:S04]  /*1e380*/  @!P4 IADD3 R144, P3, P2, R3, R10, R9 ;  /* 0x0000000a0390c210 */ /* 0x000fc80007a7e009 */
        /* <DEDUP_REMOVED lines=20> */
[----:B------:R-:W-:Y:S01]  /*1e4d0*/  LOP3.LUT P5, RZ, R5, 0x40000, RZ, 0xc0, !PT ;  /* 0x0004000005ff7812 */ /* 0x000fe200078ac0ff */
[----:B------:R-:W2:Y:S03]  /*1e4e0*/  LDL.LU R127, [R1+0x2f4] ;  /* 0x0002f400017f7983 */ /* 0x000ea60000300800 */
[----:B------:R-:W-:Y:S01]  /*1e4f0*/  F2FP.SATFINITE.E4M3.F32.PACK_AB_MERGE_C R23, RZ, R23, RZ ;  /* 0x00000017ff17723e */ /* 0x000fe200048070ff */
[----:B------:R-:W4:Y:S04]  /*1e500*/  LDL.LU R208, [R1+0x2f8] ;  /* 0x0002f80001d07983 */ /* 0x000f280000300800 */
[----:B------:R0:W-:Y:S01]  /*1e510*/  @!P2 STG.E.U8 desc[UR52][R30.64+0x68], R23 ;  /* 0x000068171e00a986 */ /* 0x0001e2000c101134 */
[----:B------:R-:W-:-:S02]  /*1e520*/  ISETP.LT.OR P2, PT, R27, 0x6a, !P6 ;  /* 0x0000006a1b00780c */ /* 0x000fc40007741670 */
[----:B------:R-:W-:Y:S01]  /*1e530*/  LOP3.LUT R0, R0, 0xfffffff7, RZ, 0xc0, !PT ;  /* 0xfffffff700007812 */ /* 0x000fe200078ec0ff */
[----:B------:R-:W5:Y:S01]  /*1e540*/  LDL.LU R155, [R1+0x2fc] ;  /* 0x0002fc00019b7983 */ /* 0x000f620000300800 */
[----:B0-----:R-:W-:-:S03]  /*1e550*/  PRMT R23, RZ, 0x7610, R23 ;  /* 0x00007610ff177816 */ /* 0x001fc60000000017 */
[----:B------:R-:W5:Y:S06]  /*1e560*/  LDL.LU R207, [R1+0x300] ;  /* 0x0003000001cf7983 */ /* 0x000f6c0000300800 */
        /* <DEDUP_REMOVED lines=13> */
[----:B------:R-:W-:Y:S02]  /*1e640*/  @P4 LOP3.LUT R0, R0, 0x8, RZ, 0xfc, !PT ;  /* 0x0000000800004812 */ /* 0x000fe400078efcff */
[----:B------:R-:W-:Y:S02]  /*1e650*/  LOP3.LUT P4, RZ, R5, 0x100000, RZ, 0xc0, !PT ;  /* 0x0010000005ff7812 */ /* 0x000fe4000788c0ff */
[----:B------:R-:W-:-:S11]  /*1e660*/  LOP3.LUT R22, R22, 0xffffffef, RZ, 0xc0, !PT ;  /* 0xffffffef16167812 */ /* 0x000fd600078ec0ff */
[----:B------:R-:W-:Y:S02]  /*1e670*/  @P4 LOP3.LUT R22, R22, 0x10, RZ, 0xfc, !PT ;  /* 0x0000001016164812 */ /* 0x000fe400078efcff */
[----:B------:R-:W-:Y:S02]  /*1e680*/  ISETP.LT.OR P4, PT, R27, 0x8a, !P0 ;  /* 0x0000008a1b00780c */ /* 0x000fe40004781670 */
[----:B------:R-:W-:-:S11]  /*1e690*/  LOP3.LUT R0, R0, 0xfffffffb, RZ, 0xc0, !PT ;  /* 0xfffffffb00007812 */ /* 0x000fd600078ec0ff */
[----:B------:R-:W-:Y:S02]  /*1e6a0*/  @!P4 IADD3 R133, P3, P2, R3, R10, R9 ;  /* 0x0000000a0385c210 */ /* 0x000fe40007a7e009 */
[----:B------:R-:W-:Y:S02]  /*1e6b0*/  @P4 LOP3.LUT R0, R0, 0x4, RZ, 0xfc, !PT ;  /* 0x0000000400004812 */ /* 0x000fe400078efcff */
[----:B------:R-:W-:Y:S02]  /*1e6c0*/  @!P4 IADD3.X R131, R4, R29, R8, P3, P2 ;  /* 0x0000001d0483c210 */ /* 0x000fe40001fe4408 */
[----:B------:R-:W-:-:S13]  /*1e6d0*/  ISETP.LT.OR P4, PT, R27, 0x91, !P1 ;  /* 0x000000911b00780c */ /* 0x000fda0004f81670 */
[----:B------:R-:W-:-:S04]  /*1e6e0*/  @!P4 IADD3 R130, P3, P2, R3, R10, R7 ;  /* 0x0000000a0382c210 */ /* 0x000fc80007a7e007 */
[----:B------:R-:W-:Y:S02]  /*1e6f0*/  @!P4 IADD3.X R129, R4, R29, R6, P3, P2 ;  /* 0x0000001d0481c210 */ /* 0x000fe40001fe4406 */
[----:B------:R-:W-:-:S13]  /*1e700*/  ISETP.LT.OR P4, PT, R27, 0x92, !P1 ;  /* 0x000000921b00780c */ /* 0x000fda0004f81670 */
[----:B------:R-:W-:Y:S02]  /*1e710*/  @!P4 IADD3 R128, P3, P2, R3, R10, R7 ;  /* 0x0000000a0380c210 */ /* 0x000fe40007a7e007 */
[----:B---3--:R-:W-:-:S04]  /*1e720*/  LOP3.LUT R23, R23, 0xff, RZ, 0xc0, !PT ;  /* 0x000000ff17177812 */ /* 0x008fc800078ec0ff */
[----:B------:R-:W-:-:S05]  /*1e730*/  F2FP.F16.E4M3.UNPACK_B R23, R23 ;  /* 0x00000017ff17723e */ /* 0x000fca00020006ff */
[----:B------:R-:W-:-:S05]  /*1e740*/  HADD2.F32 R23, -RZ, R23.H0_H0 ;  /* 0x20000017ff177230 */ /* 0x000fca0000004100 */
[----:B------:R-:W-:-:S04]  /*1e750*/  FMUL R23, R23, UR5 ;  /* 0x0000000517177c20 */ /* 0x000fc80008400000 */
[----:B--2---:R-:W-:Y:S01]  /*1e760*/  FFMA R23, R127, UR4, R23 ;  /* 0x000000047f177c23 */ /* 0x004fe20008000017 */
[----:B------:R-:W-:Y:S02]  /*1e770*/  @!P4 IADD3.X R127, R4, R29, R6, P3, P2 ;  /* 0x0000001d047fc210 */ /* 0x000fe40001fe4406 */
[----:B------:R-:W-:Y:S02]  /*1e780*/  LOP3.LUT P4, RZ, R22, 0x10, RZ, 0xc0, !PT ;  /* 0x0000001016ff7812 */ /* 0x000fe4000788c0ff */
[----:B------:R-:W-:-:S05]  /*1e790*/  F2FP.SATFINITE.E4M3.F32.PACK_AB_MERGE_C R23, RZ, R23, RZ ;  /* 0x00000017ff17723e */ /* 0x000fca00048070ff */
[----:B------:R0:W-:Y:S02]  /*1e7a0*/  @!P5 STG.E.U8 desc[UR52][R164.64+0x68], R23 ;  /* 0x00006817a400d986 */ /* 0x0001e4000c101134 */
[----:B0-----:R-:W-:-:S06]  /*1e7b0*/  PRMT R23, RZ, 0x7610, R23 ;  /* 0x00007610ff177816 */ /* 0x001fcc0000000017 */
[----:B------:R-:W2:Y:S01]  /*1e7c0*/  @!P4 LDG.E.U8 R23, desc[UR52][R12.64+0x69] ;  /* 0x000069340c17c981 */ /* 0x000ea2000c1e1100 */
        /* <DEDUP_REMOVED lines=15> */
[----:B-----5:R-:W-:Y:S01]  /*1e8c0*/  FFMA R23, R155, UR4, R23 ;  /* 0x000000049b177c23 */ /* 0x020fe20008000017 */
[----:B------:R-:W-:Y:S01]  /*1e8d0*/  ISETP.LT.OR P4, PT, R27, 0x99, !P1 ;  /* 0x000000991b00780c */ /* 0x000fe20004f81670 */
[----:B------:R-:W2:Y:S03]  /*1e8e0*/  LDL.LU R155, [R1+0x304] ;  /* 0x00030400019b7983 */ /* 0x000ea60000300800 */
[----:B------:R-:W-:Y:S01]  /*1e8f0*/  F2FP.SATFINITE.E4M3.F32.PACK_AB_MERGE_C R23, RZ, R23, RZ ;  /* 0x00000017ff17723e */ /* 0x000fe200048070ff */
[----:B------:R-:W3:Y:S04]  /*1e900*/  LDL.LU R208, [R1+0x308] ;  /* 0x0003080001d07983 */ /* 0x000ee80000300800 */
[----:B------:R0:W-:Y:S02]  /*1e910*/  @!P6 STG.E.U8 desc[UR52][R172.64+0x60], R23 ;  /* 0x00006017ac00e986 */ /* 0x0001e4000c101134 */
[----:B0-----:R-:W-:-:S06]  /*1e920*/  PRMT R23, RZ, 0x7610, R23 ;  /* 0x00007610ff177816 */ /* 0x001fcc0000000017 */
[----:B------:R-:W4:Y:S01]  /*1e930*/  @!P5 LDG.E.U8 R23, desc[UR52][R14.64+0x61] ;  /* 0x000061340e17d981 */ /* 0x000f22000c1e1100 */
[----:B------:R-:W-:-:S04]  /*1e940*/  @!P4 IADD3 R121, P3, P2, R3, R10, R7 ;  /* 0x0000000a0379c210 */ /* 0x000fc80007a7e007 */
[----:B------:R-:W-:Y:S02]  /*1e950*/  @!P4 IADD3.X R117, R4, R29, R6, P3, P2 ;  /* 0x0000001d0475c210 */ /* 0x000fe40001fe4406 */
        /* <DEDUP_REMOVED lines=8> */
[----:B------:R-:W-:-:S13]  /*1e9e0*/  ISETP.LT.OR P4, PT, R27, 0x61, !P1 ;  /* 0x000000611b00780c */ /* 0x000fda0004f81670 */
[----:B------:R-:W0:Y:S01]  /*1e9f0*/  @!P4 LDC.64 R30, c[0x0][0x5c0] ;  /* 0x00017000ff1ecb82 */ /* 0x000e220000000a00 */
[----:B----4-:R-:W-:-:S04]  /*1ea00*/  LOP3.LUT R23, R23, 0xff, RZ, 0xc0, !PT ;  /* 0x000000ff17177812 */ /* 0x010fc800078ec0ff */
[----:B------:R-:W-:-:S05]  /*1ea10*/  F2FP.F16.E4M3.UNPACK_B R23, R23 ;  /* 0x00000017ff17723e */ /* 0x000fca00020006ff */
[----:B------:R-:W-:-:S05]  /*1ea20*/  HADD2.F32 R23, -RZ, R23.H0_H0 ;  /* 0x20000017ff177230 */ /* 0x000fca0000004100 */
[----:B------:R-:W-:-:S04]  /*1ea30*/  FMUL R23, R23, UR5 ;  /* 0x0000000517177c20 */ /* 0x000fc80008400000 */
[----:B------:R-:W-:Y:S01]  /*1ea40*/  FFMA R23, R207, UR4, R23 ;  /* 0x00000004cf177c23 */ /* 0x000fe20008000017 */
[----:B------:R-:W-:Y:S01]  /*1ea50*/  LOP3.LUT R0, R0, 0xffffdfff, RZ, 0xc0, !PT ;  /* 0xffffdfff00007812 */ /* 0x000fe200078ec0ff */
[----:B------:R-:W4:Y:S03]  /*1ea60*/  LDL.LU R207, [R1+0x30c] ;  /* 0x00030c0001cf7983 */ /* 0x000f260000300800 */
[----:B------:R-:W-:-:S05]  /*1ea70*/  F2FP.SATFINITE.E4M3.F32.PACK_AB_MERGE_C R23, RZ, R23, RZ ;  /* 0x00000017ff17723e */ /* 0x000fca00048070ff */
[----:B------:R1:W-:Y:S02]  /*1ea80*/  @!P5 STG.E.U8 desc[UR52][R170.64+0x61], R23 ;  /* 0x00006117aa00d986 */ /* 0x0003e4000c101134 */
[----:B-1----:R-:W-:-:S06]  /*1ea90*/  PRMT R23, RZ, 0x7610, R23 ;  /* 0x00007610ff177816 */ /* 0x002fcc0000000017 */
[----:B------:R-:W5:Y:S01]  /*1eaa0*/  @!P4 LDG.E.U8 R23, desc[UR52][R16.64+0x60] ;  /* 0x000060341017c981 */ /* 0x000f62000c1e1100 */
[----:B------:R-:W-:-:S13]  /*1eab0*/  ISETP.LT.OR P5, PT, R27, 0x92, !P0 ;  /* 0x000000921b00780c */ /* 0x000fda00047a1670 */
[----:B------:R-:W-:-:S04]  /*1eac0*/  @!P5 IADD3 R98, P3, P2, R3, R10, R9 ;  /* 0x0000000a0362d210 */ /* 0x000fc80007a7e009 */
[----:B------:R-:W-:Y:S02]  /*1ead0*/  @!P5 IADD3.X R97, R4, R29, R8, P3, P2 ;  /* 0x0000001d0461d210 */ /* 0x000fe40001fe4408 */
[----:B0-----:R-:W-:Y:S02]  /*1eae0*/  @!P4 IADD3 R30, P2, R94, R30, RZ ;  /* 0x0000001e5e1ec210 */ /* 0x001fe40007f5e0ff */
[----:B------:R-:W-:Y:S02]  /*1eaf0*/  @P5 LOP3.LUT R0, R0, 0x2000, RZ, 0xfc, !PT ;  /* 0x0000200000005812 */ /* 0x000fe400078efcff */
[----:B------:R-:W-:Y:S01]  /*1eb00*/  ISETP.LT.OR P5, PT, R27, 0x99, !P0 ;  /* 0x000000991b00780c */ /* 0x000fe200047a1670 */
[----:B------:R-:W-:-:S12]  /*1eb10*/  @!P4 IMAD.X R31, R101, 0x1, R31, P2 ;  /* 0x00000001651fc824 */ /* 0x000fd800010e061f */
[----:B------:R-:W-:-:S04]  /*1eb20*/  @!P5 IADD3 R96, P3, P2, R3, R10, R9 ;  /* 0x0000000a0360d210 */ /* 0x000fc80007a7e009 */
[----:B------:R-:W-:Y:S02]  /*1eb30*/  @!P5 IADD3.X R95, R4, R29, R8, P3, P2 ;  /* 0x0000001d045fd210 */ /* 0x000fe40001fe4408 */
[----:B-----5:R-:W-:-:S04]  /*1eb40*/  LOP3.LUT R23, R23, 0xff, RZ, 0xc0, !PT ;  /* 0x000000ff17177812 */ /* 0x020fc800078ec0ff */
        /* <DEDUP_REMOVED lines=9> */
[----:B0-----:R-:W-:Y:S01]  /*1ebe0*/  PRMT R23, RZ, 0x7610, R23 ;  /* 0x00007610ff177816 */ /* 0x001fe20000000017 */
[----:B------:R-:W0:Y:S10]  /*1ebf0*/  @!P6 LDC.64 R30, c[0x0][0x5c0] ;  /* 0x00017000ff1eeb82 */ /* 0x000e340000000a00 */
[----:B------:R-:W-:-:S04]  /*1ec00*/  @!P4 IADD3 R94, P3, P2, R3, R10, R9 ;  /* 0x0000000a035ec210 */ /* 0x000fc80007a7e009 */
[----:B------:R-:W-:Y:S02]  /*1ec10*/  @!P4 IADD3.X R92, R4, R29, R8, P3, P2 ;  /* 0x0000001d045cc210 */ /* 0x000fe40001fe4408 */
[----:B------:R-:W-:-:S13]  /*1ec20*/  ISETP.LT.OR P2, PT, R27, 0x62, !P1 ;  /* 0x000000621b00780c */ /* 0x000fda0004f41670 */
[----:B------:R-:W5:Y:S01]  /*1ec30*/  @!P2 LDG.E.U8 R23, desc[UR52][R16.64+0x61] ;  /* 0x000061341017a981 */ /* 0x000f62000c1e1100 */
[----:B------:R-:W-:Y:S02]  /*1ec40*/  LOP3.LUT R22, R22, 0xfffffffd, RZ, 0xc0, !PT ;  /* 0xfffffffd16167812 */ /* 0x000fe400078ec0ff */
[----:B0-----:R-:W-:Y:S02]  /*1ec50*/  @!P6 IADD3 R30, P6, R102, R30, RZ ;  /* 0x0000001e661ee210 */ /* 0x001fe40007fde0ff */
[----:B------:R-:W-:Y:S02]  /*1ec60*/  @P5 LOP3.LUT R22, R22, 0x2, RZ, 0xfc, !PT ;  /* 0x0000000216165812 */ /* 0x000fe400078efcff */
[----:B------:R-:W-:Y:S01]  /*1ec70*/  LOP3.LUT P5, RZ, R5, 0x20000000, RZ, 0xc0, !PT ;  /* 0x2000000005ff7812 */ /* 0x000fe200078ac0ff */
[----:B------:R-:W-:Y:S01]  /*1ec80*/  @!P2 IMAD.X R31, R103, 0x1, R31, P6 ;  /* 0x00000001671fa824 */ /* 0x000fe200030e061f */
[----:B-----5:R-:W-:-:S04]  /*1ec90*/  LOP3.LUT R23, R23, 0xff, RZ, 0xc0, !PT ;  /* 0x000000ff17177812 */ /* 0x020fc800078ec0ff */
        /* <DEDUP_REMOVED lines=9> */
[----:B------:R-:W5:Y:S01]  /*1ed30*/  @!P5 LDG.E.U8 R23, desc[UR52][R14.64+0x68] ;  /* 0x000068340e17d981 */ /* 0x000f62000c1e1100 */
[----:B------:R-:W-:Y:S02]  /*1ed40*/  @P0 LOP3.LUT R22, R22, 0x1, RZ, 0xfc, !PT ;  /* 0x0000000116160812 */ /* 0x000fe400078efcff */
[----:B------:R-:W-:Y:S02]  /*1ed50*/  LOP3.LUT P0, RZ, R5, 0x10000000, RZ, 0xc0, !PT ;  /* 0x1000000005ff7812 */ /* 0x000fe4000780c0ff */
[----:B-----5:R-:W-:-:S04]  /*1ed60*/  LOP3.LUT R23, R23, 0xff, RZ, 0xc0, !PT ;  /* 0x000000ff17177812 */ /* 0x020fc800078ec0ff */
[----:B------:R-:W-:-:S05]  /*1ed70*/  F2FP.F16.E4M3.UNPACK_B R23, R23 ;  /* 0x00000017ff17723e */ /* 0x000fca00020006ff */
[----:B------:R-:W-:-:S05]  /*1ed80*/  HADD2.F32 R23, -RZ, R23.H0_H0 ;  /* 0x20000017ff177230 */ /* 0x000fca0000004100 */
[----:B------:R-:W-:-:S04]  /*1ed90*/  FMUL R30, R23, UR5 ;  /* 0x00000005171e7c20 */ /* 0x000fc80008400000 */
[----:B----4-:R-:W-:Y:S01]  /*1eda0*/  FFMA R30, R207, UR4, R30 ;  /* 0x00000004cf1e7c23 */ /* 0x010fe2000800001e */
[----:B------:R-:W-:Y:S01]  /*1edb0*/  ISETP.LT.OR P3, PT, R27, 0xa1, !P1 ;  /* 0x000000a11b00780c */ /* 0x000fe20004f61670 */
[----:B------:R-:W4:Y:S03]  /*1edc0*/  LDL.LU R207, [R1+0x318] ;  /* 0x0003180001cf7983 */ /* 0x000f260000300800 */
[----:B------:R-:W-:Y:S02]  /*1edd0*/  F2FP.SATFINITE.E4M3.F32.PACK_AB_MERGE_C R101, RZ, R30, RZ ;  /* 0x0000001eff65723e */ /* 0x000fe400048070ff */
[----:B------:R-:W-:-:S03]  /*1ede0*/  PRMT R30, RZ, 0x7610, R30 ;  /* 0x00007610ff1e7816 */ /* 0x000fc6000000001e */
[----:B------:R0:W-:Y:S04]  /*1edf0*/  @!P5 STG.E.U8 desc[UR52][R178.64+0x68], R101 ;  /* 0x00006865b200d986 */ /* 0x0001e8000c101134 */
[----:B------:R-:W5:Y:S01]  /*1ee00*/  @!P0 LDG.E.U8 R30, desc[UR52][R14.64+0x69] ;  /* 0x000069340e1e8981 */ /* 0x000f62000c1e1100 */
[----:B------:R-:W-:Y:S02]  /*1ee10*/  ISETP.LT.OR P5, PT, R27, 0x69, !P1 ;  /* 0x000000691b00780c */ /* 0x000fe40004fa1670 */
[----:B0-----:R-:W-:Y:S02]  /*1ee20*/  PRMT R101, RZ, 0x7610, R101 ;  /* 0x00007610ff657816 */ /* 0x001fe40000000065 */
[----:B-----5:R-:W-:-:S04]  /*1ee30*/  LOP3.LUT R30, R30, 0xff, RZ, 0xc0, !PT ;  /* 0x000000ff1e1e7812 */ /* 0x020fc800078ec0ff */
[----:B------:R-:W-:-:S05]  /*1ee40*/  F2FP.F16.E4M3.UNPACK_B R30, R30 ;  /* 0x0000001eff1e723e */ /* 0x000fca00020006ff */
[----:B------:R-:W-:-:S05]  /*1ee50*/  HADD2.F32 R30, -RZ, R30.H0_H0 ;  /* 0x2000001eff1e7230 */ /* 0x000fca0000004100 */
[----:B------:R-:W-:-:S04]  /*1ee60*/  FMUL R30, R30, UR5 ;  /* 0x000000051e1e7c20 */ /* 0x000fc80008400000 */
[----:B--2---:R-:W-:Y:S01]  /*1ee70*/  FFMA R30, R155, UR4, R30 ;  /* 0x000000049b1e7c23 */ /* 0x004fe2000800001e */
[----:B------:R-:W-:Y:S01]  /*1ee80*/  @!P3 IADD3 R91, P6, P2, R3, R10, R7 ;  /* 0x0000000a035bb210 */ /* 0x000fe20007ade007 */
[----:B------:R-:W2:Y:S03]  /*1ee90*/  LDL.LU R155, [R1+0x31c] ;  /* 0x00031c00019b7983 */ /* 0x000ea60000300800 */
[----:B------:R-:W-:-:S05]  /*1eea0*/  F2FP.SATFINITE.E4M3.F32.PACK_AB_MERGE_C R30, RZ, R30, RZ ;  /* 0x0000001eff1e723e */ /* 0x000fca00048070ff */
[----:B------:R0:W-:Y:S04]  /*1eeb0*/  @!P0 STG.E.U8 desc[UR52][R176.64+0x69], R30 ;  /* 0x0000691eb0008986 */ /* 0x0001e8000c101134 */
[----:B------:R-:W5:Y:S01]  /*1eec0*/  @!P5 LDG.E.U8 R101, desc[UR52][R16.64+0x68] ;  /* 0x000068341065d981 */ /* 0x000f62000c1e1100 */
[----:B------:R-:W-:Y:S01]  /*1eed0*/  @!P3 IADD3.X R90, R4, R29, R6, P6, P2 ;  /* 0x0000001d045ab210 */ /* 0x000fe200037e4406 */
[----:B0-----:R-:W0:Y:S01]  /*1eee0*/  @!P5 LDC.64 R30, c[0x0][0x5c0] ;  /* 0x00017000ff1edb82 */ /* 0x001e220000000a00 */
[----:B------:R-:W-:Y:S02]  /*1eef0*/  ISETP.LT.OR P2, PT, R27, 0xa2, !P1 ;  /* 0x000000a21b00780c */ /* 0x000fe40004f41670 */
[----:B------:R-:W-:-:S04]  /*1ef00*/  LOP3.LUT R22, R22, 0xfffffffb, RZ, 0xc0, !PT ;  /* 0xfffffffb16167812 */ /* 0x000fc800078ec0ff */
[----:B------:R-:W-:-:S07]  /*1ef10*/  @P4 LOP3.LUT R22, R22, 0x4, RZ, 0xfc, !PT ;  /* 0x0000000416164812 */ /* 0x000fce00078efcff */
[----:B------:R-:W-:-:S04]  /*1ef20*/  @!P2 IADD3 R28, P4, P6, R3, R10, R7 ;  /* 0x0000000a031ca210 */ /* 0x000fc80007e9e007 */
[----:B------:R-:W-:Y:S02]  /*1ef30*/  @!P2 IADD3.X R23, R4, R29, R6, P4, P6 ;  /* 0x0000001d0417a210 */ /* 0x000fe400027ec406 */
[----:B------:R-:W-:Y:S02]  /*1ef40*/  ISETP.LT.OR P0, PT, R27, 0x6a, !P1 ;  /* 0x0000006a1b00780c */ /* 0x000fe40004f01670 */
[----:B0-----:R-:W-:-:S05]  /*1ef50*/  @!P5 IADD3 R30, P6, R106, R30, RZ ;  /* 0x0000001e6a1ed210 */ /* 0x001fca0007fde0ff */
        /* <DEDUP_REMOVED lines=10> */
[----:B0-----:R-:W-:Y:S01]  /*1f000*/  PRMT R101, RZ, 0x7610, R101 ;  /* 0x00007610ff657816 */ /* 0x001fe20000000065 */
[----:B------:R-:W0:Y:S05]  /*1f010*/  @!P0 LDC.64 R30, c[0x0][0x5c0] ;  /* 0x00017000ff1e8b82 */ /* 0x000e2a0000000a00 */
[----:B------:R-:W5:Y:S01]  /*1f020*/  @!P0 LDG.E.U8 R101, desc[UR52][R16.64+0x69] ;  /* 0x0000693410658981 */ /* 0x000f62000c1e1100 */
[----:B------:R-:W-:Y:S02]  /*1f030*/  @P3 LOP3.LUT R22, R22, 0x8, RZ, 0xfc, !PT ;  /* 0x0000000816163812 */ /* 0x000fe400078efcff */
[----:B------:R-:W-:-:S02]  /*1f040*/  LOP3.LUT P3, RZ, R5, 0x8000000, RZ, 0xc0, !PT ;  /* 0x0800000005ff7812 */ /* 0x000fc4000786c0ff */
[----:B0-----:R-:W-:-:S05]  /*1f050*/  @!P0 IADD3 R30, P6, R108, R30, RZ ;  /* 0x0000001e6c1e8210 */ /* 0x001fca0007fde0ff */
[----:B------:R-:W-:Y:S01]  /*1f060*/  @!P0 IMAD.X R31, R113, 0x1, R31, P6 ;  /* 0x00000001711f8824 */ /* 0x000fe200030e061f */
[----:B-----5:R-:W-:-:S04]  /*1f070*/  LOP3.LUT R101, R101, 0xff, RZ, 0xc0, !PT ;  /* 0x000000ff65657812 */ /* 0x020fc800078ec0ff */
[----:B------:R-:W-:-:S05]  /*1f080*/  F2FP.F16.E4M3.UNPACK_B R101, R101 ;  /* 0x00000065ff65723e */ /* 0x000fca00020006ff */
[----:B------:R-:W-:-:S05]  /*1f090*/  HADD2.F32 R101, -RZ, R101.H0_H0 ;  /* 0x20000065ff657230 */ /* 0x000fca0000004100 */
[----:B------:R-:W-:-:S04]  /*1f0a0*/  FMUL R101, R101, UR5 ;  /* 0x0000000565657c20 */ /* 0x000fc80008400000 */
[----:B----4-:R-:W-:Y:S01]  /*1f0b0*/  FFMA R101, R207, UR4, R101 ;  /* 0x00000004cf657c23 */ /* 0x010fe20008000065 */
[----:B------:R-:W-:Y:S01]  /*1f0c0*/  LOP3.LUT P4, RZ, R5, 0x4000000, RZ, 0xc0, !PT ;  /* 0x0400000005ff7812 */ /* 0x000fe2000788c0ff */
[----:B------:R-:W4:Y:S03]  /*1f0d0*/  LDL.LU R207, [R1+0x324] ;  /* 0x0003240001cf7983 */ /* 0x000f260000300800 */
[----:B------:R-:W-:-:S05]  /*1f0e0*/  F2FP.SATFINITE.E4M3.F32.PACK_AB_MERGE_C R101, RZ, R101, RZ ;  /* 0x00000065ff65723e */ /* 0x000fca00048070ff */
[----:B------:R0:W-:Y:S02]  /*1f0f0*/  @!P0 STG.E.U8 desc[UR52][R30.64+0x69], R101 ;  /* 0x000069651e008986 */ /* 0x0001e4000c101134 */
[----:B0-----:R-:W-:-:S06]  /*1f100*/  PRMT R30, RZ, 0x7610, R30 ;  /* 0x00007610ff1e7816 */ /* 0x001fcc000000001e */
[----:B------:R-:W5:Y:S02]  /*1f110*/  @!P3 LDG.E.U8 R30, desc[UR52][R18.64+0x60] ;  /* 0x00006034121eb981 */ /* 0x000f64000c1e1100 */
        /* <DEDUP_REMOVED lines=10> */
[----:B------:R-:W5:Y:S01]  /*1f1c0*/  @!P4 LDG.E.U8 R30, desc[UR52][R18.64+0x61] ;  /* 0x00006134121ec981 */ /* 0x000f62000c1e1100 */
[----:B------:R-:W-:Y:S02]  /*1f1d0*/  PRMT R101, RZ, 0x7610, R101 ;  /* 0x00007610ff657816 */ /* 0x000fe40000000065 */
[----:B-----5:R-:W-:-:S04]  /*1f1e0*/  LOP3.LUT R30, R30, 0xff, RZ, 0xc0, !PT ;  /* 0x000000ff1e1e7812 */ /* 0x020fc800078ec0ff */
[----:B------:R-:W-:-:S05]  /*1f1f0*/  F2FP.F16.E4M3.UNPACK_B R30, R30 ;  /* 0x0000001eff1e723e */ /* 0x000fca00020006ff */
[----:B------:R-:W-:-:S05]  /*1f200*/  HADD2.F32 R30, -RZ, R30.H0_H0 ;  /* 0x2000001eff1e7230 */ /* 0x000fca0000004100 */
[----:B------:R-:W-:-:S04]  /*1f210*/  FMUL R30, R30, UR5 ;  /* 0x000000051e1e7c20 */ /* 0x000fc80008400000 */
[----:B---3--:R-:W-:Y:S01]  /*1f220*/  FFMA R30, R208, UR4, R30 ;  /* 0x00000004d01e7c23 */ /* 0x008fe2000800001e */
[----:B------:R-:W-:Y:S01]  /*1f230*/  LOP3.LUT P0, RZ, R0, 0x1000000, RZ, 0xc0, !PT ;  /* 0x0100000000ff7812 */ /* 0x000fe2000780c0ff */
[----:B------:R-:W3:Y:S03]  /*1f240*/  LDL.LU R208, [R1+0x32c] ;  /* 0x00032c0001d07983 */ /* 0x000ee60000300800 */
[----:B------:R-:W-:-:S05]  /*1f250*/  F2FP.SATFINITE.E4M3.F32.PACK_AB_MERGE_C R30, RZ, R30, RZ ;  /* 0x0000001eff1e723e */ /* 0x000fca00048070ff */
[----:B------:R0:W-:Y:S04]  /*1f260*/  @!P4 STG.E.U8 desc[UR52][R180.64+0x61], R30 ;  /* 0x0000611eb400c986 */ /* 0x0001e8000c101134 */
[----:B------:R-:W5:Y:S01]  /*1f270*/  @!P5 LDG.E.U8 R101, desc[UR52][R20.64+0x60] ;  /* 0x000060341465d981 */ /* 0x000f62000c1e1100 */
[----:B0-----:R-:W0:Y:S02]  /*1f280*/  @!P5 LDC.64 R30, c[0x0][0x5c0] ;  /* 0x00017000ff1edb82 */ /* 0x001e240000000a00 */
        /* <DEDUP_REMOVED lines=47> */
[----:B0-----:R-:W0:Y:S02]  /*1f580*/  @!P5 LDC.64 R30, c[0x0][0x5c0] ;  /* 0x00017000ff1edb82 */ /* 0x001e240000000a00 */
[----:B0-----:R-:W-:Y:S02]  /*1f590*/  @!P5 IADD3 R30, P6, R93, R30, RZ ;  /* 0x0000001e5d1ed210 */ /* 0x001fe40007fde0ff */
[----:B------:R-:W-:-:S06]  /*1f5a0*/  PRMT R93, RZ, 0x7610, R93 ;  /* 0x00007610ff5d7816 */ /* 0x000fcc000000005d */
[----:B------:R-:W5:Y:S01]  /*1f5b0*/  @!P5 LDG.E.U8 R93, desc[UR52][R20.64+0x68] ;  /* 0x00006834145dd981 */ /* 0x000f62000c1e1100 */
[----:B------:R-:W-:Y:S01]  /*1f5c0*/  @!P5 IMAD.X R31, R107, 0x1, R31, P6 ;  /* 0x000000016b1fd824 */ /* 0x000fe200030e061f */
[----:B-----5:R-:W-:-:S04]  /*1f5d0*/  LOP3.LUT R93, R93, 0xff, RZ, 0xc0, !PT ;  /* 0x000000ff5d5d7812 */ /* 0x020fc800078ec0ff */
[----:B------:R-:W-:-:S05]  /*1f5e0*/  F2FP.F16.E4M3.UNPACK_B R93, R93 ;  /* 0x0000005dff5d723e */ /* 0x000fca00020006ff */
[----:B------:R-:W-:-:S05]  /*1f5f0*/  HADD2.F32 R93, -RZ, R93.H0_H0 ;  /* 0x2000005dff5d7230 */ /* 0x000fca0000004100 */
[----:B------:R-:W-:-:S04]  /*1f600*/  FMUL R93, R93, UR5 ;  /* 0x000000055d5d7c20 */ /* 0x000fc80008400000 */
[----:B--2---:R-:W-:Y:S02]  /*1f610*/  FFMA R93, R155, UR4, R93 ;  /* 0x000000049b5d7c23 */ /* 0x004fe4000800005d */
[----:B------:R-:W2:Y:S03]  /*1f620*/  LDL.LU R155, [R1+0x340] ;  /* 0x00034000019b7983 */ /* 0x000ea60000300800 */
[----:B------:R-:W-:-:S05]  /*1f630*/  F2FP.SATFINITE.E4M3.F32.PACK_AB_MERGE_C R93, RZ, R93, RZ ;  /* 0x0000005dff5d723e */ /* 0x000fca00048070ff */
[----:B------:R0:W-:Y:S02]  /*1f640*/  @!P5 STG.E.U8 desc[UR52][R30.64+0x68], R93 ;  /* 0x0000685d1e00d986 */ /* 0x0001e4000c101134 */
[----:B0-----:R-:W-:Y:S01]  /*1f650*/  PRMT R93, RZ, 0x7610, R93 ;  /* 0x00007610ff5d7816 */ /* 0x001fe2000000005d */
[----:B------:R-:W0:Y:S05]  /*1f660*/  @!P0 LDC.64 R30, c[0x0][0x5c0] ;  /* 0x00017000ff1e8b82 */ /* 0x000e2a0000000a00 */
[----:B------:R-:W5:Y:S01]  /*1f670*/  @!P0 LDG.E.U8 R93, desc[UR52][R20.64+0x69] ;  /* 0x00006934145d8981 */ /* 0x000f62000c1e1100 */
[----:B------:R-:W-:Y:S02]  /*1f680*/  ISETP.GE.AND P5, PT, R26, 0x1, PT ;  /* 0x000000011a00780c */ /* 0x000fe40003fa6270 */
[----:B0-----:R-:W-:-:S05]  /*1f690*/  @!P0 IADD3 R30, P6, R109, R30, RZ ;  /* 0x0000001e6d1e8210 */ /* 0x001fca0007fde0ff */
[----:B------:R-:W-:Y:S01]  /*1f6a0*/  @!P0 IMAD.X R31, R114, 0x1, R31, P6 ;  /* 0x00000001721f8824 */ /* 0x000fe200030e061f */
[----:B------:R-:W-:Y:S02]  /*1f6b0*/  ISETP.LT.OR P6, PT, R27, 0x71, !P5 ;  /* 0x000000711b00780c */ /* 0x000fe40006fc1670 */
        /* <DEDUP_REMOVED lines=22> */
[----:B------:R0:W-:Y:S01]  /*1f820*/  @!P6 STG.E.U8 desc[UR52][R30.64+0x70], R93 ;  /* 0x0000705d1e00e986 */ /* 0x0001e2000c101134 */
[----:B------:R-:W-:Y:S02]  /*1f830*/  ISETP.LT.OR P6, PT, R27, 0x72, !P5 ;  /* 0x000000721b00780c */ /* 0x000fe40006fc1670 */
[----:B0-----:R-:W-:-:S11]  /*1f840*/  PRMT R93, RZ, 0x7610, R93 ;  /* 0x00007610ff5d7816 */ /* 0x001fd6000000005d */
[----:B------:R-:W0:Y:S01]  /*1f850*/  @!P6 LDC.64 R30, c[0x0][0x5c0] ;  /* 0x00017000ff1eeb82 */ /* 0x000e220000000a00 */
[----:B------:R-:W5:Y:S01]  /*1f860*/  @!P6 LDG.E.U8 R93, desc[UR52][R24.64+0x71] ;  /* 0x00007134185de981 */ /* 0x000f62000c1e1100 */
[----:B0-----:R-:W-:-:S05]  /*1f870*/  @!P6 IADD3 R30, P3, R10, R30, RZ ;  /* 0x0000001e0a1ee210 */ /* 0x001fca0007f7e0ff */
        /* <DEDUP_REMOVED lines=15> */
[----:B---3--:R-:W-:-:S05]  /*1f970*/  FFMA R30, R208, UR4, R30 ;  /* 0x00000004d01e7c23 */ /* 0x008fca000800001e */
[----:B------:R-:W-:-:S05]  /*1f980*/  F2FP.SATFINITE.E4M3.F32.PACK_AB_MERGE_C R30, RZ, R30, RZ ;  /* 0x0000001eff1e723e */ /* 0x000fca00048070ff */
[----:B------:R0:W-:Y:S02]  /*1f990*/  @!P4 STG.E.U8 desc[UR52][R198.64+0x70], R30 ;  /* 0x0000701ec600c986 */ /* 0x0001e4000c101134 */
[----:B0-----:R-:W-:-:S06]  /*1f9a0*/  PRMT R30, RZ, 0x7610, R30 ;  /* 0x00007610ff1e7816 */ /* 0x001fcc000000001e */
[----:B------:R-:W3:Y:S01]  /*1f9b0*/  @!P0 LDG.E.U8 R30, desc[UR52][R12.64+0x71] ;  /* 0x000071340c1e8981 */ /* 0x000ee2000c1e1100 */
[----:B------:R-:W-:Y:S02]  /*1f9c0*/  ISETP.LT.OR P6, PT, R27, 0x79, !P5 ;  /* 0x000000791b00780c */ /* 0x000fe40006fc1670 */
[----:B------:R-:W-:Y:S02]  /*1f9d0*/  PRMT R93, RZ, 0x7610, R93 ;  /* 0x00007610ff5d7816 */ /* 0x000fe4000000005d */
        /* <DEDUP_REMOVED lines=20> */
[----:B------:R-:W-:Y:S01]  /*1fb20*/  F2FP.SATFINITE.E4M3.F32.PACK_AB_MERGE_C R93, RZ, R93, RZ ;  /* 0x0000005dff5d723e */ /* 0x000fe200048070ff */
[----:B------:R-:W5:Y:S04]  /*1fb30*/  LDL.LU R208, [R1+0x35c] ;  /* 0x00035c0001d07983 */ /* 0x000f680000300800 */
[----:B------:R0:W-:Y:S01]  /*1fb40*/  @!P6 STG.E.U8 desc[UR52][R30.64+0x78], R93 ;  /* 0x0000785d1e00e986 */ /* 0x0001e2000c101134 */
[----:B------:R-:W-:-:S02]  /*1fb50*/  ISETP.LT.OR P6, PT, R27, 0x7a, !P5 ;  /* 0x0000007a1b00780c */ /* 0x000fc40006fc1670 */
        /* <DEDUP_REMOVED lines=9> */
[----:B------:R-:W-:Y:S01]  /*1fbf0*/  FFMA R93, R207, UR4, R93 ;  /* 0x00000004cf5d7c23 */ /* 0x000fe2000800005d */
[----:B------:R-:W-:Y:S01]  /*1fc00*/  LOP3.LUT P4, RZ, R5, 0x2000, RZ, 0xc0, !PT ;  /* 0x0000200005ff7812 */ /* 0x000fe2000788c0ff */
[----:B------:R-:W3:Y:S03]  /*1fc10*/  LDL.LU R207, [R1+0x360] ;  /* 0x0003600001cf7983 */ /* 0x000ee60000300800 */
[----:B------:R-:W-:-:S05]  /*1fc20*/  F2FP.SATFINITE.E4M3.F32.PACK_AB_MERGE_C R93, RZ, R93, RZ ;  /* 0x0000005dff5d723e */ /* 0x000fca00048070ff */
[----:B------:R0:W-:Y:S01]  /*1fc30*/  @!P6 STG.E.U8 desc[UR52][R30.64+0x79], R93 ;  /* 0x0000795d1e00e986 */ /* 0x0001e2000c101134 */
[----:B------:R-:W-:Y:S02]  /*1fc40*/  LOP3.LUT P6, RZ, R5, 0x80000, RZ, 0xc0, !PT ;  /* 0x0008000005ff7812 */ /* 0x000fe400078cc0ff */
[----:B0-----:R-:W-:-:S11]  /*1fc50*/  PRMT R30, RZ, 0x7610, R30 ;  /* 0x00007610ff1e7816 */ /* 0x001fd6000000001e */
[----:B------:R-:W4:Y:S02]  /*1fc60*/  @!P6 LDG.E.U8 R30, desc[UR52][R12.64+0x78] ;  /* 0x000078340c1ee981 */ /* 0x000f24000c1e1100 */
        /* <DEDUP_REMOVED lines=24> */
[----:B-----5:R-:W-:Y:S01]  /*1fdf0*/  FFMA R30, R208, UR4, R30 ;  /* 0x00000004d01e7c23 */ /* 0x020fe2000800001e */
[----:B------:R-:W-:Y:S01]  /*1fe00*/  ISETP.LT.OR P3, PT, R27, 0x71, !P1 ;  /* 0x000000711b00780c */ /* 0x000fe20004f61670 */
[----:B------:R-:W4:Y:S03]  /*1fe10*/  LDL.LU R208, [R1+0x368] ;  /* 0x0003680001d07983 */ /* 0x000f260000300800 */
        /* <DEDUP_REMOVED lines=14> */
[----:B0-----:R-:W0:Y:S02]  /*1ff00*/  @!P3 LDC.64 R30, c[0x0][0x5c0] ;  /* 0x00017000ff1ebb82 */ /* 0x001e240000000a00 */
[----:B0-----:R-:W-:-:S05]  /*1ff10*/  @!P3 IADD3 R30, P6, R153, R30, RZ ;  /* 0x0000001e991eb210 */ /* 0x001fca0007fde0ff */
[----:B------:R-:W-:Y:S01]  /*1ff20*/  @!P3 IMAD.X R31, R154, 0x1, R31, P6 ;  /* 0x000000019a1fb824 */ /* 0x000fe200030e061f */
[----:B------:R-:W-:-:S13]  /*1ff30*/  ISETP.LT.OR P6, PT, R27, 0x71, !P1 ;  /* 0x000000711b00780c */ /* 0x000fda0004fc1670 */
[----:B------:R-:W5:Y:S01]  /*1ff40*/  @!P6 LDG.E.U8 R93, desc[UR52][R16.64+0x70] ;  /* 0x00007034105de981 */ /* 0x000f62000c1e1100 */
        /* <DEDUP_REMOVED lines=19> */
[----:B----4-:R-:W-:Y:S02]  /*20080*/  FFMA R93, R208, UR4, R93 ;  /* 0x00000004d05d7c23 */ /* 0x010fe4000800005d */
        /* <DEDUP_REMOVED lines=10> */
[----:B------:R-:W-:Y:S01]  /*20130*/  PRMT R93, RZ, 0x7610, R93 ;  /* 0x00007610ff5d7816 */ /* 0x000fe2000000005d */
[----:B------:R-:W3:Y:S03]  /*20140*/  LDL.LU R207, [R1+0x378] ;  /* 0x0003780001cf7983 */ /* 0x000ee60000300800 */
[----:B------:R-:W-:-:S05]  /*20150*/  F2FP.SATFINITE.E4M3.F32.PACK_AB_MERGE_C R30, RZ, R30, RZ ;  /* 0x0000001eff1e723e */ /* 0x000fca00048070ff */
[----:B------:R0:W-:Y:S02]  /*20160*/  @!P4 STG.E.U8 desc[UR52][R200.64+0x78], R30 ;  /* 0x0000781ec800c986 */ /* 0x0001e4000c101134 */
[----:B0-----:R-:W-:-:S06]  /*20170*/  PRMT R30, RZ, 0x7610, R30 ;  /* 0x00007610ff1e7816 */ /* 0x001fcc000000001e */
[----:B------:R-:W5:Y:S01]  /*20180*/  @!P0 LDG.E.U8 R30, desc[UR52][R14.64+0x79] ;  /* 0x000079340e1e8981 */ /* 0x000f62000c1e1100 */
[----:B------:R-:W-:Y:S02]  /*20190*/  ISETP.LT.OR P4, PT, R27, 0x79, !P1 ;  /* 0x000000791b00780c */ /* 0x000fe40004f81670 */
[----:B-----5:R-:W-:-:S04]  /*201a0*/  LOP3.LUT R30, R30, 0xff, RZ, 0xc0, !PT ;  /* 0x000000ff1e1e7812 */ /* 0x020fc800078ec0ff */
[----:B------:R-:W-:-:S05]  /*201b0*/  F2FP.F16.E4M3.UNPACK_B R30, R30 ;  /* 0x0000001eff1e723e */ /* 0x000fca00020006ff */
[----:B------:R-:W-:-:S05]  /*201c0*/  HADD2.F32 R30, -RZ, R30.H0_H0 ;  /* 0x2000001eff1e7230 */ /* 0x000fca0000004100 */
[----:B------:R-:W-:-:S04]  /*201d0*/  FMUL R30, R30, UR5 ;  /* 0x000000051e1e7c20 */ /* 0x000fc80008400000 */
[----:B--2---:R-:W-:Y:S02]  /*201e0*/  FFMA R31, R155, UR4, R30 ;  /* 0x000000049b1f7c23 */ /* 0x004fe4000800001e */
[----:B------:R-:W2:Y:S03]  /*201f0*/  LDL.LU R155, [R1+0x37c] ;  /* 0x00037c00019b7983 */ /* 0x000ea60000300800 */
[----:B------:R-:W-:Y:S02]  /*20200*/  F2FP.SATFINITE.E4M3.F32.PACK_AB_MERGE_C R101, RZ, R31, RZ ;  /* 0x0000001fff65723e */ /* 0x000fe400048070ff */
[----:B------:R-:W0:Y:S03]  /*20210*/  @!P4 LDC.64 R30, c[0x0][0x5c0] ;  /* 0x00017000ff1ecb82 */ /* 0x000e260000000a00 */
[----:B------:R1:W-:Y:S04]  /*20220*/  @!P0 STG.E.U8 desc[UR52][R190.64+0x79], R101 ;  /* 0x00007965be008986 */ /* 0x0003e8000c101134 */
[----:B------:R-:W5:Y:S01]  /*20230*/  @!P4 LDG.E.U8 R93, desc[UR52][R16.64+0x78] ;  /* 0x00007834105dc981 */ /* 0x000f62000c1e1100 */
[----:B------:R-:W-:-:S02]  /*20240*/  ISETP.LT.OR P0, PT, R27, 0x7a, !P1 ;  /* 0x0000007a1b00780c */ /* 0x000fc40004f01670 */
        /* <DEDUP_REMOVED lines=9> */
[----:B-1----:R-:W-:Y:S02]  /*202e0*/  F2FP.SATFINITE.E4M3.F32.PACK_AB_MERGE_C R101, RZ, R93, RZ ;  /* 0x0000005dff65723e */ /* 0x002fe400048070ff */
[----:B------:R-:W-:-:S03]  /*202f0*/  PRMT R93, RZ, 0x7610, R93 ;  /* 0x00007610ff5d7816 */ /* 0x000fc6000000005d */
[----:B------:R0:W-:Y:S04]  /*20300*/  @!P4 STG.E.U8 desc[UR52][R30.64+0x78], R101 ;  /* 0x000078651e00c986 */ /* 0x0001e8000c101134 */
[----:B------:R-:W5:Y:S01]  /*20310*/  @!P0 LDG.E.U8 R93, desc[UR52][R16.64+0x79] ;  /* 0x00007934105d8981 */ /* 0x000f62000c1e1100 */
[----:B0-----:R-:W0:Y:S02]  /*20320*/  @!P0 LDC.64 R30, c[0x0][0x5c0] ;  /* 0x00017000ff1e8b82 */ /* 0x001e240000000a00 */
[----:B0-----:R-:W-:-:S05]  /*20330*/  @!P0 IADD3 R30, P6, R119, R30, RZ ;  /* 0x0000001e771e8210 */ /* 0x001fca0007fde0ff */
[----:B------:R-:W-:Y:S01]  /*20340*/  @!P0 IMAD.X R31, R125, 0x1, R31, P6 ;  /* 0x000000017d1f8824 */ /* 0x000fe200030e061f */
[----:B------:R-:W-:Y:S02]  /*20350*/  LOP3.LUT P6, RZ, R5, 0x80, RZ, 0xc0, !PT ;  /* 0x0000008005ff7812 */ /* 0x000fe400078cc0ff */
[----:B-----5:R-:W-:-:S04]  /*20360*/  LOP3.LUT R93, R93, 0xff, RZ, 0xc0, !PT ;  /* 0x000000ff5d5d7812 */ /* 0x020fc800078ec0ff */
[----:B------:R-:W-:-:S05]  /*20370*/  F2FP.F16.E4M3.UNPACK_B R93, R93 ;  /* 0x0000005dff5d723e */ /* 0x000fca00020006ff */
[----:B------:R-:W-:-:S05]  /*20380*/  HADD2.F32 R93, -RZ, R93.H0_H0 ;  /* 0x2000005dff5d7230 */ /* 0x000fca0000004100 */
[----:B------:R-:W-:-:S04]  /*20390*/  FMUL R93, R93, UR5 ;  /* 0x000000055d5d7c20 */ /* 0x000fc80008400000 */
[----:B---3--:R-:W-:Y:S01]  /*203a0*/  FFMA R93, R207, UR4, R93 ;  /* 0x00000004cf5d7c23 */ /* 0x008fe2000800005d */
[----:B------:R-:W-:Y:S01]  /*203b0*/  LOP3.LUT P4, RZ, R0, 0x20000, RZ, 0xc0, !PT ;  /* 0x0002000000ff7812 */ /* 0x000fe2000788c0ff */
[----:B------:R-:W3:Y:S03]  /*203c0*/  LDL.LU R207, [R1+0x384] ;  /* 0x0003840001cf7983 */ /* 0x000ee60000300800 */
[----:B------:R-:W-:Y:S02]  /*203d0*/  F2FP.SATFINITE.E4M3.F32.PACK_AB_MERGE_C R101, RZ, R93, RZ ;  /* 0x0000005dff65723e */ /* 0x000fe400048070ff */
[----:B------:R-:W-:-:S03]  /*203e0*/  PRMT R93, RZ, 0x7610, R93 ;  /* 0x00007610ff5d7816 */ /* 0x000fc6000000005d */
[----:B------:R0:W-:Y:S04]  /*203f0*/  @!P0 STG.E.U8 desc[UR52][R30.64+0x79], R101 ;  /* 0x000079651e008986 */ /* 0x0001e8000c101134 */
[----:B------:R-:W5:Y:S01]  /*20400*/  @!P6 LDG.E.U8 R93, desc[UR52][R18.64+0x70] ;  /* 0x00007034125de981 */ /* 0x000f62000c1e1100 */
[----:B0-----:R-:W0:Y:S01]  /*20410*/  @!P4 LDC.64 R30, c[0x0][0x5c0] ;  /* 0x00017000ff1ecb82 */ /* 0x001e220000000a00 */
[----:B-----5:R-:W-:-:S04]  /*20420*/  LOP3.LUT R93, R93, 0xff, RZ, 0xc0, !PT ;  /* 0x000000ff5d5d7812 */ /* 0x020fc800078ec0ff */
[----:B------:R-:W-:-:S05]  /*20430*/  F2FP.F16.E4M3.UNPACK_B R93, R93 ;  /* 0x0000005dff5d723e */ /* 0x000fca00020006ff */
[----:B------:R-:W-:-:S05]  /*20440*/  HADD2.F32 R93, -RZ, R93.H0_H0 ;  /* 0x2000005dff5d7230 */ /* 0x000fca0000004100 */
[----:B------:R-:W-:-:S04]  /*20450*/  FMUL R93, R93, UR5 ;  /* 0x000000055d5d7c20 */ /* 0x000fc80008400000 */
[----:B--2---:R-:W-:Y:S01]  /*20460*/  FFMA R93, R155, UR4, R93 ;  /* 0x000000049b5d7c23 */ /* 0x004fe2000800005d */
[----:B------:R-:W-:Y:S01]  /*20470*/  LOP3.LUT P0, RZ, R0, 0x8000, RZ, 0xc0, !PT ;  /* 0x0000800000ff7812 */ /* 0x000fe2000780c0ff */
[----:B------:R-:W2:Y:S03]  /*20480*/  LDL.LU R155, [R1+0x388] ;  /* 0x00038800019b7983 */ /* 0x000ea60000300800 */
[----:B------:R-:W-:Y:S02]  /*20490*/  F2FP.SATFINITE.E4M3.F32.PACK_AB_MERGE_C R103, RZ, R93, RZ ;  /* 0x0000005dff67723e */ /* 0x000fe400048070ff */
[----:B------:R-:W-:-:S03]  /*204a0*/  PRMT R93, RZ, 0x7610, R93 ;  /* 0x00007610ff5d7816 */ /* 0x000fc6000000005d */
[----:B------:R-:W-:Y:S04]  /*204b0*/  @!P6 STG.E.U8 desc[UR52][R184.64+0x70], R103 ;  /* 0x00007067b800e986 */ /* 0x000fe8000c101134 */
[----:B------:R-:W5:Y:S02]  /*204c0*/  @!P3 LDG.E.U8 R93, desc[UR52][R18.64+0x71] ;  /* 0x00007134125db981 */ /* 0x000f64000c1e1100 */
[----:B-----5:R-:W-:-:S04]  /*204d0*/  LOP3.LUT R93, R93, 0xff, RZ, 0xc0, !PT ;  /* 0x000000ff5d5d7812 */ /* 0x020fc800078ec0ff */
[----:B------:R-:W-:-:S05]  /*204e0*/  F2FP.F16.E4M3.UNPACK_B R93, R93 ;  /* 0x0000005dff5d723e */ /* 0x000fca00020006ff */
[----:B------:R-:W-:-:S05]  /*204f0*/  HADD2.F32 R93, -RZ, R93.H0_H0 ;  /* 0x2000005dff5d7230 */ /* 0x000fca0000004100 */
[----:B------:R-:W-:-:S04]  /*20500*/  FMUL R93, R93, UR5 ;  /* 0x000000055d5d7c20 */ /* 0x000fc80008400000 */
[----:B----4-:R-:W-:Y:S01]  /*20510*/  FFMA R93, R208, UR4, R93 ;  /* 0x00000004d05d7c23 */ /* 0x010fe2000800005d */
[----:B0-----:R-:W-:Y:S01]  /*20520*/  @!P4 IADD3 R30, P6, R118, R30, RZ ;  /* 0x0000001e761ec210 */ /* 0x001fe20007fde0ff */
[----:B------:R-:W4:Y:S03]  /*20530*/  LDL.LU R208, [R1+0x38c] ;  /* 0x00038c0001d07983 */ /* 0x000f260000300800 */
[----:B------:R-:W-:Y:S02]  /*20540*/  F2FP.SATFINITE.E4M3.F32.PACK_AB_MERGE_C R101, RZ, R93, RZ ;  /* 0x0000005dff65723e */ /* 0x000fe400048070ff */
[----:B------:R-:W-:-:S03]  /*20550*/  PRMT R93, RZ, 0x7610, R93 ;  /* 0x00007610ff5d7816 */ /* 0x000fc6000000005d */
[----:B------:R0:W-:Y:S04]  /*20560*/  @!P3 STG.E.U8 desc[UR52][R174.64+0x71], R101 ;  /* 0x00007165ae00b986 */ /* 0x0001e8000c101134 */
[----:B------:R-:W5:Y:S01]  /*20570*/  @!P4 LDG.E.U8 R93, desc[UR52][R20.64+0x70] ;  /* 0x00007034145dc981 */ /* 0x000f62000c1e1100 */
[----:B------:R-:W-:Y:S01]  /*20580*/  @!P4 IMAD.X R31, R122, 0x1, R31, P6 ;  /* 0x000000017a1fc824 */ /* 0x000fe200030e061f */
[----:B-----5:R-:W-:-:S04]  /*20590*/  LOP3.LUT R93, R93, 0xff, RZ, 0xc0, !PT ;  /* 0x000000ff5d5d7812 */ /* 0x020fc800078ec0ff */
[----:B------:R-:W-:-:S05]  /*205a0*/  F2FP.F16.E4M3.UNPACK_B R93, R93 ;  /* 0x0000005dff5d723e */ /* 0x000fca00020006ff */
[----:B------:R-:W-:-:S05]  /*205b0*/  HADD2.F32 R93, -RZ, R93.H0_H0 ;  /* 0x2000005dff5d7230 */ /* 0x000fca0000004100 */
[----:B------:R-:W-:-:S04]  /*205c0*/  FMUL R93, R93, UR5 ;  /* 0x000000055d5d7c20 */ /* 0x000fc80008400000 */
[----:B---3--:R-:W-:Y:S01]  /*205d0*/  FFMA R93, R207, UR4, R93 ;  /* 0x00000004cf5d7c23 */ /* 0x008fe2000800005d */
[----:B------:R-:W-:Y:S01]  /*205e0*/  LOP3.LUT P3, RZ, R5, 0x10, RZ, 0xc0, !PT ;  /* 0x0000001005ff7812 */ /* 0x000fe2000786c0ff */
[----:B------:R-:W3:Y:S03]  /*205f0*/  LDL.LU R207, [R1+0x390] ;  /* 0x0003900001cf7983 */ /* 0x000ee60000300800 */
[----:B0-----:R-:W-:Y:S02]  /*20600*/  F2FP.SATFINITE.E4M3.F32.PACK_AB_MERGE_C R101, RZ, R93, RZ ;  /* 0x0000005dff65723e */ /* 0x001fe400048070ff */
        /* <DEDUP_REMOVED lines=23> */
[----:B----4-:R-:W-:Y:S01]  /*20780*/  FFMA R93, R208, UR4, R93 ;  /* 0x00000004d05d7c23 */ /* 0x010fe2000800005d */
[----:B------:R-:W-:Y:S01]  /*20790*/  LOP3.LUT P0, RZ, R0, 0x1, RZ, 0xc0, !PT ;  /* 0x0000000100ff7812 */ /* 0x000fe2000780c0ff */
[----:B------:R-:W4:Y:S03]  /*207a0*/  LDL.LU R208, [R1+0x398] ;  /* 0x0003980001d07983 */ /* 0x000f260000300800 */
        /* <DEDUP_REMOVED lines=8> */
[----:B---3--:R-:W-:Y:S01]  /*20830*/  FFMA R93, R207, UR4, R93 ;  /* 0x00000004cf5d7c23 */ /* 0x008fe2000800005d */
[----:B0-----:R-:W-:Y:S01]  /*20840*/  @!P4 IADD3 R30, P6, R134, R30, RZ ;  /* 0x0000001e861ec210 */ /* 0x001fe20007fde0ff */
[----:B------:R-:W3:Y:S03]  /*20850*/  LDL.LU R207, [R1+0x39c] ;  /* 0x00039c0001cf7983 */ /* 0x000ee60000300800 */
        /* <DEDUP_REMOVED lines=11> */
[----:B0-----:R-:W-:Y:S02]  /*20910*/  F2FP.SATFINITE.E4M3.F32.PACK_AB_MERGE_C R101, RZ, R93, RZ ;  /* 0x0000005dff65723e */ /* 0x001fe400048070ff */
[----:B------:R-:W-:-:S03]  /*20920*/  PRMT R93, RZ, 0x7610, R93 ;  /* 0x00007610ff5d7816 */ /* 0x000fc6000000005d */
[----:B------:R0:W-:Y:S04]  /*20930*/  @!P4 STG.E.U8 desc[UR52][R30.64+0x78], R101 ;  /* 0x000078651e00c986 */ /* 0x0001e8000c101134 */
[----:B------:R-:W5:Y:S01]  /*20940*/  @!P0 LDG.E.U8 R93, desc[UR52][R20.64+0x79] ;  /* 0x00007934145d8981 */ /* 0x000f62000c1e1100 */
[----:B0-----:R-:W0:Y:S02]  /*20950*/  @!P0 LDC.64 R30, c[0x0][0x5c0] ;  /* 0x00017000ff1e8b82 */ /* 0x001e240000000a00 */
[----:B0-----:R-:W-:-:S05]  /*20960*/  @!P0 IADD3 R30, P6, R132, R30, RZ ;  /* 0x0000001e841e8210 */ /* 0x001fca0007fde0ff */
[----:B------:R-:W-:Y:S01]  /*20970*/  @!P0 IMAD.X R31, R135, 0x1, R31, P6 ;  /* 0x00000001871f8824 */ /* 0x000fe200030e061f */
[----:B------:R-:W-:Y:S02]  /*20980*/  ISETP.LT.OR P6, PT, R27, 0x81, !P5 ;  /* 0x000000811b00780c */ /* 0x000fe40006fc1670 */
        /* <DEDUP_REMOVED lines=22> */
[----:B------:R0:W-:Y:S01]  /*20af0*/  @!P6 STG.E.U8 desc[UR52][R30.64+0x80], R101 ;  /* 0x000080651e00e986 */ /* 0x0001e2000c101134 */
[----:B------:R-:W-:Y:S02]  /*20b00*/  ISETP.LT.OR P6, PT, R27, 0x82, !P5 ;  /* 0x000000821b00780c */ /* 0x000fe40006fc1670 */
[----:B------:R-:W-:-:S11]  /*20b10*/  PRMT R93, RZ, 0x7610, R93 ;  /* 0x00007610ff5d7816 */ /* 0x000fd6000000005d */
        /* <DEDUP_REMOVED lines=10> */
[----:B------:R-:W-:Y:S02]  /*20bc0*/  F2FP.SATFINITE.E4M3.F32.PACK_AB_MERGE_C R101, RZ, R93, RZ ;  /* 0x0000005dff65723e */ /* 0x000fe400048070ff */
[----:B------:R-:W-:-:S03]  /*20bd0*/  PRMT R93, RZ, 0x7610, R93 ;  /* 0x00007610ff5d7816 */ /* 0x000fc6000000005d */
[----:B------:R0:W-:Y:S04]  /*20be0*/  @!P6 STG.E.U8 desc[UR52][R30.64+0x81], R101 ;  /* 0x000081651e00e986 */ /* 0x0001e8000c101134 */
[----:B------:R-:W5:Y:S02]  /*20bf0*/  @!P4 LDG.E.U8 R93, desc[UR52][R12.64+0x80] ;  /* 0x000080340c5dc981 */ /* 0x000f64000c1e1100 */
[----:B-----5:R-:W-:-:S04]  /*20c00*/  LOP3.LUT R93, R93, 0xff, RZ, 0xc0, !PT ;  /* 0x000000ff5d5d7812 */ /* 0x020fc800078ec0ff */
[----:B------:R-:W-:-:S05]  /*20c10*/  F2FP.F16.E4M3.UNPACK_B R93, R93 ;  /* 0x0000005dff5d723e */ /* 0x000fca00020006ff */
[----:B------:R-:W-:-:S05]  /*20c20*/  HADD2.F32 R93, -RZ, R93.H0_H0 ;  /* 0x2000005dff5d7230 */ /* 0x000fca0000004100 */
[----:B------:R-:W-:-:S04]  /*20c30*/  FMUL R93, R93, UR5 ;  /* 0x000000055d5d7c20 */ /* 0x000fc80008400000 */
[----:B----4-:R-:W-:-:S05]  /*20c40*/  FFMA R93, R208, UR4, R93 ;  /* 0x00000004d05d7c23 */ /* 0x010fca000800005d */
[----:B------:R-:W-:Y:S02]  /*20c50*/  F2FP.SATFINITE.E4M3.F32.PACK_AB_MERGE_C R103, RZ, R93, RZ ;  /* 0x0000005dff67723e */ /* 0x000fe400048070ff */
[----:B------:R-:W-:-:S03]  /*20c60*/  PRMT R93, RZ, 0x7610, R93 ;  /* 0x00007610ff5d7816 */ /* 0x000fc6000000005d */
[----:B------:R-:W-:Y:S04]  /*20c70*/  @!P4 STG.E.U8 desc[UR52][R158.64+0x80], R103 ;  /* 0x000080679e00c986 */ /* 0x000fe8000c101134 */
[----:B------:R-:W4:Y:S01]  /*20c80*/  @!P0 LDG.E.U8 R93, desc[UR52][R12.64+0x81] ;  /* 0x000081340c5d8981 */ /* 0x000f22000c1e1100 */
[----:B------:R-:W-:-:S13]  /*20c90*/  ISETP.LT.OR P6, PT, R27, 0x89, !P5 ;  /* 0x000000891b00780c */ /* 0x000fda0006fc1670 */
[----:B0-----:R-:W0:Y:S01]  /*20ca0*/  @!P6 LDC.64 R30, c[0x0][0x5c0] ;  /* 0x00017000ff1eeb82 */ /* 0x001e220000000a00 */
[----:B----4-:R-:W-:-:S04]  /*20cb0*/  LOP3.LUT R93, R93, 0xff, RZ, 0xc0, !PT ;  /* 0x000000ff5d5d7812 */ /* 0x010fc800078ec0ff */
[----:B------:R-:W-:-:S05]  /*20cc0*/  F2FP.F16.E4M3.UNPACK_B R93, R93 ;  /* 0x0000005dff5d723e */ /* 0x000fca00020006ff */
[----:B------:R-:W-:-:S05]  /*20cd0*/  HADD2.F32 R93, -RZ, R93.H0_H0 ;  /* 0x2000005dff5d7230 */ /* 0x000fca0000004100 */
[----:B------:R-:W-:-:S04]  /*20ce0*/  FMUL R93, R93, UR5 ;  /* 0x000000055d5d7c20 */ /* 0x000fc80008400000 */
[----:B---3--:R-:W-:Y:S02]  /*20cf0*/  FFMA R93, R207, UR4, R93 ;  /* 0x00000004cf5d7c23 */ /* 0x008fe4000800005d */
[----:B------:R-:W3:Y:S03]  /*20d00*/  LDL.LU R207, [R1+0x3b0] ;  /* 0x0003b00001cf7983 */ /* 0x000ee60000300800 */
[----:B------:R-:W-:Y:S01]  /*20d10*/  F2FP.SATFINITE.E4M3.F32.PACK_AB_MERGE_C R101, RZ, R93, RZ ;  /* 0x0000005dff65723e */ /* 0x000fe200048070ff */
[----:B------:R-:W4:Y:S01]  /*20d20*/  LDL.LU R209, [R1+0x3b4] ;  /* 0x0003b40001d17983 */ /* 0x000f220000300800 */
[----:B------:R-:W-:-:S03]  /*20d30*/  PRMT R93, RZ, 0x7610, R93 ;  /* 0x00007610ff5d7816 */ /* 0x000fc6000000005d */
[----:B------:R1:W-:Y:S04]  /*20d40*/  @!P0 STG.E.U8 desc[UR52][R156.64+0x81], R101 ;  /* 0x000081659c008986 */ /* 0x0003e8000c101134 */
        /* <DEDUP_REMOVED lines=10> */
[----:B-1----:R-:W-:Y:S01]  /*20df0*/  F2FP.SATFINITE.E4M3.F32.PACK_AB_MERGE_C R101, RZ, R93, RZ ;  /* 0x0000005dff65723e */ /* 0x002fe200048070ff */
[----:B------:R-:W5:Y:S04]  /*20e00*/  LDL.LU R208, [R1+0x3bc] ;  /* 0x0003bc0001d07983 */ /* 0x000f680000300800 */
[----:B------:R0:W-:Y:S01]  /*20e10*/  @!P6 STG.E.U8 desc[UR52][R30.64+0x88], R101 ;  /* 0x000088651e00e986 */ /* 0x0001e2000c101134 */
[----:B------:R-:W-:-:S02]  /*20e20*/  ISETP.LT.OR P6, PT, R27, 0x8a, !P5 ;  /* 0x0000008a1b00780c */ /* 0x000fc40006fc1670 */
[----:B------:R-:W-:-:S11]  /*20e30*/  PRMT R93, RZ, 0x7610, R93 ;  /* 0x00007610ff5d7816 */ /* 0x000fd6000000005d */
[----:B------:R-:W3:Y:S01]  /*20e40*/  @!P6 LDG.E.U8 R93, desc[UR52][R24.64+0x89] ;  /* 0x00008934185de981 */ /* 0x000ee2000c1e1100 */
[----:B0-----:R-:W0:Y:S02]  /*20e50*/  @!P6 LDC.64 R30, c[0x0][0x5c0] ;  /* 0x00017000ff1eeb82 */ /* 0x001e240000000a00 */
        /* <DEDUP_REMOVED lines=12> */
[----:B------:R-:W-:-:S11]  /*20f20*/  PRMT R93, RZ, 0x7610, R93 ;  /* 0x00007610ff5d7816 */ /* 0x000fd6000000005d */
[----:B------:R-:W4:Y:S02]  /*20f30*/  @!P6 LDG.E.U8 R93, desc[UR52][R12.64+0x88] ;  /* 0x000088340c5de981 */ /* 0x000f24000c1e1100 */
[----:B----4-:R-:W-:-:S04]  /*20f40*/  LOP3.LUT R93, R93, 0xff, RZ, 0xc0, !PT ;  /* 0x000000ff5d5d7812 */ /* 0x010fc800078ec0ff */
[----:B------:R-:W-:-:S05]  /*20f50*/  F2FP.F16.E4M3.UNPACK_B R93, R93 ;  /* 0x0000005dff5d723e */ /* 0x000fca00020006ff */
[----:B------:R-:W-:-:S05]  /*20f60*/  HADD2.F32 R93, -RZ, R93.H0_H0 ;  /* 0x2000005dff5d7230 */ /* 0x000fca0000004100 */
[----:B------:R-:W-:-:S04]  /*20f70*/  FMUL R93, R93, UR5 ;  /* 0x000000055d5d7c20 */ /* 0x000fc80008400000 */
[----:B------:R-:W-:-:S05]  /*20f80*/  FFMA R93, R209, UR4, R93 ;  /* 0x00000004d15d7c23 */ /* 0x000fca000800005d */
[----:B------:R-:W-:Y:S02]  /*20f90*/  F2FP.SATFINITE.E4M3.F32.PACK_AB_MERGE_C R103, RZ, R93, RZ ;  /* 0x0000005dff67723e */ /* 0x000fe400048070ff */
[----:B------:R-:W-:-:S03]  /*20fa0*/  PRMT R93, RZ, 0x7610, R93 ;  /* 0x00007610ff5d7816 */ /* 0x000fc6000000005d */
[----:B------:R1:W-:Y:S04]  /*20fb0*/  @!P6 STG.E.U8 desc[UR52][R88.64+0x88], R103 ;  /* 0x000088675800e986 */ /* 0x0003e8000c101134 */
[----:B------:R-:W4:Y:S01]  /*20fc0*/  @!P3 LDG.E.U8 R93, desc[UR52][R12.64+0x89] ;  /* 0x000089340c5db981 */ /* 0x000f22000c1e1100 */
[----:B0-----:R-:W-:Y:S02]  /*20fd0*/  PRMT R30, RZ, 0x7610, R30 ;  /* 0x00007610ff1e7816 */ /* 0x001fe4000000001e */
        /* <DEDUP_REMOVED lines=8> */
[----:B------:R-:W-:Y:S04]  /*21060*/  @!P3 STG.E.U8 desc[UR52][R86.64+0x89], R93 ;  /* 0x0000895d5600b986 */ /* 0x000fe8000c101134 */
        /* <DEDUP_REMOVED lines=8> */
[----:B-1----:R-:W-:Y:S02]  /*210f0*/  F2FP.SATFINITE.E4M3.F32.PACK_AB_MERGE_C R89, RZ, R30, RZ ;  /* 0x0000001eff59723e */ /* 0x002fe400048070ff */
[----:B------:R-:W-:-:S03]  /*21100*/  PRMT R30, RZ, 0x7610, R30 ;  /* 0x00007610ff1e7816 */ /* 0x000fc6000000001e */
[----:B------:R0:W-:Y:S04]  /*21110*/  @!P4 STG.E.U8 desc[UR52][R84.64+0x80], R89 ;  /* 0x000080595400c986 */ /* 0x0001e8000c101134 */
[----:B------:R-:W5:Y:S01]  /*21120*/  @!P0 LDG.E.U8 R30, desc[UR52][R14.64+0x81] ;  /* 0x000081340e1e8981 */ /* 0x000f62000c1e1100 */
[----:B0-----:R-:W-:Y:S02]  /*21130*/  PRMT R84, RZ, 0x7610, R84 ;  /* 0x00007610ff547816 */ /* 0x001fe40000000054 */
        /* <DEDUP_REMOVED lines=8> */
[----:B------:R-:W0:Y:S03]  /*211c0*/  @!P3 LDC.64 R30, c[0x0][0x5c0] ;  /* 0x00017000ff1ebb82 */ /* 0x000e260000000a00 */
[----:B------:R1:W-:Y:S01]  /*211d0*/  @!P0 STG.E.U8 desc[UR52][R82.64+0x81], R87 ;  /* 0x0000815752008986 */ /* 0x0003e2000c101134 */
[----:B0-----:R-:W-:-:S05]  /*211e0*/  @!P3 IADD3 R30, P6, R150, R30, RZ ;  /* 0x0000001e961eb210 */ /* 0x001fca0007fde0ff */
[----:B------:R-:W-:Y:S01]  /*211f0*/  @!P3 IMAD.X R31, R151, 0x1, R31, P6 ;  /* 0x00000001971fb824 */ /* 0x000fe200030e061f */
[----:B------:R-:W-:-:S13]  /*21200*/  ISETP.LT.OR P6, PT, R27, 0x81, !P1 ;  /* 0x000000811b00780c */ /* 0x000fda0004fc1670 */
[----:B------:R-:W5:Y:S01]  /*21210*/  @!P6 LDG.E.U8 R84, desc[UR52][R16.64+0x80] ;  /* 0x000080341054e981 */ /* 0x000f62000c1e1100 */
[----:B------:R-:W-:Y:S02]  /*21220*/  ISETP.LT.OR P3, PT, R27, 0x82, !P1 ;  /* 0x000000821b00780c */ /* 0x000fe40004f61670 */
[----:B-1----:R-:W-:Y:S02]  /*21230*/  PRMT R82, RZ, 0x7610, R82 ;  /* 0x00007610ff527816 */ /* 0x002fe40000000052 */
        /* <DEDUP_REMOVED lines=27> */
[----:B---3--:R-:W-:Y:S02]  /*213f0*/  FFMA R82, R207, UR4, R82 ;  /* 0x00000004cf527c23 */ /* 0x008fe40008000052 */
[----:B------:R-:W3:Y:S03]  /*21400*/  LDL.LU R207, [R1+0x3d8] ;  /* 0x0003d80001cf7983 */ /* 0x000ee60000300800 */
[----:B------:R-:W-:Y:S02]  /*21410*/  F2FP.SATFINITE.E4M3.F32.PACK_AB_MERGE_C R85, RZ, R82, RZ ;  /* 0x00000052ff55723e */ /* 0x000fe400048070ff */
[----:B------:R-:W-:-:S03]  /*21420*/  PRMT R82, RZ, 0x7610, R82 ;  /* 0x00007610ff527816 */ /* 0x000fc60000000052 */
[----:B------:R0:W-:Y:S04]  /*21430*/  @!P4 STG.E.U8 desc[UR52][R80.64+0x88], R85 ;  /* 0x000088555000c986 */ /* 0x0001e8000c101134 */
[----:B------:R-:W5:Y:S01]  /*21440*/  @!P0 LDG.E.U8 R82, desc[UR52][R14.64+0x89] ;  /* 0x000089340e528981 */ /* 0x000f62000c1e1100 */
[----:B------:R-:W-:Y:S02]  /*21450*/  ISETP.LT.OR P4, PT, R27, 0x89, !P1 ;  /* 0x000000891b00780c */ /* 0x000fe40004f81670 */
[----:B0-----:R-:W-:-:S11]  /*21460*/  PRMT R80, RZ, 0x7610, R80 ;  /* 0x00007610ff507816 */ /* 0x001fd60000000050 */
[----:B------:R-:W0:Y:S01]  /*21470*/  @!P4 LDC.64 R30, c[0x0][0x5c0] ;  /* 0x00017000ff1ecb82 */ /* 0x000e220000000a00 */
[----:B-----5:R-:W-:-:S04]  /*21480*/  LOP3.LUT R82, R82, 0xff, RZ, 0xc0, !PT ;  /* 0x000000ff52527812 */ /* 0x020fc800078ec0ff */
[----:B------:R-:W-:-:S05]  /*21490*/  F2FP.F16.E4M3.UNPACK_B R82, R82 ;  /* 0x00000052ff52723e */ /* 0x000fca00020006ff */
[----:B------:R-:W-:-:S05]  /*214a0*/  HADD2.F32 R82, -RZ, R82.H0_H0 ;  /* 0x20000052ff527230 */ /* 0x000fca0000004100 */
[----:B------:R-:W-:-:S04]  /*214b0*/  FMUL R82, R82, UR5 ;  /* 0x0000000552527c20 */ /* 0x000fc80008400000 */
[----:B--2---:R-:W-:Y:S01]  /*214c0*/  FFMA R82, R155, UR4, R82 ;  /* 0x000000049b527c23 */ /* 0x004fe20008000052 */
[----:B0-----:R-:W-:Y:S01]  /*214d0*/  @!P4 IADD3 R30, P6, R142, R30, RZ ;  /* 0x0000001e8e1ec210 */ /* 0x001fe20007fde0ff */
[----:B------:R-:W2:Y:S03]  /*214e0*/  LDL.LU R155, [R1+0x3dc] ;  /* 0x0003dc00019b7983 */ /* 0x000ea60000300800 */
[----:B------:R-:W-:-:S05]  /*214f0*/  F2FP.SATFINITE.E4M3.F32.PACK_AB_MERGE_C R83, RZ, R82, RZ ;  /* 0x00000052ff53723e */ /* 0x000fca00048070ff */
[----:B------:R0:W-:Y:S04]  /*21500*/  @!P0 STG.E.U8 desc[UR52][R78.64+0x89], R83 ;  /* 0x000089534e008986 */ /* 0x0001e8000c101134 */
[----:B------:R-:W5:Y:S01]  /*21510*/  @!P4 LDG.E.U8 R80, desc[UR52][R16.64+0x88] ;  /* 0x000088341050c981 */ /* 0x000f62000c1e1100 */
[----:B------:R-:W-:Y:S01]  /*21520*/  ISETP.LT.OR P0, PT, R27, 0x8a, !P1 ;  /* 0x0000008a1b00780c */ /* 0x000fe20004f01670 */
[----:B------:R-:W-:Y:S01]  /*21530*/  @!P4 IMAD.X R31, R146, 0x1, R31, P6 ;  /* 0x00000001921fc824 */ /* 0x000fe200030e061f */
[----:B0-----:R-:W-:Y:S02]  /*21540*/  PRMT R78, RZ, 0x7610, R78 ;  /* 0x00007610ff4e7816 */ /* 0x001fe4000000004e */
        /* <DEDUP_REMOVED lines=37> */
[----:B-1----:R-:W-:Y:S02]  /*217a0*/  PRMT R76, RZ, 0x7610, R76 ;  /* 0x00007610ff4c7816 */ /* 0x002fe4000000004c */
[----:B-----5:R-:W-:-:S04]  /*217b0*/  LOP3.LUT R78, R78, 0xff, RZ, 0xc0, !PT ;  /* 0x000000ff4e4e7812 */ /* 0x020fc800078ec0ff */
[----:B------:R-:W-:-:S05]  /*217c0*/  F2FP.F16.E4M3.UNPACK_B R78, R78 ;  /* 0x0000004eff4e723e */ /* 0x000fca00020006ff */
[----:B------:R-:W-:-:S05]  /*217d0*/  HADD2.F32 R78, -RZ, R78.H0_H0 ;  /* 0x2000004eff4e7230 */ /* 0x000fca0000004100 */
[----:B------:R-:W-:-:S04]  /*217e0*/  FMUL R78, R78, UR5 ;  /* 0x000000054e4e7c20 */ /* 0x000fc80008400000 */
[----:B----4-:R-:W-:Y:S01]  /*217f0*/  FFMA R78, R208, UR4, R78 ;  /* 0x00000004d04e7c23 */ /* 0x010fe2000800004e */
[----:B0-----:R-:W-:Y:S01]  /*21800*/  @!P4 IADD3 R30, P6, R138, R30, RZ ;  /* 0x0000001e8a1ec210 */ /* 0x001fe20007fde0ff */
[----:B------:R-:W4:Y:S03]  /*21810*/  LDL.LU R208, [R1+0x3ec] ;  /* 0x0003ec0001d07983 */ /* 0x000f260000300800 */
[----:B------:R-:W-:-:S05]  /*21820*/  F2FP.SATFINITE.E4M3.F32.PACK_AB_MERGE_C R79, RZ, R78, RZ ;  /* 0x0000004eff4f723e */ /* 0x000fca00048070ff */
[----:B------:R0:W-:Y:S04]  /*21830*/  @!P3 STG.E.U8 desc[UR52][R74.64+0x81], R79 ;  /* 0x0000814f4a00b986 */ /* 0x0001e8000c101134 */
[----:B------:R-:W5:Y:S01]  /*21840*/  @!P4 LDG.E.U8 R76, desc[UR52][R20.64+0x80] ;  /* 0x00008034144cc981 */ /* 0x000f62000c1e1100 */
[----:B------:R-:W-:Y:S01]  /*21850*/  @!P4 IMAD.X R31, R140, 0x1, R31, P6 ;  /* 0x000000018c1fc824 */ /* 0x000fe200030e061f */
        /* <DEDUP_REMOVED lines=43> */
[----:B---3--:R-:W-:Y:S01]  /*21b10*/  FFMA R74, R207, UR4, R74 ;  /* 0x00000004cf4a7c23 */ /* 0x008fe2000800004a */
[----:B0-----:R-:W-:Y:S01]  /*21b20*/  @!P4 IADD3 R30, P6, R144, R30, RZ ;  /* 0x0000001e901ec210 */ /* 0x001fe20007fde0ff */
[----:B------:R-:W3:Y:S03]  /*21b30*/  LDL.LU R207, [R1+0x3fc] ;  /* 0x0003fc0001cf7983 */ /* 0x000ee60000300800 */
[----:B------:R-:W-:-:S05]  /*21b40*/  F2FP.SATFINITE.E4M3.F32.PACK_AB_MERGE_C R75, RZ, R74, RZ ;  /* 0x0000004aff4b723e */ /* 0x000fca00048070ff */
[----:B------:R0:W-:Y:S04]  /*21b50*/  @!P3 STG.E.U8 desc[UR52][R70.64+0x89], R75 ;  /* 0x0000894b4600b986 */ /* 0x0001e8000c101134 */
[----:B------:R-:W5:Y:S01]  /*21b60*/  @!P4 LDG.E.U8 R72, desc[UR52][R20.64+0x88] ;  /* 0x000088341448c981 */ /* 0x000f62000c1e1100 */
[----:B------:R-:W-:Y:S01]  /*21b70*/  @!P4 IMAD.X R31, R143, 0x1, R31, P6 ;  /* 0x000000018f1fc824 */ /* 0x000fe200030e061f */
[----:B0-----:R-:W0:Y:S01]  /*21b80*/  @!P0 LDC.64 R70, c[0x0][0x5c0] ;  /* 0x00017000ff468b82 */ /* 0x001e220000000a00 */
[----:B-----5:R-:W-:-:S04]  /*21b90*/  LOP3.LUT R72, R72, 0xff, RZ, 0xc0, !PT ;  /* 0x000000ff48487812 */ /* 0x020fc800078ec0ff */
[----:B------:R-:W-:-:S05]  /*21ba0*/  F2FP.F16.E4M3.UNPACK_B R72, R72 ;  /* 0x00000048ff48723e */ /* 0x000fca00020006ff */
[----:B------:R-:W-:-:S05]  /*21bb0*/  HADD2.F32 R72, -RZ, R72.H0_H0 ;  /* 0x20000048ff487230 */ /* 0x000fca0000004100 */
[----:B------:R-:W-:-:S04]  /*21bc0*/  FMUL R72, R72, UR5 ;  /* 0x0000000548487c20 */ /* 0x000fc80008400000 */
[----:B--2---:R-:W-:Y:S01]  /*21bd0*/  FFMA R72, R155, UR4, R72 ;  /* 0x000000049b487c23 */ /* 0x004fe20008000048 */
[----:B0-----:R-:W-:Y:S01]  /*21be0*/  @!P0 IADD3 R70, P6, R133, R70, RZ ;  /* 0x0000004685468210 */ /* 0x001fe20007fde0ff */
[----:B------:R-:W2:Y:S03]  /*21bf0*/  LDL.LU R155, [R1+0x400] ;  /* 0x00040000019b7983 */ /* 0x000ea60000300800 */
[----:B------:R-:W-:Y:S02]  /*21c00*/  F2FP.SATFINITE.E4M3.F32.PACK_AB_MERGE_C R73, RZ, R72, RZ ;  /* 0x00000048ff49723e */ /* 0x000fe400048070ff */
[----:B------:R-:W-:-:S03]  /*21c10*/  PRMT R72, RZ, 0x7610, R72 ;  /* 0x00007610ff487816 */ /* 0x000fc60000000048 */
[----:B------:R0:W-:Y:S04]  /*21c20*/  @!P4 STG.E.U8 desc[UR52][R30.64+0x88], R73 ;  /* 0x000088491e00c986 */ /* 0x0001e8000c101134 */
[----:B------:R-:W5:Y:S01]  /*21c30*/  @!P0 LDG.E.U8 R72, desc[UR52][R20.64+0x89] ;  /* 0x0000893414488981 */ /* 0x000f62000c1e1100 */
[----:B------:R-:W-:Y:S01]  /*21c40*/  @!P0 IMAD.X R71, R131, 0x1, R71, P6 ;  /* 0x0000000183478824 */ /* 0x000fe200030e0647 */
[----:B------:R-:W-:-:S13]  /*21c50*/  ISETP.LT.OR P6, PT, R27, 0x91, !P5 ;  /* 0x000000911b00780c */ /* 0x000fda0006fc1670 */
        /* <DEDUP_REMOVED lines=21> */
[----:B-1----:R-:W-:-:S05]  /*21db0*/  F2FP.SATFINITE.E4M3.F32.PACK_AB_MERGE_C R73, RZ, R72, RZ ;  /* 0x00000048ff49723e */ /* 0x002fca00048070ff */
[----:B------:R0:W-:Y:S01]  /*21dc0*/  @!P6 STG.E.U8 desc[UR52][R30.64+0x90], R73 ;  /* 0x000090491e00e986 */ /* 0x0001e2000c101134 */
[----:B------:R-:W-:Y:S02]  /*21dd0*/  ISETP.LT.OR P6, PT, R27, 0x92, !P5 ;  /* 0x000000921b00780c */ /* 0x000fe40006fc1670 */
[----:B------:R-:W-:-:S11]  /*21de0*/  PRMT R72, RZ, 0x7610, R72 ;  /* 0x00007610ff487816 */ /* 0x000fd60000000048 */
[----:B------:R-:W5:Y:S01]  /*21df0*/  @!P6 LDG.E.U8 R72, desc[UR52][R24.64+0x91] ;  /* 0x000091341848e981 */ /* 0x000f62000c1e1100 */
[----:B------:R-:W1:Y:S01]  /*21e00*/  @!P6 LDC.64 R70, c[0x0][0x5c0] ;  /* 0x00017000ff46eb82 */ /* 0x000e620000000a00 */
[----:B0-----:R-:W-:Y:S02]  /*21e10*/  PRMT R30, RZ, 0x7610, R30 ;  /* 0x00007610ff1e7816 */ /* 0x001fe4000000001e */
[----:B-1----:R-:W-:-:S05]  /*21e20*/  @!P6 IADD3 R70, P3, R10, R70, RZ ;  /* 0x000000460a46e210 */ /* 0x002fca0007f7e0ff */
        /* <DEDUP_REMOVED lines=8> */
[----:B------:R-:W-:Y:S04]  /*21eb0*/  @!P6 STG.E.U8 desc[UR52][R70.64+0x91], R31 ;  /* 0x0000911f4600e986 */ /* 0x000fe8000c101134 */
[----:B------:R-:W5:Y:S02]  /*21ec0*/  @!P4 LDG.E.U8 R30, desc[UR52][R12.64+0x90] ;  /* 0x000090340c1ec981 */ /* 0x000f64000c1e1100 */
[----:B-----5:R-:W-:-:S04]  /*21ed0*/  LOP3.LUT R30, R30, 0xff, RZ, 0xc0, !PT ;  /* 0x000000ff1e1e7812 */ /* 0x020fc800078ec0ff */
[----:B------:R-:W-:-:S05]  /*21ee0*/  F2FP.F16.E4M3.UNPACK_B R30, R30 ;  /* 0x0000001eff1e723e */ /* 0x000fca00020006ff */
[----:B------:R-:W-:-:S05]  /*21ef0*/  HADD2.F32 R30, -RZ, R30.H0_H0 ;  /* 0x2000001eff1e7230 */ /* 0x000fca0000004100 */
[----:B------:R-:W-:-:S04]  /*21f00*/  FMUL R30, R30, UR5 ;  /* 0x000000051e1e7c20 */ /* 0x000fc80008400000 */
[----:B----4-:R-:W-:Y:S01]  /*21f10*/  FFMA R30, R208, UR4, R30 ;  /* 0x00000004d01e7c23 */ /* 0x010fe2000800001e */
[----:B------:R-:W-:Y:S01]  /*21f20*/  ISETP.LT.OR P6, PT, R27, 0x99, !P5 ;  /* 0x000000991b00780c */ /* 0x000fe20006fc1670 */
[----:B------:R-:W4:Y:S03]  /*21f30*/  LDL.LU R208, [R1+0x410] ;  /* 0x0004100001d07983 */ /* 0x000f260000300800 */
[----:B------:R-:W-:Y:S01]  /*21f40*/  F2FP.SATFINITE.E4M3.F32.PACK_AB_MERGE_C R73, RZ, R30, RZ ;  /* 0x0000001eff49723e */ /* 0x000fe200048070ff */
[----:B------:R-:W5:Y:S01]  /*21f50*/  LDL.LU R209, [R1+0x414] ;  /* 0x0004140001d17983 */ /* 0x000f620000300800 */
[----:B------:R-:W-:-:S03]  /*21f60*/  PRMT R30, RZ, 0x7610, R30 ;  /* 0x00007610ff1e7816 */ /* 0x000fc6000000001e */
[----:B------:R0:W-:Y:S04]  /*21f70*/  @!P4 STG.E.U8 desc[UR52][R68.64+0x90], R73 ;  /* 0x000090494400c986 */ /* 0x0001e8000c101134 */
[----:B------:R-:W3:Y:S01]  /*21f80*/  @!P0 LDG.E.U8 R30, desc[UR52][R12.64+0x91] ;  /* 0x000091340c1e8981 */ /* 0x000ee2000c1e1100 */
[----:B0-----:R-:W-:Y:S02]  /*21f90*/  PRMT R68, RZ, 0x7610, R68 ;  /* 0x00007610ff447816 */ /* 0x001fe40000000044 */
[----:B---3--:R-:W-:-:S04]  /*21fa0*/  LOP3.LUT R30, R30, 0xff, RZ, 0xc0, !PT ;  /* 0x000000ff1e1e7812 */ /* 0x008fc800078ec0ff */
[----:B------:R-:W-:-:S05]  /*21fb0*/  F2FP.F16.E4M3.UNPACK_B R30, R30 ;  /* 0x0000001eff1e723e */ /* 0x000fca00020006ff */
[----:B------:R-:W-:-:S05]  /*21fc0*/  HADD2.F32 R30, -RZ, R30.H0_H0 ;  /* 0x2000001eff1e7230 */ /* 0x000fca0000004100 */
[----:B------:R-:W-:-:S04]  /*21fd0*/  FMUL R30, R30, UR5 ;  /* 0x000000051e1e7c20 */ /* 0x000fc80008400000 */
[----:B------:R-:W-:-:S05]  /*21fe0*/  FFMA R30, R207, UR4, R30 ;  /* 0x00000004cf1e7c23 */ /* 0x000fca000800001e */
[----:B------:R-:W-:Y:S02]  /*21ff0*/  F2FP.SATFINITE.E4M3.F32.PACK_AB_MERGE_C R71, RZ, R30, RZ ;  /* 0x0000001eff47723e */ /* 0x000fe400048070ff */
[----:B------:R-:W0:Y:S03]  /*22000*/  @!P6 LDC.64 R30, c[0x0][0x5c0] ;  /* 0x00017000ff1eeb82 */ /* 0x000e260000000a00 */
[----:B------:R1:W-:Y:S04]  /*22010*/  @!P0 STG.E.U8 desc[UR52][R66.64+0x91], R71 ;  /* 0x0000914742008986 */ /* 0x0003e8000c101134 */
[----:B------:R-:W3:Y:S01]  /*22020*/  @!P6 LDG.E.U8 R68, desc[UR52][R24.64+0x98] ;  /* 0x000098341844e981 */ /* 0x000ee2000c1e1100 */
[----:B0-----:R-:W-:-:S05]  /*22030*/  @!P6 IADD3 R30, P0, R10, R30, RZ ;  /* 0x0000001e0a1ee210 */ /* 0x001fca0007f1e0ff */
[----:B------:R-:W-:Y:S01]  /*22040*/  @!P6 IMAD.X R31, R29, 0x1, R31, P0 ;  /* 0x000000011d1fe824 */ /* 0x000fe200000e061f */
[----:B---3--:R-:W-:-:S04]  /*22050*/  LOP3.LUT R68, R68, 0xff, RZ, 0xc0, !PT ;  /* 0x000000ff44447812 */ /* 0x008fc800078ec0ff */
[----:B------:R-:W-:-:S05]  /*22060*/  F2FP.F16.E4M3.UNPACK_B R68, R68 ;  /* 0x00000044ff44723e */ /* 0x000fca00020006ff */
[----:B------:R-:W-:-:S05]  /*22070*/  HADD2.F32 R68, -RZ, R68.H0_H0 ;  /* 0x20000044ff447230 */ /* 0x000fca0000004100 */
[----:B------:R-:W-:-:S04]  /*22080*/  FMUL R68, R68, UR5 ;  /* 0x0000000544447c20 */ /* 0x000fc80008400000 */
[----:B--2---:R-:W-:Y:S01]  /*22090*/  FFMA R68, R155, UR4, R68 ;  /* 0x000000049b447c23 */ /* 0x004fe20008000044 */
[----:B------:R-:W-:Y:S01]  /*220a0*/  LOP3.LUT P4, RZ, R2, 0x10000, RZ, 0xc0, !PT ;  /* 0x0001000002ff7812 */ /* 0x000fe2000788c0ff */
[----:B------:R-:W2:Y:S03]  /*220b0*/  LDL.LU R155, [R1+0x418] ;  /* 0x00041800019b7983 */ /* 0x000ea60000300800 */
[----:B------:R-:W-:Y:S01]  /*220c0*/  F2FP.SATFINITE.E4M3.F32.PACK_AB_MERGE_C R69, RZ, R68, RZ ;  /* 0x00000044ff45723e */ /* 0x000fe200048070ff */
[----:B------:R-:W3:Y:S04]  /*220d0*/  LDL.LU R207, [R1+0x41c] ;  /* 0x00041c0001cf7983 */ /* 0x000ee80000300800 */
[----:B------:R0:W-:Y:S01]  /*220e0*/  @!P6 STG.E.U8 desc[UR52][R30.64+0x98], R69 ;  /* 0x000098451e00e986 */ /* 0x0001e2000c101134 */
[----:B------:R-:W-:-:S02]  /*220f0*/  ISETP.LT.OR P6, PT, R27, 0x9a, !P5 ;  /* 0x0000009a1b00780c */ /* 0x000fc40006fc1670 */
[----:B------:R-:W-:-:S11]  /*22100*/  PRMT R68, RZ, 0x7610, R68 ;  /* 0x00007610ff447816 */ /* 0x000fd60000000044 */
[----:B------:R-:W4:Y:S01]  /*22110*/  @!P6 LDG.E.U8 R68, desc[UR52][R24.64+0x99] ;  /* 0x000099341844e981 */ /* 0x000f22000c1e1100 */
[----:B-1----:R-:W1:Y:S01]  /*22120*/  @!P6 LDC.64 R66, c[0x0][0x5c0] ;  /* 0x00017000ff42eb82 */ /* 0x002e620000000a00 */
[----:B0-----:R-:W-:Y:S02]  /*22130*/  PRMT R30, RZ, 0x7610, R30 ;  /* 0x00007610ff1e7816 */ /* 0x001fe4000000001e */
[----:B-1----:R-:W-:-:S05]  /*22140*/  @!P6 IADD3 R66, P5, R10, R66, RZ ;  /* 0x000000420a42e210 */ /* 0x002fca0007fbe0ff */
[----:B------:R-:W-:Y:S01]  /*22150*/  @!P6 IMAD.X R67, R29, 0x1, R67, P5 ;  /* 0x000000011d43e824 */ /* 0x000fe200028e0643 */
[----:B----4-:R-:W-:-:S04]  /*22160*/  LOP3.LUT R68, R68, 0xff, RZ, 0xc0, !PT ;  /* 0x000000ff44447812 */ /* 0x010fc800078ec0ff */
[----:B------:R-:W-:-:S05]  /*22170*/  F2FP.F16.E4M3.UNPACK_B R68, R68 ;  /* 0x00000044ff44723e */ /* 0x000fca00020006ff */
[----:B------:R-:W-:-:S05]  /*22180*/  HADD2.F32 R68, -RZ, R68.H0_H0 ;  /* 0x20000044ff447230 */ /* 0x000fca0000004100 */
[----:B------:R-:W-:-:S04]  /*22190*/  FMUL R68, R68, UR5 ;  /* 0x0000000544447c20 */ /* 0x000fc80008400000 */
[----:B------:R-:W-:Y:S01]  /*221a0*/  FFMA R68, R208, UR4, R68 ;  /* 0x00000004d0447c23 */ /* 0x000fe20008000044 */
[----:B------:R-:W-:Y:S01]  /*221b0*/  LOP3.LUT P0, RZ, R2, 0x8000, RZ, 0xc0, !PT ;  /* 0x0000800002ff7812 */ /* 0x000fe2000780c0ff */
[----:B------:R-:W4:Y:S03]  /*221c0*/  LDL.LU R208, [R1+0x420] ;  /* 0x0004200001d07983 */ /* 0x000f260000300800 */
[----:B------:R-:W-:-:S05]  /*221d0*/  F2FP.SATFINITE.E4M3.F32.PACK_AB_MERGE_C R31, RZ, R68, RZ ;  /* 0x00000044ff1f723e */ /* 0x000fca00048070ff */
[----:B------:R0:W-:Y:S01]  /*221e0*/  @!P6 STG.E.U8 desc[UR52][R66.64+0x99], R31 ;  /* 0x0000991f4200e986 */ /* 0x0001e2000c101134 */
[----:B------:R-:W-:-:S13]  /*221f0*/  LOP3.LUT P6, RZ, R2, 0x40000, RZ, 0xc0, !PT ;  /* 0x0004000002ff7812 */ /* 0x000fda00078cc0ff */
[----:B------:R-:W5:Y:S02]  /*22200*/  @!P6 LDG.E.U8 R30, desc[UR52][R12.64+0x98] ;  /* 0x000098340c1ee981 */ /* 0x000f64000c1e1100 */
[----:B-----5:R-:W-:-:S04]  /*22210*/  LOP3.LUT R30, R30, 0xff, RZ, 0xc0, !PT ;  /* 0x000000ff1e1e7812 */ /* 0x020fc800078ec0ff */
[----:B------:R-:W-:-:S05]  /*22220*/  F2FP.F16.E4M3.UNPACK_B R30, R30 ;  /* 0x0000001eff1e723e */ /* 0x000fca00020006ff */
[----:B------:R-:W-:-:S05]  /*22230*/  HADD2.F32 R30, -RZ, R30.H0_H0 ;  /* 0x2000001eff1e7230 */ /* 0x000fca0000004100 */
[----:B------:R-:W-:-:S04]  /*22240*/  FMUL R30, R30, UR5 ;  /* 0x000000051e1e7c20 */ /* 0x000fc80008400000 */
[----:B------:R-:W-:-:S05]  /*22250*/  FFMA R30, R209, UR4, R30 ;  /* 0x00000004d11e7c23 */ /* 0x000fca000800001e */
        /* <DEDUP_REMOVED lines=11> */
[----:B0-----:R-:W-:Y:S02]  /*22310*/  F2FP.SATFINITE.E4M3.F32.PACK_AB_MERGE_C R31, RZ, R30, RZ ;  /* 0x0000001eff1f723e */ /* 0x001fe400048070ff */
[----:B------:R-:W-:-:S03]  /*22320*/  PRMT R30, RZ, 0x7610, R30 ;  /* 0x00007610ff1e7816 */ /* 0x000fc6000000001e */
[----:B------:R0:W-:Y:S04]  /*22330*/  @!P4 STG.E.U8 desc[UR52][R62.64+0x99], R31 ;  /* 0x0000991f3e00c986 */ /* 0x0001e8000c101134 */
[----:B------:R-:W5:Y:S02]  /*22340*/  @!P0 LDG.E.U8 R30, desc[UR52][R14.64+0x90] ;  /* 0x000090340e1e8981 */ /* 0x000f64000c1e1100 */
[----:B-----5:R-:W-:-:S04]  /*22350*/  LOP3.LUT R30, R30, 0xff, RZ, 0xc0, !PT ;  /* 0x000000ff1e1e7812 */ /* 0x020fc800078ec0ff */
[----:B------:R-:W-:-:S05]  /*22360*/  F2FP.F16.E4M3.UNPACK_B R30, R30 ;  /* 0x0000001eff1e723e */ /* 0x000fca00020006ff */
[----:B------:R-:W-:-:S05]  /*22370*/  HADD2.F32 R30, -RZ, R30.H0_H0 ;  /* 0x2000001eff1e7230 */ /* 0x000fca0000004100 */
[----:B------:R-:W-:-:S04]  /*22380*/  FMUL R30, R30, UR5 ;  /* 0x000000051e1e7c20 */ /* 0x000fc80008400000 */
[----:B---3--:R-:W-:Y:S01]  /*22390*/  FFMA R30, R207, UR4, R30 ;  /* 0x00000004cf1e7c23 */ /* 0x008fe2000800001e */
[----:B------:R-:W-:Y:S01]  /*223a0*/  ISETP.LT.OR P4, PT, R27, 0x91, !P1 ;  /* 0x000000911b00780c */ /* 0x000fe20004f81670 */
[----:B------:R-:W3:Y:S03]  /*223b0*/  LDL.LU R207, [R1+0x428] ;  /* 0x0004280001cf7983 */ /* 0x000ee60000300800 */
[----:B-1----:R-:W-:Y:S02]  /*223c0*/  F2FP.SATFINITE.E4M3.F32.PACK_AB_MERGE_C R65, RZ, R30, RZ ;  /* 0x0000001eff41723e */ /* 0x002fe400048070ff */
[----:B------:R-:W-:-:S03]  /*223d0*/  PRMT R30, RZ, 0x7610, R30 ;  /* 0x00007610ff1e7816 */ /* 0x000fc6000000001e */
[----:B------:R-:W-:Y:S04]  /*223e0*/  @!P0 STG.E.U8 desc[UR52][R60.64+0x90], R65 ;  /* 0x000090413c008986 */ /* 0x000fe8000c101134 */
        /* <DEDUP_REMOVED lines=37> */
[----:B-1----:R-:W-:Y:S02]  /*22640*/  F2FP.SATFINITE.E4M3.F32.PACK_AB_MERGE_C R31, RZ, R30, RZ ;  /* 0x0000001eff1f723e */ /* 0x002fe400048070ff */
[----:B------:R-:W-:-:S03]  /*22650*/  PRMT R30, RZ, 0x7610, R30 ;  /* 0x00007610ff1e7816 */ /* 0x000fc6000000001e */
[----:B------:R-:W-:Y:S04]  /*22660*/  @!P4 STG.E.U8 desc[UR52][R128.64+0x91], R31 ;  /* 0x0000911f8000c986 */ /* 0x000fe8000c101134 */
        /* <DEDUP_REMOVED lines=8> */
[----:B------:R0:W-:Y:S04]  /*226f0*/  @!P0 STG.E.U8 desc[UR52][R56.64+0x98], R59 ;  /* 0x0000983b38008986 */ /* 0x0001e8000c101134 */
[----:B------:R-:W4:Y:S01]  /*22700*/  @!P5 LDG.E.U8 R30, desc[UR52][R14.64+0x99] ;  /* 0x000099340e1ed981 */ /* 0x000f22000c1e1100 */
[----:B------:R-:W-:Y:S02]  /*22710*/  ISETP.LT.OR P4, PT, R27, 0x99, !P1 ;  /* 0x000000991b00780c */ /* 0x000fe40004f81670 */
[----:B0-----:R-:W-:Y:S02]  /*22720*/  PRMT R56, RZ, 0x7610, R56 ;  /* 0x00007610ff387816 */ /* 0x001fe40000000038 */
[----:B----4-:R-:W-:-:S04]  /*22730*/  LOP3.LUT R30, R30, 0xff, RZ, 0xc0, !PT ;  /* 0x000000ff1e1e7812 */ /* 0x010fc800078ec0ff */
[----:B------:R-:W-:-:S05]  /*22740*/  F2FP.F16.E4M3.UNPACK_B R30, R30 ;  /* 0x0000001eff1e723e */ /* 0x000fca00020006ff */
[----:B------:R-:W-:-:S05]  /*22750*/  HADD2.F32 R30, -RZ, R30.H0_H0 ;  /* 0x2000001eff1e7230 */ /* 0x000fca0000004100 */
[----:B------:R-:W-:-:S04]  /*22760*/  FMUL R30, R30, UR5 ;  /* 0x000000051e1e7c20 */ /* 0x000fc80008400000 */
[----:B--2---:R-:W-:Y:S02]  /*22770*/  FFMA R30, R155, UR4, R30 ;  /* 0x000000049b1e7c23 */ /* 0x004fe4000800001e */
[----:B------:R-:W2:Y:S03]  /*22780*/  LDL.LU R155, [R1+0x438] ;  /* 0x00043800019b7983 */ /* 0x000ea60000300800 */
[----:B------:R-:W-:Y:S01]  /*22790*/  F2FP.SATFINITE.E4M3.F32.PACK_AB_MERGE_C R61, RZ, R30, RZ ;  /* 0x0000001eff3d723e */ /* 0x000fe200048070ff */
[----:B------:R-:W4:Y:S01]  /*227a0*/  LDL.LU R208, [R1+0x43c] ;  /* 0x00043c0001d07983 */ /* 0x000f220000300800 */
[----:B------:R-:W0:Y:S03]  /*227b0*/  @!P4 LDC.64 R30, c[0x0][0x5c0] ;  /* 0x00017000ff1ecb82 */ /* 0x000e260000000a00 */
[----:B------:R1:W-:Y:S04]  /*227c0*/  @!P5 STG.E.U8 desc[UR52][R54.64+0x99], R61 ;  /* 0x0000993d3600d986 */ /* 0x0003e8000c101134 */
[----:B------:R-:W5:Y:S01]  /*227d0*/  @!P4 LDG.E.U8 R56, desc[UR52][R16.64+0x98] ;  /* 0x000098341038c981 */ /* 0x000f62000c1e1100 */
[----:B------:R-:W-:-:S02]  /*227e0*/  ISETP.LT.OR P5, PT, R27, 0x9a, !P1 ;  /* 0x0000009a1b00780c */ /* 0x000fc40004fa1670 */
[----:B-1----:R-:W-:Y:S02]  /*227f0*/  PRMT R54, RZ, 0x7610, R54 ;  /* 0x00007610ff367816 */ /* 0x002fe40000000036 */
        /* <DEDUP_REMOVED lines=11> */
[----:B------:R1:W-:Y:S04]  /*228b0*/  @!P4 STG.E.U8 desc[UR52][R30.64+0x98], R55 ;  /* 0x000098371e00c986 */ /* 0x0003e8000c101134 */
[----:B------:R-:W5:Y:S01]  /*228c0*/  @!P5 LDG.E.U8 R54, desc[UR52][R16.64+0x99] ;  /* 0x000099341036d981 */ /* 0x000f62000c1e1100 */
[----:B0-----:R-:W-:-:S05]  /*228d0*/  @!P5 IADD3 R116, P6, R116, R56, RZ ;  /* 0x000000387474d210 */ /* 0x001fca0007fde0ff */
[----:B------:R-:W-:Y:S01]  /*228e0*/  @!P5 IMAD.X R117, R115, 0x1, R57, P6 ;  /* 0x000000017375d824 */ /* 0x000fe200030e0639 */
[----:B------:R-:W-:Y:S02]  /*228f0*/  LOP3.LUT P6, RZ, R2, 0x800, RZ, 0xc0, !PT ;  /* 0x0000080002ff7812 */ /* 0x000fe400078cc0ff */
        /* <DEDUP_REMOVED lines=11> */
[----:B------:R-:W1:Y:S01]  /*229b0*/  @!P4 LDC.64 R56, c[0x0][0x5c0] ;  /* 0x00017000ff38cb82 */ /* 0x000e620000000a00 */
        /* <DEDUP_REMOVED lines=16> */
[----:B-1----:R-:W-:Y:S01]  /*22ac0*/  @!P4 IADD3 R100, P6, R100, R56, RZ ;  /* 0x000000386464c210 */ /* 0x002fe20007fde0ff */
[----:B------:R-:W3:Y:S03]  /*22ad0*/  LDL.LU R207, [R1+0x44c] ;  /* 0x00044c0001cf7983 */ /* 0x000ee60000300800 */
[----:B0-----:R-:W-:Y:S02]  /*22ae0*/  F2FP.SATFINITE.E4M3.F32.PACK_AB_MERGE_C R31, RZ, R30, RZ ;  /* 0x0000001eff1f723e */ /* 0x001fe400048070ff */
[----:B------:R-:W-:-:S03]  /*22af0*/  PRMT R30, RZ, 0x7610, R30 ;  /* 0x00007610ff1e7816 */ /* 0x000fc6000000001e */
        /* <DEDUP_REMOVED lines=16> */
[----:B------:R-:W-:Y:S02]  /*22c00*/  LOP3.LUT P6, RZ, R2, 0x200, RZ, 0xc0, !PT ;  /* 0x0000020002ff7812 */ /* 0x000fe400078cc0ff */
[----:B-----5:R-:W-:-:S04]  /*22c10*/  LOP3.LUT R30, R30, 0xff, RZ, 0xc0, !PT ;  /* 0x000000ff1e1e7812 */ /* 0x020fc800078ec0ff */
[----:B------:R-:W-:-:S05]  /*22c20*/  F2FP.F16.E4M3.UNPACK_B R30, R30 ;  /* 0x0000001eff1e723e */ /* 0x000fca00020006ff */
[----:B------:R-:W-:-:S05]  /*22c30*/  HADD2.F32 R30, -RZ, R30.H0_H0 ;  /* 0x2000001eff1e7230 */ /* 0x000fca0000004100 */
[----:B------:R-:W-:-:S04]  /*22c40*/  FMUL R30, R30, UR5 ;  /* 0x000000051e1e7c20 */ /* 0x000fc80008400000 */
[----:B----4-:R-:W-:Y:S01]  /*22c50*/  FFMA R30, R208, UR4, R30 ;  /* 0x00000004d01e7c23 */ /* 0x010fe2000800001e */
[----:B------:R-:W-:Y:S01]  /*22c60*/  LOP3.LUT P0, RZ, R2, 0x100, RZ, 0xc0, !PT ;  /* 0x0000010002ff7812 */ /* 0x000fe2000780c0ff */
[----:B------:R-:W4:Y:S03]  /*22c70*/  LDL.LU R208, [R1+0x454] ;  /* 0x0004540001d07983 */ /* 0x000f260000300800 */
        /* <DEDUP_REMOVED lines=13> */
[----:B------:R-:W-:Y:S04]  /*22d50*/  @!P6 STG.E.U8 desc[UR52][R48.64+0x98], R51 ;  /* 0x000098333000e986 */ /* 0x000fe8000c101134 */
[----:B------:R-:W5:Y:S01]  /*22d60*/  @!P0 LDG.E.U8 R30, desc[UR52][R18.64+0x99] ;  /* 0x00009934121e8981 */ /* 0x000f62000c1e1100 */
[----:B------:R-:W1:Y:S01]  /*22d70*/  @!P5 LDC.64 R52, c[0x0][0x5c0] ;  /* 0x00017000ff34db82 */ /* 0x000e620000000a00 */
        /* <DEDUP_REMOVED lines=10> */
[----:B------:R-:W5:Y:S01]  /*22e20*/  @!P5 LDG.E.U8 R30, desc[UR52][R20.64+0x98] ;  /* 0x00009834141ed981 */ /* 0x000f62000c1e1100 */
[----:B-1----:R-:W-:-:S05]  /*22e30*/  @!P5 IADD3 R96, P6, R96, R52, RZ ;  /* 0x000000346060d210 */ /* 0x002fca0007fde0ff */
[----:B------:R-:W-:Y:S01]  /*22e40*/  @!P5 IMAD.X R97, R95, 0x1, R53, P6 ;  /* 0x000000015f61d824 */ /* 0x000fe200030e0635 */
[----:B0-----:R-:W0:Y:S01]  /*22e50*/  @!P4 LDC.64 R46, c[0x0][0x5c0] ;  /* 0x00017000ff2ecb82 */ /* 0x001e220000000a00 */
[----:B-----5:R-:W-:-:S04]  /*22e60*/  LOP3.LUT R30, R30, 0xff, RZ, 0xc0, !PT ;  /* 0x000000ff1e1e7812 */ /* 0x020fc800078ec0ff */
[----:B------:R-:W-:-:S05]  /*22e70*/  F2FP.F16.E4M3.UNPACK_B R30, R30 ;  /* 0x0000001eff1e723e */ /* 0x000fca00020006ff */
[----:B------:R-:W-:-:S05]  /*22e80*/  HADD2.F32 R30, -RZ, R30.H0_H0 ;  /* 0x2000001eff1e7230 */ /* 0x000fca0000004100 */
[----:B------:R-:W-:-:S04]  /*22e90*/  FMUL R30, R30, UR5 ;  /* 0x000000051e1e7c20 */ /* 0x000fc80008400000 */
[----:B----4-:R-:W-:Y:S01]  /*22ea0*/  FFMA R30, R208, UR4, R30 ;  /* 0x00000004d01e7c23 */ /* 0x010fe2000800001e */
[----:B------:R-:W-:Y:S01]  /*22eb0*/  ISETP.GE.AND P6, PT, R26, 0x1, PT ;  /* 0x000000011a00780c */ /* 0x000fe20003fc6270 */
[----:B------:R-:W4:Y:S03]  /*22ec0*/  LDL.LU R208, [R1+0x460] ;  /* 0x0004600001d07983 */ /* 0x000f260000300800 */
[----:B------:R-:W-:Y:S02]  /*22ed0*/  F2FP.SATFINITE.E4M3.F32.PACK_AB_MERGE_C R31, RZ, R30, RZ ;  /* 0x0000001eff1f723e */ /* 0x000fe400048070ff */
[----:B------:R-:W-:-:S03]  /*22ee0*/  PRMT R30, RZ, 0x7610, R30 ;  /* 0x00007610ff1e7816 */ /* 0x000fc6000000001e */
[----:B------:R1:W-:Y:S04]  /*22ef0*/  @!P5 STG.E.U8 desc[UR52][R96.64+0x98], R31 ;  /* 0x0000981f6000d986 */ /* 0x0003e8000c101134 */
[----:B------:R-:W5:Y:S01]  /*22f00*/  @!P4 LDG.E.U8 R30, desc[UR52][R20.64+0x99] ;  /* 0x00009934141ec981 */ /* 0x000f62000c1e1100 */
[----:B0-----:R-:W-:-:S05]  /*22f10*/  @!P4 IADD3 R94, P5, R94, R46, RZ ;  /* 0x0000002e5e5ec210 */ /* 0x001fca0007fbe0ff */
[----:B------:R-:W-:Y:S01]  /*22f20*/  @!P4 IMAD.X R95, R92, 0x1, R47, P5 ;  /* 0x000000015c5fc824 */ /* 0x000fe200028e062f */
[----:B------:R-:W-:Y:S02]  /*22f30*/  PRMT R46, RZ, 0x7610, R46 ;  /* 0x00007610ff2e7816 */ /* 0x000fe4000000002e */
        /* <DEDUP_REMOVED lines=8> */
[----:B------:R0:W-:Y:S01]  /*22fc0*/  @!P4 STG.E.U8 desc[UR52][R94.64+0x99], R47 ;  /* 0x0000992f5e00c986 */ /* 0x0001e2000c101134 */
[----:B------:R-:W-:-:S13]  /*22fd0*/  ISETP.LT.OR P4, PT, R27, 0xa1, !P6 ;  /* 0x000000a11b00780c */ /* 0x000fda0007781670 */
[----:B------:R-:W5:Y:S01]  /*22fe0*/  @!P4 LDG.E.U8 R46, desc[UR52][R24.64+0xa0] ;  /* 0x0000a034182ec981 */ /* 0x000f62000c1e1100 */
[----:B-1----:R-:W1:Y:S02]  /*22ff0*/  @!P4 LDC.64 R30, c[0x0][0x5c0] ;  /* 0x00017000ff1ecb82 */ /* 0x002e640000000a00 */
[----:B-1----:R-:W-:-:S05]  /*23000*/  @!P4 IADD3 R30, P5, R10, R30, RZ ;  /* 0x0000001e0a1ec210 */ /* 0x002fca0007fbe0ff */
        /* <DEDUP_REMOVED lines=9> */
[----:B------:R1:W-:Y:S01]  /*230a0*/  @!P4 STG.E.U8 desc[UR52][R30.64+0xa0], R49 ;  /* 0x0000a0311e00c986 */ /* 0x0003e2000c101134 */
[----:B------:R-:W-:-:S13]  /*230b0*/  ISETP.LT.OR P4, PT, R27, 0xa2, !P6 ;  /* 0x000000a21b00780c */ /* 0x000fda0007781670 */
[----:B------:R-:W5:Y:S01]  /*230c0*/  @!P4 LDG.E.U8 R48, desc[UR52][R24.64+0xa1] ;  /* 0x0000a1341830c981 */ /* 0x000f62000c1e1100 */
[----:B0-----:R-:W0:Y:S01]  /*230d0*/  @!P4 LDC.64 R46, c[0x0][0x5c0] ;  /* 0x00017000ff2ecb82 */ /* 0x001e220000000a00 */
[----:B-1----:R-:W-:Y:S02]  /*230e0*/  PRMT R30, RZ, 0x7610, R30 ;  /* 0x00007610ff1e7816 */ /* 0x002fe4000000001e */
[----:B0-----:R-:W-:-:S05]  /*230f0*/  @!P4 IADD3 R46, P5, R10, R46, RZ ;  /* 0x0000002e0a2ec210 */ /* 0x001fca0007fbe0ff */
[----:B------:R-:W-:Y:S01]  /*23100*/  @!P4 IMAD.X R47, R29, 0x1, R47, P5 ;  /* 0x000000011d2fc824 */ /* 0x000fe200028e062f */
[----:B------:R-:W-:Y:S02]  /*23110*/  LOP3.LUT P5, RZ, R2, 0x80, RZ, 0xc0, !PT ;  /* 0x0000008002ff7812 */ /* 0x000fe400078ac0ff */
[----:B-----5:R-:W-:-:S04]  /*23120*/  LOP3.LUT R48, R48, 0xff, RZ, 0xc0, !PT ;  /* 0x000000ff30307812 */ /* 0x020fc800078ec0ff */
[----:B------:R-:W-:-:S05]  /*23130*/  F2FP.F16.E4M3.UNPACK_B R48, R48 ;  /* 0x00000030ff30723e */ /* 0x000fca00020006ff */
[----:B------:R-:W-:-:S05]  /*23140*/  HADD2.F32 R48, -RZ, R48.H0_H0 ;  /* 0x20000030ff307230 */ /* 0x000fca0000004100 */
[----:B------:R-:W-:-:S04]  /*23150*/  FMUL R48, R48, UR5 ;  /* 0x0000000530307c20 */ /* 0x000fc80008400000 */
[----:B----4-:R-:W-:Y:S02]  /*23160*/  FFMA R48, R208, UR4, R48 ;  /* 0x00000004d0307c23 */ /* 0x010fe40008000030 */
[----:B------:R-:W4:Y:S03]  /*23170*/  LDL.LU R208, [R1+0x46c] ;  /* 0x00046c0001d07983 */ /* 0x000f260000300800 */
[----:B------:R-:W-:-:S05]  /*23180*/  F2FP.SATFINITE.E4M3.F32.PACK_AB_MERGE_C R31, RZ, R48, RZ ;  /* 0x00000030ff1f723e */ /* 0x000fca00048070ff */
[----:B------:R-:W-:Y:S04]  /*23190*/  @!P4 STG.E.U8 desc[UR52][R46.64+0xa1], R31 ;  /* 0x0000a11f2e00c986 */ /* 0x000fe8000c101134 */
[----:B------:R-:W5:Y:S02]  /*231a0*/  @!P5 LDG.E.U8 R30, desc[UR52][R12.64+0xa0] ;  /* 0x0000a0340c1ed981 */ /* 0x000f64000c1e1100 */
[----:B-----5:R-:W-:-:S04]  /*231b0*/  LOP3.LUT R30, R30, 0xff, RZ, 0xc0, !PT ;  /* 0x000000ff1e1e7812 */ /* 0x020fc800078ec0ff */
[----:B------:R-:W-:-:S05]  /*231c0*/  F2FP.F16.E4M3.UNPACK_B R30, R30 ;  /* 0x0000001eff1e723e */ /* 0x000fca00020006ff */
[----:B------:R-:W-:-:S05]  /*231d0*/  HADD2.F32 R30, -RZ, R30.H0_H0 ;  /* 0x2000001eff1e7230 */ /* 0x000fca0000004100 */
[----:B------:R-:W-:-:S04]  /*231e0*/  FMUL R30, R30, UR5 ;  /* 0x000000051e1e7c20 */ /* 0x000fc80008400000 */
[----:B---3--:R-:W-:-:S05]  /*231f0*/  FFMA R30, R207, UR4, R30 ;  /* 0x00000004cf1e7c23 */ /* 0x008fca000800001e */
[----:B------:R-:W-:Y:S02]  /*23200*/  F2FP.SATFINITE.E4M3.F32.PACK_AB_MERGE_C R49, RZ, R30, RZ ;  /* 0x0000001eff31723e */ /* 0x000fe400048070ff */
[----:B------:R-:W-:-:S03]  /*23210*/  PRMT R30, RZ, 0x7610, R30 ;  /* 0x00007610ff1e7816 */ /* 0x000fc6000000001e */
[----:B------:R0:W-:Y:S04]  /*23220*/  @!P5 STG.E.U8 desc[UR52][R44.64+0xa0], R49 ;  /* 0x0000a0312c00d986 */ /* 0x0001e8000c101134 */
[----:B------:R-:W3:Y:S01]  /*23230*/  @!P0 LDG.E.U8 R30, desc[UR52][R12.64+0xa1] ;  /* 0x0000a1340c1e8981 */ /* 0x000ee2000c1e1100 */
[----:B------:R-:W-:Y:S02]  /*23240*/  ISETP.LT.OR P4, PT, R27, 0xa9, !P6 ;  /* 0x000000a91b00780c */ /* 0x000fe40007781670 */
[----:B0-----:R-:W-:Y:S02]  /*23250*/  PRMT R44, RZ, 0x7610, R44 ;  /* 0x00007610ff2c7816 */ /* 0x001fe4000000002c */
[----:B---3--:R-:W-:-:S04]  /*23260*/  LOP3.LUT R30, R30, 0xff, RZ, 0xc0, !PT ;  /* 0x000000ff1e1e7812 */ /* 0x008fc800078ec0ff */
[----:B------:R-:W-:-:S05]  /*23270*/  F2FP.F16.E4M3.UNPACK_B R30, R30 ;  /* 0x0000001eff1e723e */ /* 0x000fca00020006ff */
[----:B------:R-:W-:-:S05]  /*23280*/  HADD2.F32 R30, -RZ, R30.H0_H0 ;  /* 0x2000001eff1e7230 */ /* 0x000fca0000004100 */
[----:B------:R-:W-:-:S04]  /*23290*/  FMUL R30, R30, UR5 ;  /* 0x000000051e1e7c20 */ /* 0x000fc80008400000 */
[----:B--2---:R-:W-:Y:S02]  /*232a0*/  FFMA R30, R155, UR4, R30 ;  /* 0x000000049b1e7c23 */ /* 0x004fe4000800001e */
[----:B------:R-:W2:Y:S03]  /*232b0*/  LDL.LU R155, [R1+0x470] ;  /* 0x00047000019b7983 */ /* 0x000ea60000300800 */
[----:B------:R-:W-:Y:S01]  /*232c0*/  F2FP.SATFINITE.E4M3.F32.PACK_AB_MERGE_C R47, RZ, R30, RZ ;  /* 0x0000001eff2f723e */ /* 0x000fe200048070ff */
[----:B------:R-:W3:Y:S01]  /*232d0*/  LDL.LU R207, [R1+0x474] ;  /* 0x0004740001cf7983 */ /* 0x000ee20000300800 */
[----:B------:R-:W0:Y:S03]  /*232e0*/  @!P4 LDC.64 R30, c[0x0][0x5c0] ;  /* 0x00017000ff1ecb82 */ /* 0x000e260000000a00 */
        /* <DEDUP_REMOVED lines=14> */
[----:B------:R-:W-:-:S11]  /*233d0*/  PRMT R44, RZ, 0x7610, R44 ;  /* 0x00007610ff2c7816 */ /* 0x000fd6000000002c */
[----:B------:R-:W5:Y:S01]  /*233e0*/  @!P4 LDG.E.U8 R44, desc[UR52][R24.64+0xa9] ;  /* 0x0000a934182cc981 */ /* 0x000f62000c1e1100 */
[----:B-1----:R-:W1:Y:S01]  /*233f0*/  @!P4 LDC.64 R42, c[0x0][0x5c0] ;  /* 0x00017000ff2acb82 */ /* 0x002e620000000a00 */
[----:B0-----:R-:W-:Y:S02]  /*23400*/  PRMT R30, RZ, 0x7610, R30 ;  /* 0x00007610ff1e7816 */ /* 0x001fe4000000001e */
        /* <DEDUP_REMOVED lines=21> */
[----:B------:R-:W-:Y:S01]  /*23560*/  @!P0 STG.E.U8 desc[UR52][R40.64+0xa8], R25 ;  /* 0x0000a81928008986 */ /* 0x000fe2000c101134 */
[----:B------:R-:W-:Y:S02]  /*23570*/  LOP3.LUT P0, RZ, R22, 0x1, RZ, 0xc0, !PT ;  /* 0x0000000116ff7812 */ /* 0x000fe4000780c0ff */
[----:B------:R-:W-:-:S06]  /*23580*/  PRMT R22, RZ, 0x7610, R22 ;  /* 0x00007610ff167816 */ /* 0x000fcc0000000016 */
        /* <DEDUP_REMOVED lines=11> */
[----:B------:R-:W5:Y:S01]  /*23640*/  @!P6 LDG.E.U8 R22, desc[UR52][R14.64+0xa0] ;  /* 0x0000a0340e16e981 */ /* 0x000f62000c1e1100 */
[----:B------:R-:W-:Y:S02]  /*23650*/  PRMT R12, RZ, 0x7610, R12 ;  /* 0x00007610ff0c7816 */ /* 0x000fe4000000000c */
[----:B------:R-:W-:Y:S01]  /*23660*/  PRMT R24, RZ, 0x7610, R24 ;  /* 0x00007610ff187816 */ /* 0x000fe20000000018 */
[----:B0-----:R-:W0:Y:S01]  /*23670*/  @!P3 LDC.64 R30, c[0x0][0x5c0] ;  /* 0x00017000ff1ebb82 */ /* 0x001e220000000a00 */
[----:B-----5:R-:W-:-:S04]  /*23680*/  LOP3.LUT R22, R22, 0xff, RZ, 0xc0, !PT ;  /* 0x000000ff16167812 */ /* 0x020fc800078ec0ff */
[----:B------:R-:W-:-:S05]  /*23690*/  F2FP.F16.E4M3.UNPACK_B R22, R22 ;  /* 0x00000016ff16723e */ /* 0x000fca00020006ff */
[----:B------:R-:W-:-:S05]  /*236a0*/  HADD2.F32 R22, -RZ, R22.H0_H0 ;  /* 0x20000016ff167230 */ /* 0x000fca0000004100 */
[----:B------:R-:W-:-:S04]  /*236b0*/  FMUL R22, R22, UR5 ;  /* 0x0000000516167c20 */ /* 0x000fc80008400000 */
[----:B--2---:R-:W-:Y:S02]  /*236c0*/  FFMA R22, R155, UR4, R22 ;  /* 0x000000049b167c23 */ /* 0x004fe40008000016 */
[----:B------:R-:W2:Y:S03]  /*236d0*/  LDL.LU R155, [R1+0x488] ;  /* 0x00048800019b7983 */ /* 0x000ea60000300800 */
[----:B------:R-:W-:-:S05]  /*236e0*/  F2FP.SATFINITE.E4M3.F32.PACK_AB_MERGE_C R13, RZ, R22, RZ ;  /* 0x00000016ff0d723e */ /* 0x000fca00048070ff */
        /* <DEDUP_REMOVED lines=11> */
[----:B------:R-:W4:Y:S01]  /*237a0*/  @!P3 LDG.E.U8 R24, desc[UR52][R16.64+0xa0] ;  /* 0x0000a0341018b981 */ /* 0x000f22000c1e1100 */
[----:B0-----:R-:W-:-:S05]  /*237b0*/  @!P3 IADD3 R12, P4, R91, R30, RZ ;  /* 0x0000001e5b0cb210 */ /* 0x001fca0007f9e0ff */
[----:B-1----:R-:W-:Y:S02]  /*237c0*/  @!P3 IMAD.X R13, R90, 0x1, R31, P4 ;  /* 0x000000015a0db824 */ /* 0x002fe400020e061f */
[----:B------:R-:W0:Y:S01]  /*237d0*/  @!P2 LDC.64 R30, c[0x0][0x5c0] ;  /* 0x00017000ff1eab82 */ /* 0x000e220000000a00 */
[----:B----4-:R-:W-:-:S04]  /*237e0*/  LOP3.LUT R24, R24, 0xff, RZ, 0xc0, !PT ;  /* 0x000000ff18187812 */ /* 0x010fc800078ec0ff */
[----:B------:R-:W-:-:S05]  /*237f0*/  F2FP.F16.E4M3.UNPACK_B R24, R24 ;  /* 0x00000018ff18723e */ /* 0x000fca00020006ff */
[----:B------:R-:W-:-:S05]  /*23800*/  HADD2.F32 R24, -RZ, R24.H0_H0 ;  /* 0x20000018ff187230 */ /* 0x000fca0000004100 */
[----:B------:R-:W-:-:S04]  /*23810*/  FMUL R24, R24, UR5 ;  /* 0x0000000518187c20 */ /* 0x000fc80008400000 */
[----:B------:R-:W-:Y:S01]  /*23820*/  FFMA R24, R208, UR4, R24 ;  /* 0x00000004d0187c23 */ /* 0x000fe20008000018 */
[----:B0-----:R-:W-:Y:S01]  /*23830*/  @!P2 IADD3 R22, P4, R28, R30, RZ ;  /* 0x0000001e1c16a210 */ /* 0x001fe20007f9e0ff */
[----:B------:R-:W4:Y:S03]  /*23840*/  LDL.LU R208, [R1+0x490] ;  /* 0x0004900001d07983 */ /* 0x000f260000300800 */
[----:B-----5:R-:W-:Y:S02]  /*23850*/  F2FP.SATFINITE.E4M3.F32.PACK_AB_MERGE_C R25, RZ, R24, RZ ;  /* 0x00000018ff19723e */ /* 0x020fe400048070ff */
        /* <DEDUP_REMOVED lines=8> */
[----:B--2---:R-:W-:Y:S01]  /*238e0*/  FFMA R24, R155, UR4, R24 ;  /* 0x000000049b187c23 */ /* 0x004fe20008000018 */
[----:B------:R-:W-:Y:S01]  /*238f0*/  ISETP.GE.AND P5, PT, R26, 0x81, PT ;  /* 0x000000811a00780c */ /* 0x000fe20003fa6270 */
[----:B------:R-:W2:Y:S03]  /*23900*/  LDL.LU R155, [R1+0x494] ;  /* 0x00049400019b7983 */ /* 0x000ea60000300800 */
[----:B------:R-:W-:Y:S02]  /*23910*/  F2FP.SATFINITE.E4M3.F32.PACK_AB_MERGE_C R31, RZ, R24, RZ ;  /* 0x00000018ff1f723e */ /* 0x000fe400048070ff */
[----:B------:R-:W-:-:S03]  /*23920*/  PRMT R24, RZ, 0x7610, R24 ;  /* 0x00007610ff187816 */ /* 0x000fc60000000018 */
[----:B------:R1:W-:Y:S04]  /*23930*/  @!P2 STG.E.U8 desc[UR52][R22.64+0xa1], R31 ;  /* 0x0000a11f1600a986 */ /* 0x0003e8000c101134 */
[----:B------:R-:W5:Y:S01]  /*23940*/  @!P6 LDG.E.U8 R24, desc[UR52][R14.64+0xa8] ;  /* 0x0000a8340e18e981 */ /* 0x000f62000c1e1100 */
[----:B------:R-:W-:Y:S02]  /*23950*/  ISETP.LT.OR P3, PT, R27, 0xaa, !P5 ;  /* 0x000000aa1b00780c */ /* 0x000fe40006f61670 */
[----:B0-----:R-:W-:-:S11]  /*23960*/  PRMT R12, RZ, 0x7610, R12 ;  /* 0x00007610ff0c7816 */ /* 0x001fd6000000000c */
[----:B-1----:R-:W0:Y:S01]  /*23970*/  @!P3 LDC.64 R22, c[0x0][0x5c0] ;  /* 0x00017000ff16bb82 */ /* 0x002e220000000a00 */
[----:B-----5:R-:W-:-:S04]  /*23980*/  LOP3.LUT R24, R24, 0xff, RZ, 0xc0, !PT ;  /* 0x000000ff18187812 */ /* 0x020fc800078ec0ff */
[----:B------:R-:W-:-:S05]  /*23990*/  F2FP.F16.E4M3.UNPACK_B R24, R24 ;  /* 0x00000018ff18723e */ /* 0x000fca00020006ff */
[----:B------:R-:W-:-:S05]  /*239a0*/  HADD2.F32 R24, -RZ, R24.H0_H0 ;  /* 0x20000018ff187230 */ /* 0x000fca0000004100 */
[----:B------:R-:W-:-:S04]  /*239b0*/  FMUL R24, R24, UR5 ;  /* 0x0000000518187c20 */ /* 0x000fc80008400000 */
[----:B---3--:R-:W-:Y:S02]  /*239c0*/  FFMA R24, R207, UR4, R24 ;  /* 0x00000004cf187c23 */ /* 0x008fe40008000018 */
[----:B------:R-:W3:Y:S03]  /*239d0*/  LDL.LU R207, [R1+0x498] ;  /* 0x0004980001cf7983 */ /* 0x000ee60000300800 */
[----:B------:R-:W-:-:S05]  /*239e0*/  F2FP.SATFINITE.E4M3.F32.PACK_AB_MERGE_C R25, RZ, R24, RZ ;  /* 0x00000018ff19723e */ /* 0x000fca00048070ff */
[----:B------:R1:W-:Y:S04]  /*239f0*/  @!P6 STG.E.U8 desc[UR52][R32.64+0xa8], R25 ;  /* 0x0000a8192000e986 */ /* 0x0003e8000c101134 */
[----:B------:R5:W4:Y:S02]  /*23a00*/  @!P3 LDG.E.U8 R12, desc[UR52][R14.64+0xa9] ;  /* 0x0000a9340e0cb981 */ /* 0x000b24000c1e1100 */
[----:B-----5:R-:W-:Y:S02]  /*23a10*/  PRMT R14, RZ, 0x7610, R14 ;  /* 0x00007610ff0e7816 */ /* 0x020fe4000000000e */
[----:B----4-:R-:W-:-:S04]  /*23a20*/  LOP3.LUT R12, R12, 0xff, RZ, 0xc0, !PT ;  /* 0x000000ff0c0c7812 */ /* 0x010fc800078ec0ff */
[----:B------:R-:W-:-:S05]  /*23a30*/  F2FP.F16.E4M3.UNPACK_B R12, R12 ;  /* 0x0000000cff0c723e */ /* 0x000fca00020006ff */
[----:B------:R-:W-:Y:S01]  /*23a40*/  HADD2.F32 R13, -RZ, R12.H0_H0 ;  /* 0x2000000cff0d7230 */ /* 0x000fe20000004100 */
[----:B0-----:R-:W-:-:S04]  /*23a50*/  @!P3 IADD3 R12, P2, P4, R10, R22, R7 ;  /* 0x000000160a0cb210 */ /* 0x001fc80007c5e007 */
[----:B------:R-:W-:Y:S01]  /*23a60*/  FMUL R22, R13, UR5 ;  /* 0x000000050d167c20 */ /* 0x000fe20008400000 */
[----:B------:R-:W-:Y:S02]  /*23a70*/  @!P3 IADD3.X R13, R29, R23, R6, P2, P4 ;  /* 0x000000171d0db210 */ /* 0x000fe400017e8406 */
[C---:B------:R-:W-:Y:S01]  /*23a80*/  ISETP.LT.OR P2, PT, R27.reuse, 0xa9, !P1 ;  /* 0x000000a91b00780c */ /* 0x040fe20004f41670 */
[----:B------:R-:W-:Y:S01]  /*23a90*/  FFMA R22, R208, UR4, R22 ;  /* 0x00000004d0167c23 */ /* 0x000fe20008000016 */
[----:B------:R-:W-:Y:S01]  /*23aa0*/  ISETP.LT.OR P1, PT, R27, 0xaa, !P1 ;  /* 0x000000aa1b00780c */ /* 0x000fe20004f21670 */
[----:B------:R-:W4:Y:S03]  /*23ab0*/  LDL.LU R208, [R1+0x49c] ;  /* 0x00049c0001d07983 */ /* 0x000f260000300800 */
[----:B------:R-:W-:-:S05]  /*23ac0*/  F2FP.SATFINITE.E4M3.F32.PACK_AB_MERGE_C R23, RZ, R22, RZ ;  /* 0x00000016ff17723e */ /* 0x000fca00048070ff */
[----:B------:R2:W-:Y:S02]  /*23ad0*/  @!P3 STG.E.U8 desc[UR52][R12.64+0xa9], R23 ;  /* 0x0000a9170c00b986 */ /* 0x0005e4000c101134 */
[----:B------:R-:W0:Y:S02]  /*23ae0*/  @!P2 LDC.64 R30, c[0x0][0x5c0] ;  /* 0x00017000ff1eab82 */ /* 0x000e240000000a00 */
[----:B------:R-:W5:Y:S01]  /*23af0*/  @!P2 LDG.E.U8 R14, desc[UR52][R16.64+0xa8] ;  /* 0x0000a834100ea981 */ /* 0x000f62000c1e1100 */
[----:B-1----:R-:W-:-:S04]  /*23b00*/  @!P2 IADD3 R25, P3, P4, R3, R10, R7 ;  /* 0x0000000a0319a210 */ /* 0x002fc80007c7e007 */
[----:B------:R-:W-:Y:S02]  /*23b10*/  @!P2 IADD3.X R22, R4, R29, R6, P3, P4 ;  /* 0x0000001d0416a210 */ /* 0x000fe40001fe8406 */
[----:B-----5:R-:W-:-:S04]  /*23b20*/  LOP3.LUT R14, R14, 0xff, RZ, 0xc0, !PT ;  /* 0x000000ff0e0e7812 */ /* 0x020fc800078ec0ff */
[----:B------:R-:W-:-:S05]  /*23b30*/  F2FP.F16.E4M3.UNPACK_B R14, R14 ;  /* 0x0000000eff0e723e */ /* 0x000fca00020006ff */
[----:B------:R-:W-:-:S05]  /*23b40*/  HADD2.F32 R14, -RZ, R14.H0_H0 ;  /* 0x2000000eff0e7230 */ /* 0x000fca0000004100 */
[----:B------:R-:W-:Y:S01]  /*23b50*/  FMUL R15, R14, UR5 ;  /* 0x000000050e0f7c20 */ /* 0x000fe20008400000 */
[----:B0-----:R-:W-:-:S03]  /*23b60*/  @!P2 IADD3 R14, P3, R25, R30, RZ ;  /* 0x0000001e190ea210 */ /* 0x001fc60007f7e0ff */
[----:B--2---:R-:W-:Y:S02]  /*23b70*/  FFMA R12, R155, UR4, R15 ;  /* 0x000000049b0c7c23 */ /* 0x004fe4000800000f */
[----:B------:R-:W-:Y:S01]  /*23b80*/  @!P2 IMAD.X R15, R22, 0x1, R31, P3 ;  /* 0x00000001160fa824 */ /* 0x000fe200018e061f */
[----:B------:R-:W-:Y:S01]  /*23b90*/  ISETP.GE.AND P6, PT, R26, 0x101, PT ;  /* 0x000001011a00780c */ /* 0x000fe20003fc6270 */
[----:B------:R-:W0:Y:S01]  /*23ba0*/  @!P1 LDC.64 R30, c[0x0][0x5c0] ;  /* 0x00017000ff1e9b82 */ /* 0x000e220000000a00 */
[----:B------:R-:W-:Y:S01]  /*23bb0*/  F2FP.SATFINITE.E4M3.F32.PACK_AB_MERGE_C R13, RZ, R12, RZ ;  /* 0x0000000cff0d723e */ /* 0x000fe200048070ff */
[----:B------:R-:W2:Y:S01]  /*23bc0*/  LDL.LU R155, [R1+0x4a0] ;  /* 0x0004a000019b7983 */ /* 0x000ea20000300800 */
[----:B------:R-:W-:-:S03]  /*23bd0*/  PRMT R12, RZ, 0x7610, R12 ;  /* 0x00007610ff0c7816 */ /* 0x000fc6000000000c */
[----:B------:R1:W-:Y:S04]  /*23be0*/  @!P2 STG.E.U8 desc[UR52][R14.64+0xa8], R13 ;  /* 0x0000a80d0e00a986 */ /* 0x0003e8000c101134 */
[----:B------:R-:W5:Y:S01]  /*23bf0*/  @!P1 LDG.E.U8 R12, desc[UR52][R16.64+0xa9] ;  /* 0x0000a934100c9981 */ /* 0x000f62000c1e1100 */
[----:B------:R-:W-:Y:S02]  /*23c00*/  @!P1 IADD3 R23, P3, P4, R3, R10, R7 ;  /* 0x0000000a03179210 */ /* 0x000fe40007c7e007 */
[----:B------:R-:W-:Y:S02]  /*23c10*/  ISETP.LT.OR P2, PT, R27, 0xa1, !P6 ;  /* 0x000000a11b00780c */ /* 0x000fe40007741670 */
[----:B------:R-:W-:Y:S02]  /*23c20*/  @!P1 IADD3.X R24, R4, R29, R6, P3, P4 ;  /* 0x0000001d04189210 */ /* 0x000fe40001fe8406 */
[----:B-1----:R-:W-:-:S02]  /*23c30*/  PRMT R14, RZ, 0x7610, R14 ;  /* 0x00007610ff0e7816 */ /* 0x002fc4000000000e */
[----:B-----5:R-:W-:-:S04]  /*23c40*/  LOP3.LUT R12, R12, 0xff, RZ, 0xc0, !PT ;  /* 0x000000ff0c0c7812 */ /* 0x020fc800078ec0ff */
[----:B------:R-:W-:-:S05]  /*23c50*/  F2FP.F16.E4M3.UNPACK_B R12, R12 ;  /* 0x0000000cff0c723e */ /* 0x000fca00020006ff */
[----:B------:R-:W-:-:S05]  /*23c60*/  HADD2.F32 R12, -RZ, R12.H0_H0 ;  /* 0x2000000cff0c7230 */ /* 0x000fca0000004100 */
[----:B------:R-:W-:-:S04]  /*23c70*/  FMUL R12, R12, UR5 ;  /* 0x000000050c0c7c20 */ /* 0x000fc80008400000 */
[----:B---3--:R-:W-:Y:S01]  /*23c80*/  FFMA R22, R207, UR4, R12 ;  /* 0x00000004cf167c23 */ /* 0x008fe2000800000c */
[----:B0-----:R-:W-:Y:S01]  /*23c90*/  @!P1 IADD3 R12, P3, R23, R30, RZ ;  /* 0x0000001e170c9210 */ /* 0x001fe20007f7e0ff */
[----:B------:R-:W3:Y:S03]  /*23ca0*/  LDL.LU R207, [R1+0x4a4] ;  /* 0x0004a40001cf7983 */ /* 0x000ee60000300800 */
[----:B------:R-:W-:Y:S01]  /*23cb0*/  F2FP.SATFINITE.E4M3.F32.PACK_AB_MERGE_C R17, RZ, R22, RZ ;  /* 0x00000016ff11723e */ /* 0x000fe200048070ff */
[----:B------:R-:W-:Y:S01]  /*23cc0*/  @!P1 IMAD.X R13, R24, 0x1, R31, P3 ;  /* 0x00000001180d9824 */ /* 0x000fe200018e061f */
[----:B------:R-:W0:Y:S04]  /*23cd0*/  @!P2 LDC.64 R22, c[0x0][0x5c0] ;  /* 0x00017000ff16ab82 */ /* 0x000e280000000a00 */
[----:B------:R1:W-:Y:S04]  /*23ce0*/  @!P1 STG.E.U8 desc[UR52][R12.64+0xa9], R17 ;  /* 0x0000a9110c009986 */ /* 0x0003e8000c101134 */
[----:B------:R-:W5:Y:S01]  /*23cf0*/  @!P2 LDG.E.U8 R14, desc[UR52][R18.64+0xa0] ;  /* 0x0000a034120ea981 */ /* 0x000f62000c1e1100 */
[----:B------:R-:W-:-:S02]  /*23d00*/  ISETP.LT.OR P1, PT, R27, 0xa2, !P6 ;  /* 0x000000a21b00780c */ /* 0x000fc40007721670 */
[----:B-1----:R-:W-:Y:S02]  /*23d10*/  PRMT R12, RZ, 0x7610, R12 ;  /* 0x00007610ff0c7816 */ /* 0x002fe4000000000c */
[----:B-----5:R-:W-:-:S04]  /*23d20*/  LOP3.LUT R14, R14, 0xff, RZ, 0xc0, !PT ;  /* 0x000000ff0e0e7812 */ /* 0x020fc800078ec0ff */
[----:B------:R-:W-:-:S05]  /*23d30*/  F2FP.F16.E4M3.UNPACK_B R14, R14 ;  /* 0x0000000eff0e723e */ /* 0x000fca00020006ff */
[----:B------:R-:W-:-:S05]  /*23d40*/  HADD2.F32 R14, -RZ, R14.H0_H0 ;  /* 0x2000000eff0e7230 */ /* 0x000fca0000004100 */
[----:B------:R-:W-:Y:S01]  /*23d50*/  FMUL R15, R14, UR5 ;  /* 0x000000050e0f7c20 */ /* 0x000fe20008400000 */
[----:B0-----:R-:W-:-:S03]  /*23d60*/  @!P2 IADD3 R14, P3, P4, R10, R22, R9 ;  /* 0x000000160a0ea210 */ /* 0x001fc60007c7e009 */
[----:B----4-:R-:W-:Y:S01]  /*23d70*/  FFMA R16, R208, UR4, R15 ;  /* 0x00000004d0107c23 */ /* 0x010fe2000800000f */
[----:B------:R-:W-:Y:S02]  /*23d80*/  @!P2 IADD3.X R15, R29, R23, R8, P3, P4 ;  /* 0x000000171d0fa210 */ /* 0x000fe40001fe8408 */
[----:B------:R-:W0:Y:S02]  /*23d90*/  @!P1 LDC.64 R22, c[0x0][0x5c0] ;  /* 0x00017000ff169b82 */ /* 0x000e240000000a00 */
[----:B------:R-:W-:-:S05]  /*23da0*/  F2FP.SATFINITE.E4M3.F32.PACK_AB_MERGE_C R17, RZ, R16, RZ ;  /* 0x00000010ff11723e */ /* 0x000fca00048070ff */
[----:B------:R1:W-:Y:S04]  /*23db0*/  @!P2 STG.E.U8 desc[UR52][R14.64+0xa0], R17 ;  /* 0x0000a0110e00a986 */ /* 0x0003e8000c101134 */
[----:B------:R-:W4:Y:S01]  /*23dc0*/  @!P1 LDG.E.U8 R12, desc[UR52][R18.64+0xa1] ;  /* 0x0000a134120c9981 */ /* 0x000f22000c1e1100 */
[----:B------:R-:W-:Y:S02]  /*23dd0*/  ISETP.LT.OR P2, PT, R27, 0xa1, !P0 ;  /* 0x000000a11b00780c */ /* 0x000fe40004741670 */
[----:B-1----:R-:W-:-:S11]  /*23de0*/  PRMT R14, RZ, 0x7610, R14 ;  /* 0x00007610ff0e7816 */ /* 0x002fd6000000000e */
[----:B------:R-:W1:Y:S01]  /*23df0*/  @!P2 LDC.64 R24, c[0x0][0x5c0] ;  /* 0x00017000ff18ab82 */ /* 0x000e620000000a00 */
[----:B----4-:R-:W-:-:S04]  /*23e00*/  LOP3.LUT R12, R12, 0xff, RZ, 0xc0, !PT ;  /* 0x000000ff0c0c7812 */ /* 0x010fc800078ec0ff */
[----:B------:R-:W-:-:S05]  /*23e10*/  F2FP.F16.E4M3.UNPACK_B R12, R12 ;  /* 0x0000000cff0c723e */ /* 0x000fca00020006ff */
[----:B------:R-:W-:-:S05]  /*23e20*/  HADD2.F32 R12, -RZ, R12.H0_H0 ;  /* 0x2000000cff0c7230 */ /* 0x000fca0000004100 */
[----:B------:R-:W-:Y:S01]  /*23e30*/  FMUL R13, R12, UR5 ;  /* 0x000000050c0d7c20 */ /* 0x000fe20008400000 */
[----:B0-----:R-:W-:-:S03]  /*23e40*/  @!P1 IADD3 R12, P3, P4, R10, R22, R9 ;  /* 0x000000160a0c9210 */ /* 0x001fc60007c7e009 */
[----:B--2---:R-:W-:Y:S01]  /*23e50*/  FFMA R16, R155, UR4, R13 ;  /* 0x000000049b107c23 */ /* 0x004fe2000800000d */
[----:B------:R-:W-:Y:S01]  /*23e60*/  @!P1 IADD3.X R13, R29, R23, R8, P3, P4 ;  /* 0x000000171d0d9210 */ /* 0x000fe20001fe8408 */
[----:B------:R-:W2:Y:S03]  /*23e70*/  LDL.LU R155, [R1+0x4a8] ;  /* 0x0004a800019b7983 */ /* 0x000ea60000300800 */
[----:B------:R-:W-:Y:S01]  /*23e80*/  F2FP.SATFINITE.E4M3.F32.PACK_AB_MERGE_C R17, RZ, R16, RZ ;  /* 0x00000010ff11723e */ /* 0x000fe200048070ff */
[----:B------:R-:W4:Y:S04]  /*23e90*/  LDL.LU R208, [R1+0x4ac] ;  /* 0x0004ac0001d07983 */ /* 0x000f280000300800 */
[----:B------:R3:W-:Y:S04]  /*23ea0*/  @!P1 STG.E.U8 desc[UR52][R12.64+0xa1], R17 ;  /* 0x0000a1110c009986 */ /* 0x0007e8000c101134 */
[----:B------:R-:W5:Y:S01]  /*23eb0*/  @!P2 LDG.E.U8 R14, desc[UR52][R20.64+0xa0] ;  /* 0x0000a034140ea981 */ /* 0x000f62000c1e1100 */
[----:B------:R-:W-:-:S02]  /*23ec0*/  @!P2 IADD3 R23, P3, P4, R3, R10, R9 ;  /* 0x0000000a0317a210 */ /* 0x000fc40007c7e009 */
[----:B------:R-:W-:Y:S02]  /*23ed0*/  ISETP.LT.OR P1, PT, R27, 0xa2, !P0 ;  /* 0x000000a21b00780c */ /* 0x000fe40004721670 */
[----:B------:R-:W-:Y:S02]  /*23ee0*/  @!P2 IADD3.X R16, R4, R29, R8, P3, P4 ;  /* 0x0000001d0410a210 */ /* 0x000fe40001fe8408 */
[----:B-----5:R-:W-:-:S04]  /*23ef0*/  LOP3.LUT R14, R14, 0xff, RZ, 0xc0, !PT ;  /* 0x000000ff0e0e7812 */ /* 0x020fc800078ec0ff */
[----:B------:R-:W-:-:S05]  /*23f00*/  F2FP.F16.E4M3.UNPACK_B R14, R14 ;  /* 0x0000000eff0e723e */ /* 0x000fca00020006ff */
[----:B------:R-:W-:-:S05]  /*23f10*/  HADD2.F32 R14, -RZ, R14.H0_H0 ;  /* 0x2000000eff0e7230 */ /* 0x000fca0000004100 */
[----:B------:R-:W-:Y:S01]  /*23f20*/  FMUL R15, R14, UR5 ;  /* 0x000000050e0f7c20 */ /* 0x000fe20008400000 */
[----:B-1----:R-:W-:-:S03]  /*23f30*/  @!P2 IADD3 R14, P3, R23, R24, RZ ;  /* 0x00000018170ea210 */ /* 0x002fc60007f7e0ff */
[----:B---3--:R-:W-:Y:S02]  /*23f40*/  FFMA R12, R207, UR4, R15 ;  /* 0x00000004cf0c7c23 */ /* 0x008fe4000800000f */
[----:B------:R-:W-:Y:S01]  /*23f50*/  @!P2 IMAD.X R15, R16, 0x1, R25, P3 ;  /* 0x00000001100fa824 */ /* 0x000fe200018e0619 */
[----:B------:R-:W3:Y:S01]  /*23f60*/  LDL.LU R207, [R1+0x4b0] ;  /* 0x0004b00001cf7983 */ /* 0x000ee20000300800 */
[----:B------:R-:W0:Y:S01]  /*23f70*/  @!P1 LDC.64 R24, c[0x0][0x5c0] ;  /* 0x00017000ff189b82 */ /* 0x000e220000000a00 */
[----:B------:R-:W-:Y:S02]  /*23f80*/  F2FP.SATFINITE.E4M3.F32.PACK_AB_MERGE_C R17, RZ, R12, RZ ;  /* 0x0000000cff11723e */ /* 0x000fe400048070ff */
[----:B------:R-:W-:-:S03]  /*23f90*/  PRMT R12, RZ, 0x7610, R12 ;  /* 0x00007610ff0c7816 */ /* 0x000fc6000000000c */
[----:B------:R2:W-:Y:S04]  /*23fa0*/  @!P2 STG.E.U8 desc[UR52][R14.64+0xa0], R17 ;  /* 0x0000a0110e00a986 */ /* 0x0005e8000c101134 */
[----:B------:R-:W5:Y:S01]  /*23fb0*/  @!P1 LDG.E.U8 R12, desc[UR52][R20.64+0xa1] ;  /* 0x0000a134140c9981 */ /* 0x000f62000c1e1100 */
[----:B------:R-:W-:Y:S02]  /*23fc0*/  @!P1 IADD3 R23, P3, P4, R3, R10, R9 ;  /* 0x0000000a03179210 */ /* 0x000fe40007c7e009 */
[----:B------:R-:W-:Y:S02]  /*23fd0*/  ISETP.LT.OR P2, PT, R27, 0xa9, !P6 ;  /* 0x000000a91b00780c */ /* 0x000fe40007741670 */
[----:B------:R-:W-:Y:S02]  /*23fe0*/  @!P1 IADD3.X R16, R4, R29, R8, P3, P4 ;  /* 0x0000001d04109210 */ /* 0x000fe40001fe8408 */
[----:B-----5:R-:W-:-:S04]  /*23ff0*/  LOP3.LUT R12, R12, 0xff, RZ, 0xc0, !PT ;  /* 0x000000ff0c0c7812 */ /* 0x020fc800078ec0ff */
[----:B------:R-:W-:-:S05]  /*24000*/  F2FP.F16.E4M3.UNPACK_B R12, R12 ;  /* 0x0000000cff0c723e */ /* 0x000fca00020006ff */
[----:B------:R-:W-:-:S05]  /*24010*/  HADD2.F32 R12, -RZ, R12.H0_H0 ;  /* 0x2000000cff0c7230 */ /* 0x000fca0000004100 */
[----:B------:R-:W-:Y:S01]  /*24020*/  FMUL R13, R12, UR5 ;  /* 0x000000050c0d7c20 */ /* 0x000fe20008400000 */
[----:B0-----:R-:W-:Y:S02]  /*24030*/  @!P1 IADD3 R12, P3, R23, R24, RZ ;  /* 0x00000018170c9210 */ /* 0x001fe40007f7e0ff */
[----:B------:R-:W0:Y:S01]  /*24040*/  @!P2 LDC.64 R22, c[0x0][0x5c0] ;  /* 0x00017000ff16ab82 */ /* 0x000e220000000a00 */
[----:B--2---:R-:W-:Y:S02]  /*24050*/  FFMA R14, R155, UR4, R13 ;  /* 0x000000049b0e7c23 */ /* 0x004fe4000800000d */
[----:B------:R-:W-:Y:S01]  /*24060*/  @!P1 IMAD.X R13, R16, 0x1, R25, P3 ;  /* 0x00000001100d9824 */ /* 0x000fe200018e0619 */
[----:B------:R-:W2:Y:S02]  /*24070*/  LDL.LU R155, [R1+0x4b4] ;  /* 0x0004b400019b7983 */ /* 0x000ea40000300800 */
[----:B------:R-:W-:Y:S02]  /*24080*/  F2FP.SATFINITE.E4M3.F32.PACK_AB_MERGE_C R17, RZ, R14, RZ ;  /* 0x0000000eff11723e */ /* 0x000fe400048070ff */
[----:B------:R-:W-:-:S03]  /*24090*/  PRMT R14, RZ, 0x7610, R14 ;  /* 0x00007610ff0e7816 */ /* 0x000fc6000000000e */
[----:B------:R1:W-:Y:S04]  /*240a0*/  @!P1 STG.E.U8 desc[UR52][R12.64+0xa1], R17 ;  /* 0x0000a1110c009986 */ /* 0x0003e8000c101134 */
[----:B------:R-:W5:Y:S01]  /*240b0*/  @!P2 LDG.E.U8 R14, desc[UR52][R18.64+0xa8] ;  /* 0x0000a834120ea981 */ /* 0x000f62000c1e1100 */
[----:B------:R-:W-:Y:S02]  /*240c0*/  ISETP.LT.OR P1, PT, R27, 0xaa, !P6 ;  /* 0x000000aa1b00780c */ /* 0x000fe40007721670 */
        /* <DEDUP_REMOVED lines=13> */
[----:B-1----:R-:W-:Y:S02]  /*241a0*/  PRMT R14, RZ, 0x7610, R14 ;  /* 0x00007610ff0e7816 */ /* 0x002fe4000000000e */
[----:B----4-:R-:W-:-:S04]  /*241b0*/  LOP3.LUT R12, R12, 0xff, RZ, 0xc0, !PT ;  /* 0x000000ff0c0c7812 */ /* 0x010fc800078ec0ff */
[----:B------:R-:W-:-:S05]  /*241c0*/  F2FP.F16.E4M3.UNPACK_B R12, R12 ;  /* 0x0000000cff0c723e */ /* 0x000fca00020006ff */
[----:B------:R-:W-:-:S05]  /*241d0*/  HADD2.F32 R12, -RZ, R12.H0_H0 ;  /* 0x2000000cff0c7230 */ /* 0x000fca0000004100 */
[----:B------:R-:W-:Y:S01]  /*241e0*/  FMUL R13, R12, UR5 ;  /* 0x000000050c0d7c20 */ /* 0x000fe20008400000 */
[----:B0-----:R-:W-:-:S03]  /*241f0*/  @!P1 IADD3 R12, P3, P4, R10, R22, R9 ;  /* 0x000000160a0c9210 */ /* 0x001fc60007c7e009 */
[----:B---3--:R-:W-:Y:S01]  /*24200*/  FFMA R16, R207, UR4, R13 ;  /* 0x00000004cf107c23 */ /* 0x008fe2000800000d */
[----:B------:R-:W-:Y:S02]  /*24210*/  @!P1 IADD3.X R13, R29, R23, R8, P3, P4 ;  /* 0x000000171d0d9210 */ /* 0x000fe40001fe8408 */
[----:B------:R-:W0:Y:S02]  /*24220*/  @!P2 LDC.64 R22, c[0x0][0x5c0] ;  /* 0x00017000ff16ab82 */ /* 0x000e240000000a00 */
[----:B------:R-:W-:-:S05]  /*24230*/  F2FP.SATFINITE.E4M3.F32.PACK_AB_MERGE_C R17, RZ, R16, RZ ;  /* 0x00000010ff11723e */ /* 0x000fca00048070ff */
[----:B------:R1:W-:Y:S04]  /*24240*/  @!P1 STG.E.U8 desc[UR52][R12.64+0xa9], R17 ;  /* 0x0000a9110c009986 */ /* 0x0003e8000c101134 */
[----:B------:R-:W3:Y:S01]  /*24250*/  @!P2 LDG.E.U8 R14, desc[UR52][R20.64+0xa8] ;  /* 0x0000a834140ea981 */ /* 0x000ee2000c1e1100 */
[----:B------:R-:W-:-:S04]  /*24260*/  @!P2 IADD3 R19, P1, P3, R3, R10, R9 ;  /* 0x0000000a0313a210 */ /* 0x000fc80007b3e009 */
[----:B------:R-:W-:Y:S02]  /*24270*/  @!P2 IADD3.X R18, R4, R29, R8, P1, P3 ;  /* 0x0000001d0412a210 */ /* 0x000fe40000fe6408 */
[----:B------:R-:W-:Y:S01]  /*24280*/  ISETP.LT.OR P0, PT, R27, 0xaa, !P0 ;  /* 0x000000aa1b00780c */ /* 0x000fe20004701670 */
[----:B------:R-:W-:Y:S01]  /*24290*/  BSSY B1, `(.L_x_33) ;  /* 0x000000d000017945 */ /* 0x000fe20003800000 */
[----:B-1----:R-:W-:Y:S02]  /*242a0*/  PRMT R12, RZ, 0x7610, R12 ;  /* 0x00007610ff0c7816 */ /* 0x002fe4000000000c */
[----:B---3--:R-:W-:-:S04]  /*242b0*/  LOP3.LUT R14, R14, 0xff, RZ, 0xc0, !PT ;  /* 0x000000ff0e0e7812 */ /* 0x008fc800078ec0ff */
[----:B------:R-:W-:-:S05]  /*242c0*/  F2FP.F16.E4M3.UNPACK_B R14, R14 ;  /* 0x0000000eff0e723e */ /* 0x000fca00020006ff */
[----:B------:R-:W-:-:S05]  /*242d0*/  HADD2.F32 R14, -RZ, R14.H0_H0 ;  /* 0x2000000eff0e7230 */ /* 0x000fca0000004100 */
[----:B------:R-:W-:Y:S01]  /*242e0*/  FMUL R15, R14, UR5 ;  /* 0x000000050e0f7c20 */ /* 0x000fe20008400000 */
[----:B0-----:R-:W-:-:S03]  /*242f0*/  @!P2 IADD3 R14, P4, R19, R22, RZ ;  /* 0x00000016130ea210 */ /* 0x001fc60007f9e0ff */
[----:B--2---:R-:W-:Y:S02]  /*24300*/  FFMA R16, R155, UR4, R15 ;  /* 0x000000049b107c23 */ /* 0x004fe4000800000f */
[----:B------:R-:W-:-:S03]  /*24310*/  @!P2 IMAD.X R15, R18, 0x1, R23, P4 ;  /* 0x00000001120fa824 */ /* 0x000fc600020e0617 */
[----:B------:R-:W-:-:S05]  /*24320*/  F2FP.SATFINITE.E4M3.F32.PACK_AB_MERGE_C R13, RZ, R16, RZ ;  /* 0x00000010ff0d723e */ /* 0x000fca00048070ff */
[----:B------:R0:W-:Y:S01]  /*24330*/  @!P2 STG.E.U8 desc[UR52][R14.64+0xa8], R13 ;  /* 0x0000a80d0e00a986 */ /* 0x0001e2000c101134 */
[----:B------:R-:W-:Y:S05]  /*24340*/  @P0 BRA `(.L_x_34) ;  /* 0x0000000000040947 */ /* 0x000fea0003800000 */
[----:B------:R1:W5:Y:S02]  /*24350*/  LDG.E.U8 R12, desc[UR52][R20.64+0xa9] ;  /* 0x0000a934140c7981 */ /* 0x000364000c1e1100 */
.L_x_34:
[----:B------:R-:W-:Y:S05]  /*24360*/  BSYNC B1 ;  /* 0x0000000000017941 */ /* 0x000fea0003800000 */
.L_x_33:
[----:B------:R-:W-:Y:S05]  /*24370*/  @P0 BRA `(.L_x_35) ;  /* 0x000000b4007c0947 */ /* 0x000fea0003800000 */
[----:B0-----:R-:W2:Y:S01]  /*24380*/  LDL.LU R13, [R1+0x4b8] ;  /* 0x0004b800010d7983 */ /* 0x001ea20000300800 */
[----:B-----5:R-:W-:Y:S01]  /*24390*/  LOP3.LUT R12, R12, 0xff, RZ, 0xc0, !PT ;  /* 0x000000ff0c0c7812 */ /* 0x020fe200078ec0ff */
[----:B------:R-:W-:Y:S01]  /*243a0*/  ULDC.64 UR6, c[0x0][0x5c0] ;  /* 0x0001700000067ab9 */ /* 0x000fe20000000a00 */
[----:B------:R-:W-:Y:S02]  /*243b0*/  IADD3 R10, P0, P1, R3, R10, R9 ;  /* 0x0000000a030a7210 */ /* 0x000fe4000791e009 */
[----:B------:R-:W-:Y:S02]  /*243c0*/  F2FP.F16.E4M3.UNPACK_B R12, R12 ;  /* 0x0000000cff0c723e */ /* 0x000fe400020006ff */
[----:B------:R-:W-:Y:S02]  /*243d0*/  IADD3.X R29, R4, R29, R8, P0, P1 ;  /* 0x0000001d041d7210 */ /* 0x000fe400007e2408 */
[----:B------:R-:W-:Y:S01]  /*243e0*/  IADD3 R10, P0, R10, UR6, RZ ;  /* 0x000000060a0a7c10 */ /* 0x000fe2000ff1e0ff */
[----:B------:R-:W-:-:S03]  /*243f0*/  HADD2.F32 R12, -RZ, R12.H0_H0 ;  /* 0x2000000cff0c7230 */ /* 0x000fc60000004100 */
[----:B------:R-:W-:Y:S02]  /*24400*/  IADD3.X R11, R29, UR7, RZ, P0, !PT ;  /* 0x000000071d0b7c10 */ /* 0x000fe400087fe4ff */
[----:B------:R-:W-:-:S04]  /*24410*/  FMUL R12, R12, UR5 ;  /* 0x000000050c0c7c20 */ /* 0x000fc80008400000 */
[----:B--2---:R-:W-:-:S05]  /*24420*/  FFMA R12, R13, UR4, R12 ;  /* 0x000000040d0c7c23 */ /* 0x004fca000800000c */
[----:B------:R-:W-:-:S05]  /*24430*/  F2FP.SATFINITE.E4M3.F32.PACK_AB_MERGE_C R13, RZ, R12, RZ ;  /* 0x0000000cff0d723e */ /* 0x000fca00048070ff */
[----:B------:R2:W-:Y:S01]  /*24440*/  STG.E.U8 desc[UR52][R10.64+0xa9], R13 ;  /* 0x0000a90d0a007986 */ /* 0x0005e2000c101134 */
[----:B------:R-:W-:Y:S05]  /*24450*/  BRA `(.L_x_35) ;  /* 0x000000b400447947 */ /* 0x000fea0003800000 */
.L_x_32:
[C---:B------:R-:W-:Y:S01]  /*24460*/  ISETP.GE.AND P5, PT, R26.reuse, 0x1, PT ;  /* 0x000000011a00780c */ /* 0x040fe20003fa6270 */
[----:B------:R-:W2:Y:S03]  /*24470*/  LDL.LU R34, [R1+0xe0] ;  /* 0x0000e00001227983 */ /* 0x000ea60000300800 */
[----:B------:R-:W-:Y:S01]  /*24480*/  ISETP.LT.OR P0, PT, R27, 0x1, !P5 ;  /* 0x000000011b00780c */ /* 0x000fe20006f01670 */
[----:B------:R-:W-:Y:S01]  /*24490*/  FMUL R28, R13, UR4 ;  /* 0x000000040d1c7c20 */ /* 0x000fe20008400000 */
[----:B------:R-:W-:Y:S01]  /*244a0*/  ISETP.GE.AND P3, PT, R26, 0x9, PT ;  /* 0x000000091a00780c */ /* 0x000fe20003f66270 */
[----:B------:R-:W-:Y:S01]  /*244b0*/  FMUL R15, R15, UR4 ;  /* 0x000000040f0f7c20 */ /* 0x000fe20008400000 */
[----:B------:R-:W-:Y:S01]  /*244c0*/  FMUL R16, R16, UR4 ;  /* 0x0000000410107c20 */ /* 0x000fe20008400000 */
[----:B------:R-:W-:Y:S01]  /*244d0*/  FMUL R17, R17, UR4 ;  /* 0x0000000411117c20 */ /* 0x000fe20008400000 */
[----:B------:R-:W-:Y:S01]  /*244e0*/  FMUL R18, R18, UR4 ;  /* 0x0000000412127c20 */ /* 0x000fe20008400000 */
[----:B------:R-:W-:Y:S01]  /*244f0*/  FMUL R19, R19, UR4 ;  /* 0x0000000413137c20 */ /* 0x000fe20008400000 */
[----:B------:R-:W-:Y:S01]  /*24500*/  FMUL R20, R20, UR4 ;  /* 0x0000000414147c20 */ /* 0x000fe20008400000 */
[----:B------:R-:W-:-:S02]  /*24510*/  LOP3.LUT R11, R11, 0xfffffbff, RZ, 0xc0, !PT ;  /* 0xfffffbff0b0b7812 */ /* 0x000fc400078ec0ff */
[----:B------:R-:W-:Y:S01]  /*24520*/  LOP3.LUT R0, R0, 0xfffffffd, RZ, 0xc0, !PT ;  /* 0xfffffffd00007812 */ /* 0x000fe200078ec0ff */
[----:B------:R-:W-:Y:S01]  /*24530*/  FMUL R21, R21, UR4 ;  /* 0x0000000415157c20 */ /* 0x000fe20008400000 */
[----:B------:R-:W0:Y:S01]  /*24540*/  @!P0 LDC.64 R24, c[0x0][0x5c0] ;  /* 0x00017000ff188b82 */ /* 0x000e220000000a00 */
[----:B------:R-:W-:Y:S01]  /*24550*/  F2FP.SATFINITE.E4M3.F32.PACK_AB_MERGE_C R28, RZ, R28, RZ ;  /* 0x0000001cff1c723e */ /* 0x000fe200048070ff */
[----:B------:R-:W-:Y:S01]  /*24560*/  FMUL R22, R22, UR4 ;  /* 0x0000000416167c20 */ /* 0x000fe20008400000 */
[----:B------:R-:W-:Y:S01]  /*24570*/  FMUL R23, R23, UR4 ;  /* 0x0000000417177c20 */ /* 0x000fe20008400000 */
[----:B------:R-:W-:Y:S01]  /*24580*/  FMUL R232, R232, UR4 ;  /* 0x00000004e8e87c20 */ /* 0x000fe20008400000 */
[----:B------:R-:W-:Y:S01]  /*24590*/  FMUL R233, R233, UR4 ;  /* 0x00000004e9e97c20 */ /* 0x000fe20008400000 */
[----:B------:R-:W-:Y:S01]  /*245a0*/  FMUL R234, R234, UR4 ;  /* 0x00000004eaea7c20 */ /* 0x000fe20008400000 */
[----:B------:R-:W-:Y:S01]  /*245b0*/  FMUL R235, R235, UR4 ;  /* 0x00000004ebeb7c20 */ /* 0x000fe20008400000 */
[----:B------:R-:W-:Y:S01]  /*245c0*/  FMUL R236, R236, UR4 ;  /* 0x00000004ecec7c20 */ /* 0x000fe20008400000 */
[----:B------:R-:W-:Y:S01]  /*245d0*/  FMUL R237, R237, UR4 ;  /* 0x00000004eded7c20 */ /* 0x000fe20008400000 */
[----:B------:R-:W3:Y:S01]  /*245e0*/  LDL.LU R35, [R1+0xe4] ;  /* 0x0000e40001237983 */ /* 0x000ee20000300800 */
[----:B------:R-:W-:-:S02]  /*245f0*/  F2FP.SATFINITE.E4M3.F32.PACK_AB_MERGE_C R15, RZ, R15, RZ ;  /* 0x0000000fff0f723e */ /* 0x000fc400048070ff */
[----:B------:R-:W-:Y:S02]  /*24600*/  F2FP.SATFINITE.E4M3.F32.PACK_AB_MERGE_C R16, RZ, R16, RZ ;  /* 0x00000010ff10723e */ /* 0x000fe400048070ff */
[----:B------:R-:W-:Y:S02]  /*24610*/  F2FP.SATFINITE.E4M3.F32.PACK_AB_MERGE_C R17, RZ, R17, RZ ;  /* 0x00000011ff11723e */ /* 0x000fe400048070ff */
[----:B------:R-:W-:Y:S02]  /*24620*/  F2FP.SATFINITE.E4M3.F32.PACK_AB_MERGE_C R18, RZ, R18, RZ ;  /* 0x00000012ff12723e */ /* 0x000fe400048070ff */
[----:B------:R-:W-:Y:S02]  /*24630*/  F2FP.SATFINITE.E4M3.F32.PACK_AB_MERGE_C R19, RZ, R19, RZ ;  /* 0x00000013ff13723e */ /* 0x000fe400048070ff */
[----:B------:R-:W-:Y:S02]  /*24640*/  F2FP.SATFINITE.E4M3.F32.PACK_AB_MERGE_C R20, RZ, R20, RZ ;  /* 0x00000014ff14723e */ /* 0x000fe400048070ff */
[----:B------:R-:W-:-:S02]  /*24650*/  @P3 LOP3.LUT R11, R11, 0x400, RZ, 0xfc, !PT ;  /* 0x000004000b0b3812 */ /* 0x000fc400078efcff */
[----:B0-----:R-:W-:Y:S01]  /*24660*/  @!P0 IADD3 R12, P1, R10, R24, RZ ;  /* 0x000000180a0c8210 */ /* 0x001fe20007f3e0ff */
[----:B------:R-:W-:Y:S01]  /*24670*/  FMUL R24, R14, UR4 ;  /* 0x000000040e187c20 */ /* 0x000fe20008400000 */
[----:B------:R-:W-:Y:S02]  /*24680*/  LOP3.LUT R11, R11, 0xfffff7ff, RZ, 0xc0, !PT ;  /* 0xfffff7ff0b0b7812 */ /* 0x000fe400078ec0ff */
[----:B------:R-:W-:Y:S01]  /*24690*/  F2FP.SATFINITE.E4M3.F32.PACK_AB_MERGE_C R21, RZ, R21, RZ ;  /* 0x00000015ff15723e */ /* 0x000fe200048070ff */
[----:B------:R-:W-:Y:S01]  /*246a0*/  @!P0 IMAD.X R13, R29, 0x1, R25, P1 ;  /* 0x000000011d0d8824 */ /* 0x000fe200008e0619 */
[----:B------:R-:W-:Y:S02]  /*246b0*/  F2FP.SATFINITE.E4M3.F32.PACK_AB_MERGE_C R24, RZ, R24, RZ ;  /* 0x00000018ff18723e */ /* 0x000fe400048070ff */
[----:B------:R-:W-:Y:S02]  /*246c0*/  F2FP.SATFINITE.E4M3.F32.PACK_AB_MERGE_C R22, RZ, R22, RZ ;  /* 0x00000016ff16723e */ /* 0x000fe400048070ff */
[----:B------:R0:W-:Y:S01]  /*246d0*/  @!P0 STG.E.U8 desc[UR52][R12.64], R28 ;  /* 0x0000001c0c008986 */ /* 0x0001e2000c101134 */
[----:B------:R-:W-:-:S02]  /*246e0*/  ISETP.LT.OR P0, PT, R27, 0x2, !P5 ;  /* 0x000000021b00780c */ /* 0x000fc40006f01670 */
[----:B------:R-:W-:Y:S02]  /*246f0*/  F2FP.SATFINITE.E4M3.F32.PACK_AB_MERGE_C R23, RZ, R23, RZ ;  /* 0x00000017ff17723e */ /* 0x000fe400048070ff */
[----:B------:R-:W-:Y:S02]  /*24700*/  F2FP.SATFINITE.E4M3.F32.PACK_AB_MERGE_C R232, RZ, R232, RZ ;  /* 0x000000e8ffe8723e */ /* 0x000fe400048070ff */
[----:B------:R-:W-:Y:S02]  /*24710*/  F2FP.SATFINITE.E4M3.F32.PACK_AB_MERGE_C R233, RZ, R233, RZ ;  /* 0x000000e9ffe9723e */ /* 0x000fe400048070ff */
[----:B------:R-:W-:Y:S02]  /*24720*/  F2FP.SATFINITE.E4M3.F32.PACK_AB_MERGE_C R234, RZ, R234, RZ ;  /* 0x000000eaffea723e */ /* 0x000fe400048070ff */
[----:B------:R-:W-:Y:S02]  /*24730*/  F2FP.SATFINITE.E4M3.F32.PACK_AB_MERGE_C R235, RZ, R235, RZ ;  /* 0x000000ebffeb723e */ /* 0x000fe400048070ff */
[----:B------:R-:W-:Y:S01]  /*24740*/  F2FP.SATFINITE.E4M3.F32.PACK_AB_MERGE_C R236, RZ, R236, RZ ;  /* 0x000000ecffec723e */ /* 0x000fe200048070ff */
[----:B0-----:R-:W0:Y:S01]  /*24750*/  @!P0 LDC.64 R12, c[0x0][0x5c0] ;  /* 0x00017000ff0c8b82 */ /* 0x001e220000000a00 */
[----:B------:R-:W-:-:S02]  /*24760*/  F2FP.SATFINITE.E4M3.F32.PACK_AB_MERGE_C R237, RZ, R237, RZ ;  /* 0x000000edffed723e */ /* 0x000fc400048070ff */
[----:B0-----:R-:W-:-:S05]  /*24770*/  @!P0 IADD3 R12, P1, R10, R12, RZ ;  /* 0x0000000c0a0c8210 */ /* 0x001fca0007f3e0ff */
[----:B------:R-:W-:-:S05]  /*24780*/  @!P0 IMAD.X R13, R29, 0x1, R13, P1 ;  /* 0x000000011d0d8824 */ /* 0x000fca00008e060d */
[----:B------:R0:W-:Y:S01]  /*24790*/  @!P0 STG.E.U8 desc[UR52][R12.64+0x1], R24 ;  /* 0x000001180c008986 */ /* 0x0001e2000c101134 */
[----:B------:R-:W-:-:S13]  /*247a0*/  ISETP.LT.OR P0, PT, R27, 0x1, !P3 ;  /* 0x000000011b00780c */ /* 0x000fda0005f01670 */
[----:B0-----:R-:W0:Y:S02]  /*247b0*/  @!P0 LDC.64 R12, c[0x0][0x5c0] ;  /* 0x00017000ff0c8b82 */ /* 0x001e240000000a00 */
[----:B0-----:R-:W-:-:S04]  /*247c0*/  @!P0 IADD3 R12, P1, P2, R10, R12, R3 ;  /* 0x0000000c0a0c8210 */ /* 0x001fc80007a3e003 */
[----:B------:R-:W-:Y:S02]  /*247d0*/  @!P0 IADD3.X R13, R29, R13, R4, P1, P2 ;  /* 0x0000000d1d0d8210 */ /* 0x000fe40000fe4404 */
[----:B------:R-:W-:-:S03]  /*247e0*/  ISETP.LT.OR P1, PT, R27, 0x2, !P3 ;  /* 0x000000021b00780c */ /* 0x000fc60005f21670 */
[----:B------:R0:W-:Y:S01]  /*247f0*/  @!P0 STG.E.U8 desc[UR52][R12.64], R15 ;  /* 0x0000000f0c008986 */ /* 0x0001e2000c101134 */
[----:B------:R-:W-:-:S09]  /*24800*/  ISETP.LT.OR P0, PT, R27, 0x9, !P5 ;  /* 0x000000091b00780c */ /* 0x000fd20006f01670 */
[----:B0-----:R-:W0:Y:S02]  /*24810*/  @!P1 LDC.64 R12, c[0x0][0x5c0] ;  /* 0x00017000ff0c9b82 */ /* 0x001e240000000a00 */
[----:B0-----:R-:W-:-:S04]  /*24820*/  @!P1 IADD3 R12, P2, P4, R10, R12, R3 ;  /* 0x0000000c0a0c9210 */ /* 0x001fc80007c5e003 */
[----:B------:R-:W-:Y:S02]  /*24830*/  @!P1 IADD3.X R13, R29, R13, R4, P2, P4 ;  /* 0x0000000d1d0d9210 */ /* 0x000fe400017e8404 */
[C---:B------:R-:W-:Y:S02]  /*24840*/  ISETP.LT.OR P2, PT, R27.reuse, 0xa, !P5 ;  /* 0x0000000a1b00780c */ /* 0x040fe40006f41670 */
[----:B------:R-:W-:Y:S01]  /*24850*/  ISETP.LT.OR P4, PT, R27, 0x9, !P3 ;  /* 0x000000091b00780c */ /* 0x000fe20005f81670 */
[----:B------:R0:W-:Y:S02]  /*24860*/  @!P1 STG.E.U8 desc[UR52][R12.64+0x1], R16 ;  /* 0x000001100c009986 */ /* 0x0001e4000c101134 */
[----:B0-----:R-:W0:Y:S02]  /*24870*/  @!P0 LDC.64 R12, c[0x0][0x5c0] ;  /* 0x00017000ff0c8b82 */ /* 0x001e240000000a00 */
[----:B0-----:R-:W-:-:S05]  /*24880*/  @!P0 IADD3 R12, P1, R10, R12, RZ ;  /* 0x0000000c0a0c8210 */ /* 0x001fca0007f3e0ff */
[----:B------:R-:W-:Y:S01]  /*24890*/  @!P0 IMAD.X R13, R29, 0x1, R13, P1 ;  /* 0x000000011d0d8824 */ /* 0x000fe200008e060d */
[----:B------:R-:W-:Y:S02]  /*248a0*/  ISETP.LT.OR P1, PT, R27, 0xa, !P3 ;  /* 0x0000000a1b00780c */ /* 0x000fe40005f21670 */
[----:B------:R-:W-:Y:S02]  /*248b0*/  ISETP.GE.AND P3, PT, R26, 0x101, PT ;  /* 0x000001011a00780c */ /* 0x000fe40003f66270 */
[----:B------:R0:W-:Y:S02]  /*248c0*/  @!P0 STG.E.U8 desc[UR52][R12.64+0x8], R17 ;  /* 0x000008110c008986 */ /* 0x0001e4000c101134 */
[----:B0-----:R-:W0:Y:S08]  /*248d0*/  @!P2 LDC.64 R12, c[0x0][0x5c0] ;  /* 0x00017000ff0cab82 */ /* 0x001e300000000a00 */
[----:B------:R-:W1:Y:S01]  /*248e0*/  @!P4 LDC.64 R16, c[0x0][0x5c0] ;  /* 0x00017000ff10cb82 */ /* 0x000e620000000a00 */
[----:B0-----:R-:W-:-:S05]  /*248f0*/  @!P2 IADD3 R12, P0, R10, R12, RZ ;  /* 0x0000000c0a0ca210 */ /* 0x001fca0007f1e0ff */
[----:B------:R-:W-:-:S05]  /*24900*/  @!P2 IMAD.X R13, R29, 0x1, R13, P0 ;  /* 0x000000011d0da824 */ /* 0x000fca00000e060d */
[----:B------:R0:W-:Y:S01]  /*24910*/  @!P2 STG.E.U8 desc[UR52][R12.64+0x9], R18 ;  /* 0x000009120c00a986 */ /* 0x0001e2000c101134 */
[----:B-1----:R-:W-:-:S04]  /*24920*/  @!P4 IADD3 R16, P0, P2, R10, R16, R3 ;  /* 0x000000100a10c210 */ /* 0x002fc80007a1e003 */
[----:B------:R-:W-:-:S05]  /*24930*/  @!P4 IADD3.X R17, R29, R17, R4, P0, P2 ;  /* 0x000000111d11c210 */ /* 0x000fca00007e4404 */
[----:B------:R1:W-:Y:S01]  /*24940*/  @!P4 STG.E.U8 desc[UR52][R16.64+0x8], R19 ;  /* 0x000008131000c986 */ /* 0x0003e2000c101134 */
[----:B0-----:R-:W0:Y:S02]  /*24950*/  @!P1 LDC.64 R12, c[0x0][0x5c0] ;  /* 0x00017000ff0c9b82 */ /* 0x001e240000000a00 */
[----:B0-----:R-:W-:-:S04]  /*24960*/  @!P1 IADD3 R24, P0, P2, R10, R12, R3 ;  /* 0x0000000c0a189210 */ /* 0x001fc80007a1e003 */
[----:B------:R-:W-:Y:S02]  /*24970*/  @!P1 IADD3.X R25, R29, R13, R4, P0, P2 ;  /* 0x0000000d1d199210 */ /* 0x000fe400007e4404 */
[----:B------:R-:W-:-:S03]  /*24980*/  ISETP.GE.AND P0, PT, R26, 0x81, PT ;  /* 0x000000811a00780c */ /* 0x000fc60003f06270 */
[----:B------:R0:W-:Y:S01]  /*24990*/  @!P1 STG.E.U8 desc[UR52][R24.64+0x9], R20 ;  /* 0x0000091418009986 */ /* 0x0001e2000c101134 */
[C---:B------:R-:W-:Y:S02]  /*249a0*/  ISETP.LT.OR P2, PT, R27.reuse, 0x1, !P0 ;  /* 0x000000011b00780c */ /* 0x040fe40004741670 */
[----:B------:R-:W-:-:S11]  /*249b0*/  ISETP.LT.OR P1, PT, R27, 0x9, !P0 ;  /* 0x000000091b00780c */ /* 0x000fd60004721670 */
[----:B------:R-:W4:Y:S02]  /*249c0*/  @!P2 LDC.64 R12, c[0x0][0x5c0] ;  /* 0x00017000ff0cab82 */ /* 0x000f240000000a00 */
[----:B------:R-:W-:-:S04]  /*249d0*/  @P1 LOP3.LUT R11, R11, 0x800, RZ, 0xfc, !PT ;  /* 0x000008000b0b1812 */ /* 0x000fc800078efcff */
[----:B------:R-:W-:-:S04]  /*249e0*/  LOP3.LUT R11, R11, 0xfffffeff, RZ, 0xc0, !PT ;  /* 0xfffffeff0b0b7812 */ /* 0x000fc800078ec0ff */
[----:B------:R-:W-:-:S04]  /*249f0*/  @P0 LOP3.LUT R11, R11, 0x100, RZ, 0xfc, !PT ;  /* 0x000001000b0b0812 */ /* 0x000fc800078efcff */
[----:B------:R-:W-:Y:S02]  /*24a00*/  LOP3.LUT R11, R11, 0xffffefff, RZ, 0xc0, !PT ;  /* 0xffffefff0b0b7812 */ /* 0x000fe400078ec0ff */
[----:B----4-:R-:W-:-:S04]  /*24a10*/  @!P2 IADD3 R18, P4, P5, R10, R12, R7 ;  /* 0x0000000c0a12a210 */ /* 0x010fc80007d9e007 */
[----:B-1----:R-:W-:Y:S02]  /*24a20*/  @!P2 IADD3.X R19, R29, R13, R6, P4, P5 ;  /* 0x0000000d1d13a210 */ /* 0x002fe400027ea406 */
[----:B------:R-:W-:-:S03]  /*24a30*/  ISETP.LT.OR P5, PT, R27, 0x2, !P0 ;  /* 0x000000021b00780c */ /* 0x000fc600047a1670 */
[----:B------:R1:W-:Y:S10]  /*24a40*/  @!P2 STG.E.U8 desc[UR52][R18.64], R21 ;  /* 0x000000151200a986 */ /* 0x0003f4000c101134 */
[----:B------:R-:W4:Y:S02]  /*24a50*/  @!P5 LDC.64 R12, c[0x0][0x5c0] ;  /* 0x00017000ff0cdb82 */ /* 0x000f240000000a00 */
[----:B----4-:R-:W-:-:S04]  /*24a60*/  @!P5 IADD3 R16, P4, P6, R10, R12, R7 ;  /* 0x0000000c0a10d210 */ /* 0x010fc80007e9e007 */
[----:B------:R-:W-:Y:S02]  /*24a70*/  @!P5 IADD3.X R17, R29, R13, R6, P4, P6 ;  /* 0x0000000d1d11d210 */ /* 0x000fe400027ec406 */
[----:B------:R-:W0:Y:S03]  /*24a80*/  @!P1 LDC.64 R12, c[0x0][0x5c0] ;  /* 0x00017000ff0c9b82 */ /* 0x000e260000000a00 */
[----:B------:R4:W-:Y:S01]  /*24a90*/  @!P5 STG.E.U8 desc[UR52][R16.64+0x1], R22 ;  /* 0x000001161000d986 */ /* 0x0009e2000c101134 */
[----:B0-----:R-:W-:-:S04]  /*24aa0*/  @!P1 IADD3 R24, P4, P6, R10, R12, R7 ;  /* 0x0000000c0a189210 */ /* 0x001fc80007e9e007 */
[----:B------:R-:W-:Y:S02]  /*24ab0*/  @!P1 IADD3.X R25, R29, R13, R6, P4, P6 ;  /* 0x0000000d1d199210 */ /* 0x000fe400027ec406 */
[----:B------:R-:W-:-:S13]  /*24ac0*/  ISETP.LT.OR P1, PT, R27, 0xa, !P0 ;  /* 0x0000000a1b00780c */ /* 0x000fda0004721670 */
[----:B------:R-:W-:-:S04]  /*24ad0*/  @P1 LOP3.LUT R0, R0, 0x2, RZ, 0xfc, !PT ;  /* 0x0000000200001812 */ /* 0x000fc800078efcff */
[C---:B------:R-:W-:Y:S02]  /*24ae0*/  LOP3.LUT P0, RZ, R0.reuse, 0x2, RZ, 0xc0, !PT ;  /* 0x0000000200ff7812 */ /* 0x040fe4000780c0ff */
[----:B------:R-:W-:-:S11]  /*24af0*/  LOP3.LUT R0, R0, 0xfffffff7, RZ, 0xc0, !PT ;  /* 0xfffffff700007812 */ /* 0x000fd600078ec0ff */
[----:B------:R-:W1:Y:S01]  /*24b00*/  @!P0 LDC.64 R12, c[0x0][0x5c0] ;  /* 0x00017000ff0c8b82 */ /* 0x000e620000000a00 */
[----:B------:R-:W-:Y:S02]  /*24b10*/  @P0 LOP3.LUT R11, R11, 0x1000, RZ, 0xfc, !PT ;  /* 0x000010000b0b0812 */ /* 0x000fe400078efcff */
[----:B-1----:R-:W-:-:S04]  /*24b20*/  @!P0 IADD3 R18, P2, P4, R10, R12, R7 ;  /* 0x0000000c0a128210 */ /* 0x002fc80007c5e007 */
[----:B------:R-:W-:Y:S02]  /*24b30*/  @!P0 IADD3.X R19, R29, R13, R6, P2, P4 ;  /* 0x0000000d1d138210 */ /* 0x000fe400017e8406 */
[----:B------:R-:W-:Y:S02]  /*24b40*/  ISETP.GE.AND P2, PT, R26, 0x89, PT ;  /* 0x000000891a00780c */ /* 0x000fe40003f46270 */
[C---:B------:R-:W-:Y:S02]  /*24b50*/  ISETP.LT.OR P0, PT, R27.reuse, 0x1, !P3 ;  /* 0x000000011b00780c */ /* 0x040fe40005f01670 */
[----:B------:R-:W-:-:S11]  /*24b60*/  ISETP.LT.OR P4, PT, R27, 0x1, !P2 ;  /* 0x000000011b00780c */ /* 0x000fd60005781670 */
[----:B------:R-:W-:Y:S02]  /*24b70*/  @P0 LOP3.LUT R0, R0, 0x8, RZ, 0xfc, !PT ;  /* 0x0000000800000812 */ /* 0x000fe400078efcff */
[----:B----4-:R-:W0:Y:S01]  /*24b80*/  @!P4 LDC.64 R16, c[0x0][0x5c0] ;  /* 0x00017000ff10cb82 */ /* 0x010e220000000a00 */
[----:B------:R-:W-:Y:S02]  /*24b90*/  @!P4 IADD3 R12, P1, P6, R3, R10, R7 ;  /* 0x0000000a030cc210 */ /* 0x000fe40007e3e007 */
[----:B------:R-:W-:Y:S02]  /*24ba0*/  LOP3.LUT R0, R0, 0xffffffef, RZ, 0xc0, !PT ;  /* 0xffffffef00007812 */ /* 0x000fe400078ec0ff */
[----:B------:R-:W-:Y:S02]  /*24bb0*/  @!P4 IADD3.X R15, R4, R29, R6, P1, P6 ;  /* 0x0000001d040fc210 */ /* 0x000fe40000fec406 */
[----:B0-----:R-:W-:Y:S02]  /*24bc0*/  @!P4 IADD3 R16, P1, R12, R16, RZ ;  /* 0x000000100c10c210 */ /* 0x001fe40007f3e0ff */
[----:B------:R-:W0:Y:S03]  /*24bd0*/  @!P0 LDC.64 R12, c[0x0][0x5c0] ;  /* 0x00017000ff0c8b82 */ /* 0x000e260000000a00 */
[----:B------:R-:W-:Y:S01]  /*24be0*/  @!P4 IMAD.X R17, R15, 0x1, R17, P1 ;  /* 0x000000010f11c824 */ /* 0x000fe200008e0611 */
[----:B------:R-:W-:-:S04]  /*24bf0*/  LOP3.LUT P1, RZ, R11, 0x800, RZ, 0xc0, !PT ;  /* 0x000008000bff7812 */ /* 0x000fc8000782c0ff */
[----:B------:R1:W-:Y:S01]  /*24c00*/  @!P4 STG.E.U8 desc[UR52][R16.64], R23 ;  /* 0x000000171000c986 */ /* 0x0003e2000c101134 */
[----:B0-----:R-:W-:-:S04]  /*24c10*/  @!P0 IADD3 R30, P5, P6, R10, R12, R9 ;  /* 0x0000000c0a1e8210 */ /* 0x001fc80007ebe009 */
[----:B------:R-:W-:Y:S02]  /*24c20*/  @!P0 IADD3.X R31, R29, R13, R8, P5, P6 ;  /* 0x0000000d1d1f8210 */ /* 0x000fe40002fec408 */
[----:B------:R-:W-:Y:S02]  /*24c30*/  ISETP.LT.OR P5, PT, R27, 0x2, !P2 ;  /* 0x000000021b00780c */ /* 0x000fe400057a1670 */
[C---:B------:R-:W-:Y:S02]  /*24c40*/  LOP3.LUT P0, RZ, R11.reuse, 0x1000, RZ, 0xc0, !PT ;  /* 0x000010000bff7812 */ /* 0x040fe4000780c0ff */
[----:B------:R-:W-:-:S09]  /*24c50*/  LOP3.LUT R11, R11, 0xfffffdff, RZ, 0xc0, !PT ;  /* 0xfffffdff0b0b7812 */ /* 0x000fd200078ec0ff */
[----:B------:R-:W0:Y:S01]  /*24c60*/  @!P5 LDC.64 R12, c[0x0][0x5c0] ;  /* 0x00017000ff0cdb82 */ /* 0x000e220000000a00 */
[----:B-1----:R-:W-:-:S04]  /*24c70*/  @!P5 IADD3 R16, P4, P6, R3, R10, R7 ;  /* 0x0000000a0310d210 */ /* 0x002fc80007e9e007 */
[----:B------:R-:W-:Y:S02]  /*24c80*/  @!P5 IADD3.X R15, R4, R29, R6, P4, P6 ;  /* 0x0000001d040fd210 */ /* 0x000fe400027ec406 */
[----:B0-----:R-:W-:-:S05]  /*24c90*/  @!P5 IADD3 R16, P4, R16, R12, RZ ;  /* 0x0000000c1010d210 */ /* 0x001fca0007f9e0ff */
[----:B------:R-:W-:Y:S01]  /*24ca0*/  @!P5 IMAD.X R17, R15, 0x1, R13, P4 ;  /* 0x000000010f11d824 */ /* 0x000fe200020e060d */
[----:B------:R-:W-:-:S04]  /*24cb0*/  ISETP.LT.OR P4, PT, R27, 0x2, !P3 ;  /* 0x000000021b00780c */ /* 0x000fc80005f81670 */
[----:B------:R0:W-:Y:S04]  /*24cc0*/  @!P5 STG.E.U8 desc[UR52][R16.64+0x1], R232 ;  /* 0x000001e81000d986 */ /* 0x0001e8000c101134 */
[----:B------:R-:W-:Y:S04]  /*24cd0*/  @!P1 STG.E.U8 desc[UR52][R24.64+0x8], R233 ;  /* 0x000008e918009986 */ /* 0x000fe8000c101134 */
[----:B------:R-:W-:Y:S01]  /*24ce0*/  @!P0 STG.E.U8 desc[UR52][R18.64+0x9], R234 ;  /* 0x000009ea12008986 */ /* 0x000fe2000c101134 */
[----:B------:R-:W1:Y:S01]  /*24cf0*/  @!P4 LDC.64 R12, c[0x0][0x5c0] ;  /* 0x00017000ff0ccb82 */ /* 0x000e620000000a00 */
[----:B------:R-:W-:-:S02]  /*24d00*/  @P4 LOP3.LUT R11, R11, 0x200, RZ, 0xfc, !PT ;  /* 0x000002000b0b4812 */ /* 0x000fc400078efcff */
[----:B-1----:R-:W-:-:S04]  /*24d10*/  @!P4 IADD3 R20, P3, P6, R10, R12, R9 ;  /* 0x0000000c0a14c210 */ /* 0x002fc80007e7e009 */
[----:B------:R-:W-:Y:S02]  /*24d20*/  @!P4 IADD3.X R21, R29, R13, R8, P3, P6 ;  /* 0x0000000d1d15c210 */ /* 0x000fe40001fec408 */
[----:B------:R-:W-:-:S04]  /*24d30*/  ISETP.GE.AND P4, PT, R26, 0x101, PT ;  /* 0x000001011a00780c */ /* 0x000fc80003f86270 */
[C---:B------:R-:W-:Y:S02]  /*24d40*/  ISETP.LT.OR P3, PT, R27.reuse, 0x9, !P4 ;  /* 0x000000091b00780c */ /* 0x040fe40006761670 */
[----:B------:R-:W-:-:S11]  /*24d50*/  ISETP.LT.OR P4, PT, R27, 0xa, !P4 ;  /* 0x0000000a1b00780c */ /* 0x000fd60006781670 */
[----:B------:R-:W1:Y:S01]  /*24d60*/  @!P3 LDC.64 R12, c[0x0][0x5c0] ;  /* 0x00017000ff0cbb82 */ /* 0x000e620000000a00 */
[----:B------:R-:W-:-:S04]  /*24d70*/  @P3 LOP3.LUT R0, R0, 0x10, RZ, 0xfc, !PT ;  /* 0x0000001000003812 */ /* 0x000fc800078efcff */
[----:B------:R-:W-:-:S04]  /*24d80*/  LOP3.LUT R0, R0, 0xfffffffb, RZ, 0xc0, !PT ;  /* 0xfffffffb00007812 */ /* 0x000fc800078ec0ff */
[----:B------:R-:W-:Y:S02]  /*24d90*/  @P4 LOP3.LUT R0, R0, 0x4, RZ, 0xfc, !PT ;  /* 0x0000000400004812 */ /* 0x000fe400078efcff */
[----:B-1----:R-:W-:-:S04]  /*24da0*/  @!P3 IADD3 R32, P5, P6, R10, R12, R9 ;  /* 0x0000000c0a20b210 */ /* 0x002fc80007ebe009 */
[----:B------:R-:W-:Y:S02]  /*24db0*/  @!P3 IADD3.X R33, R29, R13, R8, P5, P6 ;  /* 0x0000000d1d21b210 */ /* 0x000fe40002fec408 */
[----:B------:R-:W1:Y:S01]  /*24dc0*/  @!P4 LDC.64 R12, c[0x0][0x5c0] ;  /* 0x00017000ff0ccb82 */ /* 0x000e620000000a00 */
[----:B------:R-:W-:Y:S02]  /*24dd0*/  LOP3.LUT P3, RZ, R11, 0x400, RZ, 0xc0, !PT ;  /* 0x000004000bff7812 */ /* 0x000fe4000786c0ff */
[----:B-1----:R-:W-:-:S04]  /*24de0*/  @!P4 IADD3 R22, P1, P5, R10, R12, R9 ;  /* 0x0000000c0a16c210 */ /* 0x002fc80007d3e009 */
[----:B------:R-:W-:Y:S02]  /*24df0*/  @!P4 IADD3.X R23, R29, R13, R8, P1, P5 ;  /* 0x0000000d1d17c210 */ /* 0x000fe40000fea408 */
[C---:B------:R-:W-:Y:S02]  /*24e00*/  ISETP.LT.OR P1, PT, R27.reuse, 0x9, !P2 ;  /* 0x000000091b00780c */ /* 0x040fe40005721670 */
[----:B------:R-:W-:-:S11]  /*24e10*/  ISETP.LT.OR P4, PT, R27, 0x11, !P3 ;  /* 0x000000111b00780c */ /* 0x000fd60005f81670 */
[----:B0-----:R-:W0:Y:S01]  /*24e20*/  @!P1 LDC.64 R16, c[0x0][0x5c0] ;  /* 0x00017000ff109b82 */ /* 0x001e220000000a00 */
[----:B------:R-:W-:-:S04]  /*24e30*/  @!P1 IADD3 R12, P5, P6, R3, R10, R7 ;  /* 0x0000000a030c9210 */ /* 0x000fc80007ebe007 */
[----:B------:R-:W-:Y:S02]  /*24e40*/  @!P1 IADD3.X R15, R4, R29, R6, P5, P6 ;  /* 0x0000001d040f9210 */ /* 0x000fe40002fec406 */
[----:B0-----:R-:W-:Y:S02]  /*24e50*/  @!P1 IADD3 R16, P0, R12, R16, RZ ;  /* 0x000000100c109210 */ /* 0x001fe40007f1e0ff */
[----:B------:R-:W0:Y:S03]  /*24e60*/  @!P4 LDC.64 R12, c[0x0][0x5c0] ;  /* 0x00017000ff0ccb82 */ /* 0x000e260000000a00 */
[----:B------:R-:W-:Y:S01]  /*24e70*/  @!P1 IMAD.X R17, R15, 0x1, R17, P0 ;  /* 0x000000010f119824 */ /* 0x000fe200000e0611 */
[----:B------:R-:W-:-:S04]  /*24e80*/  ISETP.LT.OR P0, PT, R27, 0x12, !P3 ;  /* 0x000000121b00780c */ /* 0x000fc80005f01670 */
[----:B------:R1:W-:Y:S01]  /*24e90*/  @!P1 STG.E.U8 desc[UR52][R16.64+0x8], R235 ;  /* 0x000008eb10009986 */ /* 0x0003e2000c101134 */
[----:B------:R-:W-:Y:S02]  /*24ea0*/  ISETP.LT.OR P1, PT, R27, 0xa, !P2 ;  /* 0x0000000a1b00780c */ /* 0x000fe40005721670 */
[----:B0-----:R-:W-:-:S04]  /*24eb0*/  @!P4 IADD3 R42, P5, P6, R10, R12, R3 ;  /* 0x0000000c0a2ac210 */ /* 0x001fc80007ebe003 */
[----:B------:R-:W-:-:S07]  /*24ec0*/  @!P4 IADD3.X R43, R29, R13, R4, P5, P6 ;  /* 0x0000000d1d2bc210 */ /* 0x000fce0002fec404 */
[----:B------:R-:W0:Y:S01]  /*24ed0*/  @!P1 LDC.64 R12, c[0x0][0x5c0] ;  /* 0x00017000ff0c9b82 */ /* 0x000e220000000a00 */
[----:B-1----:R-:W-:Y:S02]  /*24ee0*/  @!P1 IADD3 R16, P5, P6, R3, R10, R7 ;  /* 0x0000000a03109210 */ /* 0x002fe40007ebe007 */
[C---:B------:R-:W-:Y:S02]  /*24ef0*/  LOP3.LUT P4, RZ, R11.reuse, 0x200, RZ, 0xc0, !PT ;  /* 0x000002000bff7812 */ /* 0x040fe4000788c0ff */
[----:B------:R-:W-:Y:S02]  /*24f00*/  @!P1 IADD3.X R15, R4, R29, R6, P5, P6 ;  /* 0x0000001d040f9210 */ /* 0x000fe40002fec406 */
[----:B------:R-:W-:-:S04]  /*24f10*/  LOP3.LUT R11, R11, 0xffffffef, RZ, 0xc0, !PT ;  /* 0xffffffef0b0b7812 */ /* 0x000fc800078ec0ff */
[----:B------:R-:W-:Y:S02]  /*24f20*/  @P2 LOP3.LUT R11, R11, 0x10, RZ, 0xfc, !PT ;  /* 0x000000100b0b2812 */ /* 0x000fe400078efcff */
[C---:B------:R-:W-:Y:S02]  /*24f30*/  LOP3.LUT P2, RZ, R0.reuse, 0x8, RZ, 0xc0, !PT ;  /* 0x0000000800ff7812 */ /* 0x040fe4000784c0ff */
[----:B------:R-:W-:Y:S02]  /*24f40*/  LOP3.LUT R0, R0, 0xfffffeff, RZ, 0xc0, !PT ;  /* 0xfffffeff00007812 */ /* 0x000fe400078ec0ff */
[----:B0-----:R-:W-:-:S05]  /*24f50*/  @!P1 IADD3 R16, P5, R16, R12, RZ ;  /* 0x0000000c10109210 */ /* 0x001fca0007fbe0ff */
[----:B------:R-:W-:Y:S02]  /*24f60*/  @!P1 IMAD.X R17, R15, 0x1, R13, P5 ;  /* 0x000000010f119824 */ /* 0x000fe400028e060d */
[----:B------:R-:W0:Y:S03]  /*24f70*/  @!P0 LDC.64 R12, c[0x0][0x5c0] ;  /* 0x00017000ff0c8b82 */ /* 0x000e260000000a00 */
[----:B------:R-:W-:Y:S04]  /*24f80*/  @!P1 STG.E.U8 desc[UR52][R16.64+0x9], R236 ;  /* 0x000009ec10009986 */ /* 0x000fe8000c101134 */
[----:B------:R-:W-:Y:S01]  /*24f90*/  @!P2 STG.E.U8 desc[UR52][R30.64], R237 ;  /* 0x000000ed1e00a986 */ /* 0x000fe2000c101134 */
[----:B------:R-:W-:-:S02]  /*24fa0*/  ISETP.LT.OR P2, PT, R27, 0x1a, !P3 ;  /* 0x0000001a1b00780c */ /* 0x000fc40005f41670 */
[----:B0-----:R-:W-:-:S04]  /*24fb0*/  @!P0 IADD3 R24, P5, P6, R10, R12, R3 ;  /* 0x0000000c0a188210 */ /* 0x001fc80007ebe003 */
[----:B------:R-:W-:Y:S02]  /*24fc0*/  @!P0 IADD3.X R25, R29, R13, R4, P5, P6 ;  /* 0x0000000d1d198210 */ /* 0x000fe40002fec404 */
[----:B------:R-:W-:Y:S02]  /*24fd0*/  ISETP.LT.OR P6, PT, R27, 0x19, !P3 ;  /* 0x000000191b00780c */ /* 0x000fe40005fc1670 */
[C---:B------:R-:W-:Y:S02]  /*24fe0*/  LOP3.LUT P0, RZ, R11.reuse, 0x100, RZ, 0xc0, !PT ;  /* 0x000001000bff7812 */ /* 0x040fe4000780c0ff */
[----:B------:R-:W-:-:S04]  /*24ff0*/  LOP3.LUT R11, R11, 0xffffff7f, RZ, 0xc0, !PT ;  /* 0xffffff7f0b0b7812 */ /* 0x000fc800078ec0ff */
[----:B------:R-:W-:-:S05]  /*25000*/  @P3 LOP3.LUT R11, R11, 0x80, RZ, 0xfc, !PT ;  /* 0x000000800b0b3812 */ /* 0x000fca00078efcff */
[----:B------:R-:W0:Y:S01]  /*25010*/  @!P6 LDC.64 R12, c[0x0][0x5c0] ;  /* 0x00017000ff0ceb82 */ /* 0x000e220000000a00 */
[----:B------:R-:W-:Y:S02]  /*25020*/  @P6 LOP3.LUT R0, R0, 0x100, RZ, 0xfc, !PT ;  /* 0x0000010000006812 */ /* 0x000fe400078efcff */
[----:B------:R-:W-:Y:S02]  /*25030*/  ISETP.GE.AND P3, PT, R26, 0x109, PT ;  /* 0x000001091a00780c */ /* 0x000fe40003f66270 */
[----:B------:R-:W-:Y:S02]  /*25040*/  LOP3.LUT R0, R0, 0xffffff7f, RZ, 0xc0, !PT ;  /* 0xffffff7f00007812 */ /* 0x000fe400078ec0ff */
[----:B------:R-:W-:Y:S02]  /*25050*/  LOP3.LUT R11, R11, 0xffffffdf, RZ, 0xc0, !PT ;  /* 0xffffffdf0b0b7812 */ /* 0x000fe400078ec0ff */
[----:B------:R-:W-:Y:S02]  /*25060*/  @P2 LOP3.LUT R0, R0, 0x80, RZ, 0xfc, !PT ;  /* 0x0000008000002812 */ /* 0x000fe400078efcff */
[----:B0-----:R-:W-:-:S04]  /*25070*/  @!P6 IADD3 R40, P1, P5, R10, R12, R3 ;  /* 0x0000000c0a28e210 */ /* 0x001fc80007d3e003 */
[----:B------:R-:W-:Y:S02]  /*25080*/  @!P6 IADD3.X R41, R29, R13, R4, P1, P5 ;  /* 0x0000000d1d29e210 */ /* 0x000fe40000fea404 */
[----:B------:R-:W0:Y:S02]  /*25090*/  @!P2 LDC.64 R12, c[0x0][0x5c0] ;  /* 0x00017000ff0cab82 */ /* 0x000e240000000a00 */
[----:B0-----:R-:W-:-:S04]  /*250a0*/  @!P2 IADD3 R36, P1, P5, R10, R12, R3 ;  /* 0x0000000c0a24a210 */ /* 0x001fc80007d3e003 */
[----:B------:R-:W-:Y:S02]  /*250b0*/  @!P2 IADD3.X R37, R29, R13, R4, P1, P5 ;  /* 0x0000000d1d25a210 */ /* 0x000fe40000fea404 */
[----:B------:R-:W-:-:S13]  /*250c0*/  ISETP.LT.OR P2, PT, R27, 0x11, !P0 ;  /* 0x000000111b00780c */ /* 0x000fda0004741670 */
[----:B------:R-:W0:Y:S01]  /*250d0*/  @!P2 LDC.64 R12, c[0x0][0x5c0] ;  /* 0x00017000ff0cab82 */ /* 0x000e220000000a00 */
[----:B------:R-:W-:Y:S02]  /*250e0*/  @P2 LOP3.LUT R11, R11, 0x20, RZ, 0xfc, !PT ;  /* 0x000000200b0b2812 */ /* 0x000fe400078efcff */
[----:B0-----:R-:W-:Y:S01]  /*250f0*/  @!P2 IADD3 R38, P1, P5, R10, R12, R7 ;  /* 0x0000000c0a26a210 */ /* 0x001fe20007d3e007 */
[----:B--2---:R-:W-:Y:S02]  /*25100*/  FMUL R12, R34, UR4 ;  /* 0x00000004220c7c20 */ /* 0x004fe40008400000 */
[----:B------:R-:W2:Y:S01]  /*25110*/  LDL.LU R34, [R1+0xe8] ;  /* 0x0000e80001227983 */ /* 0x000ea20000300800 */
[----:B------:R-:W-:-:S03]  /*25120*/  @!P2 IADD3.X R39, R29, R13, R6, P1, P5 ;  /* 0x0000000d1d27a210 */ /* 0x000fc60000fea406 */
[----:B------:R-:W4:Y:S01]  /*25130*/  LDL.LU R44, [R1+0xec] ;  /* 0x0000ec00012c7983 */ /* 0x000f220000300800 */
[----:B------:R-:W-:Y:S02]  /*25140*/  ISETP.LT.OR P1, PT, R27, 0x1, !P3 ;  /* 0x000000011b00780c */ /* 0x000fe40005f21670 */
[----:B------:R-:W-:Y:S01]  /*25150*/  F2FP.SATFINITE.E4M3.F32.PACK_AB_MERGE_C R12, RZ, R12, RZ ;  /* 0x0000000cff0c723e */ /* 0x000fe200048070ff */
[----:B------:R-:W5:Y:S01]  /*25160*/  LDL.LU R48, [R1+0xf0] ;  /* 0x0000f00001307983 */ /* 0x000f620000300800 */
[----:B------:R-:W-:-:S03]  /*25170*/  LOP3.LUT P2, RZ, R0, 0x4, RZ, 0xc0, !PT ;  /* 0x0000000400ff7812 */ /* 0x000fc6000784c0ff */
[----:B------:R0:W-:Y:S01]  /*25180*/  @!P4 STG.E.U8 desc[UR52][R20.64+0x1], R12 ;  /* 0x0000010c1400c986 */ /* 0x0001e2000c101134 */
[----:B------:R-:W-:-:S03]  /*25190*/  LOP3.LUT R11, R11, 0xffffffbf, RZ, 0xc0, !PT ;  /* 0xffffffbf0b0b7812 */ /* 0x000fc600078ec0ff */
[----:B------:R-:W5:Y:S02]  /*251a0*/  LDL.LU R45, [R1+0xf4] ;  /* 0x0000f400012d7983 */ /* 0x000f640000300800 */
[----:B0-----:R-:W0:Y:S01]  /*251b0*/  @!P1 LDC.64 R12, c[0x0][0x5c0] ;  /* 0x00017000ff0c9b82 */ /* 0x001e220000000a00 */
[----:B------:R-:W-:-:S04]  /*251c0*/  @!P1 IADD3 R15, P4, P5, R3, R10, R9 ;  /* 0x0000000a030f9210 */ /* 0x000fc80007d9e009 */
[----:B------:R-:W-:Y:S02]  /*251d0*/  @!P1 IADD3.X R16, R4, R29, R8, P4, P5 ;  /* 0x0000001d04109210 */ /* 0x000fe400027ea408 */
[----:B0-----:R-:W-:Y:S01]  /*251e0*/  @!P1 IADD3 R12, P4, R15, R12, RZ ;  /* 0x0000000c0f0c9210 */ /* 0x001fe20007f9e0ff */
[----:B---3--:R-:W-:-:S04]  /*251f0*/  FMUL R15, R35, UR4 ;  /* 0x00000004230f7c20 */ /* 0x008fc80008400000 */
[----:B------:R-:W-:Y:S01]  /*25200*/  @!P1 IMAD.X R13, R16, 0x1, R13, P4 ;  /* 0x00000001100d9824 */ /* 0x000fe200020e060d */
[----:B------:R-:W-:Y:S02]  /*25210*/  ISETP.LT.OR P4, PT, R27, 0x2, !P3 ;  /* 0x000000021b00780c */ /* 0x000fe40005f81670 */
[----:B------:R-:W-:-:S05]  /*25220*/  F2FP.SATFINITE.E4M3.F32.PACK_AB_MERGE_C R15, RZ, R15, RZ ;  /* 0x0000000fff0f723e */ /* 0x000fca00048070ff */
[----:B------:R0:W-:Y:S01]  /*25230*/  @!P1 STG.E.U8 desc[UR52][R12.64], R15 ;  /* 0x0000000f0c009986 */ /* 0x0001e2000c101134 */
[----:B------:R-:W-:-:S05]  /*25240*/  ISETP.LT.OR P1, PT, R27, 0x12, !P0 ;  /* 0x000000121b00780c */ /* 0x000fca0004721670 */
[----:B------:R-:W1:Y:S01]  /*25250*/  @!P4 LDC.64 R16, c[0x0][0x5c0] ;  /* 0x00017000ff10cb82 */ /* 0x000e620000000a00 */
[----:B------:R-:W-:-:S07]  /*25260*/  @!P4 IADD3 R18, P5, P6, R3, R10, R9 ;  /* 0x0000000a0312c210 */ /* 0x000fce0007ebe009 */
[----:B0-----:R-:W0:Y:S01]  /*25270*/  @!P1 LDC.64 R12, c[0x0][0x5c0] ;  /* 0x00017000ff0c9b82 */ /* 0x001e220000000a00 */
[----:B------:R-:W-:Y:S02]  /*25280*/  @!P4 IADD3.X R19, R4, R29, R8, P5, P6 ;  /* 0x0000001d0413c210 */ /* 0x000fe40002fec408 */
[----:B------:R-:W-:Y:S02]  /*25290*/  LOP3.LUT R0, R0, 0xfffffffe, RZ, 0xc0, !PT ;  /* 0xfffffffe00007812 */ /* 0x000fe400078ec0ff */
[----:B-1----:R-:W-:Y:S02]  /*252a0*/  @!P4 IADD3 R16, P6, R18, R16, RZ ;  /* 0x000000101210c210 */ /* 0x002fe40007fde0ff */
[----:B------:R-:W-:-:S11]  /*252b0*/  @P1 LOP3.LUT R11, R11, 0x40, RZ, 0xfc, !PT ;  /* 0x000000400b0b1812 */ /* 0x000fd600078efcff */
[----:B------:R-:W-:Y:S02]  /*252c0*/  @P6 LOP3.LUT R0, R0, 0x1, RZ, 0xfc, !PT ;  /* 0x0000000100006812 */ /* 0x000fe400078efcff */
[----:B0-----:R-:W-:-:S04]  /*252d0*/  @!P1 IADD3 R20, P5, P6, R10, R12, R7 ;  /* 0x0000000c0a149210 */ /* 0x001fc80007ebe007 */
[----:B------:R-:W-:Y:S02]  /*252e0*/  @!P1 IADD3.X R21, R29, R13, R6, P5, P6 ;  /* 0x0000000d1d159210 */ /* 0x000fe40002fec406 */
[----:B------:R-:W-:Y:S02]  /*252f0*/  ISETP.LT.OR P1, PT, R27, 0x19, !P0 ;  /* 0x000000191b00780c */ /* 0x000fe40004721670 */
[----:B------:R-:W-:-:S05]  /*25300*/  LOP3.LUT P5, RZ, R0, 0x1, RZ, 0xc0, !PT ;  /* 0x0000000100ff7812 */ /* 0x000fca00078ac0ff */
[----:B------:R-:W-:Y:S01]  /*25310*/  @!P4 IMAD.X R17, R19, 0x1, R17, P5 ;  /* 0x000000011311c824 */ /* 0x000fe200028e0611 */
[C---:B------:R-:W-:Y:S02]  /*25320*/  LOP3.LUT P6, RZ, R0.reuse, 0x10, RZ, 0xc0, !PT ;  /* 0x0000001000ff7812 */ /* 0x040fe400078cc0ff */
[----:B------:R-:W-:-:S04]  /*25330*/  LOP3.LUT R0, R0, 0xfffffbff, RZ, 0xc0, !PT ;  /* 0xfffffbff00007812 */ /* 0x000fc800078ec0ff */
[----:B------:R-:W-:Y:S01]  /*25340*/  @P1 LOP3.LUT R0, R0, 0x400, RZ, 0xfc, !PT ;  /* 0x0000040000001812 */ /* 0x000fe200078efcff */
[----:B--2---:R-:W-:-:S05]  /*25350*/  FMUL R12, R34, UR4 ;  /* 0x00000004220c7c20 */ /* 0x004fca0008400000 */
[----:B------:R-:W-:-:S05]  /*25360*/  F2FP.SATFINITE.E4M3.F32.PACK_AB_MERGE_C R12, RZ, R12, RZ ;  /* 0x0000000cff0c723e */ /* 0x000fca00048070ff */
[----:B------:R0:W-:Y:S02]  /*25370*/  @!P4 STG.E.U8 desc[UR52][R16.64+0x1], R12 ;  /* 0x0000010c1000c986 */ /* 0x0001e4000c101134 */
[----:B0-----:R-:W0:Y:S02]  /*25380*/  @!P1 LDC.64 R12, c[0x0][0x5c0] ;  /* 0x00017000ff0c9b82 */ /* 0x001e240000000a00 */
[----:B0-----:R-:W-:-:S04]  /*25390*/  @!P1 IADD3 R34, P4, P5, R10, R12, R7 ;  /* 0x0000000c0a229210 */ /* 0x001fc80007d9e007 */
[----:B------:R-:W-:Y:S02]  /*253a0*/  @!P1 IADD3.X R35, R29, R13, R6, P4, P5 ;  /* 0x0000000d1d239210 */ /* 0x000fe400027ea406 */
[----:B------:R-:W-:-:S13]  /*253b0*/  ISETP.LT.OR P1, PT, R27, 0x1a, !P0 ;  /* 0x0000001a1b00780c */ /* 0x000fda0004721670 */
[----:B------:R-:W0:Y:S02]  /*253c0*/  @!P1 LDC.64 R12, c[0x0][0x5c0] ;  /* 0x00017000ff0c9b82 */ /* 0x000e240000000a00 */
[----:B0-----:R-:W-:Y:S01]  /*253d0*/  @!P1 IADD3 R30, P4, P5, R10, R12, R7 ;  /* 0x0000000c0a1e9210 */ /* 0x001fe20007d9e007 */
[----:B----4-:R-:W-:Y:S02]  /*253e0*/  FMUL R12, R44, UR4 ;  /* 0x000000042c0c7c20 */ /* 0x010fe40008400000 */
[----:B------:R-:W2:Y:S01]  /*253f0*/  LDL.LU R44, [R1+0xf8] ;  /* 0x0000f800012c7983 */ /* 0x000ea20000300800 */
[----:B------:R-:W-:Y:S02]  /*25400*/  LOP3.LUT R0, R0, 0xffffffdf, RZ, 0xc0, !PT ;  /* 0xffffffdf00007812 */ /* 0x000fe400078ec0ff */
[----:B------:R-:W-:Y:S02]  /*25410*/  F2FP.SATFINITE.E4M3.F32.PACK_AB_MERGE_C R12, RZ, R12, RZ ;  /* 0x0000000cff0c723e */ /* 0x000fe400048070ff */
[----:B------:R-:W-:-:S02]  /*25420*/  @P1 LOP3.LUT R0, R0, 0x20, RZ, 0xfc, !PT ;  /* 0x0000002000001812 */ /* 0x000fc400078efcff */
[----:B------:R-:W-:Y:S02]  /*25430*/  @!P1 IADD3.X R31, R29, R13, R6, P4, P5 ;  /* 0x0000000d1d1f9210 */ /* 0x000fe400027ea406 */
[----:B------:R-:W-:Y:S01]  /*25440*/  ISETP.GE.AND P1, PT, R26, 0x101, PT ;  /* 0x000001011a00780c */ /* 0x000fe20003f26270 */
[----:B------:R0:W-:Y:S03]  /*25450*/  @!P6 STG.E.U8 desc[UR52][R32.64+0x8], R12 ;  /* 0x0000080c2000e986 */ /* 0x0001e6000c101134 */
[----:B------:R-:W-:-:S13]  /*25460*/  ISETP.LT.OR P6, PT, R27, 0x11, !P1 ;  /* 0x000000111b00780c */ /* 0x000fda0004fc1670 */
[----:B0-----:R-:W0:Y:S02]  /*25470*/  @!P6 LDC.64 R12, c[0x0][0x5c0] ;  /* 0x00017000ff0ceb82 */ /* 0x001e240000000a00 */
[----:B0-----:R-:W-:Y:S01]  /*25480*/  @!P6 IADD3 R46, P4, P5, R10, R12, R9 ;  /* 0x0000000c0a2ee210 */ /* 0x001fe20007d9e009 */
[----:B-----5:R-:W-:Y:S02]  /*25490*/  FMUL R12, R48, UR4 ;  /* 0x00000004300c7c20 */ /* 0x020fe40008400000 */
[----:B------:R-:W3:Y:S01]  /*254a0*/  LDL.LU R48, [R1+0xfc] ;  /* 0x0000fc0001307983 */ /* 0x000ee20000300800 */
[----:B------:R-:W-:Y:S02]  /*254b0*/  @!P6 IADD3.X R47, R29, R13, R8, P4, P5 ;  /* 0x0000000d1d2fe210 */ /* 0x000fe400027ea408 */
[----:B------:R-:W-:Y:S02]  /*254c0*/  ISETP.LT.OR P5, PT, R27, 0x9, !P3 ;  /* 0x000000091b00780c */ /* 0x000fe40005fa1670 */
[----:B------:R-:W-:-:S05]  /*254d0*/  F2FP.SATFINITE.E4M3.F32.PACK_AB_MERGE_C R12, RZ, R12, RZ ;  /* 0x0000000cff0c723e */ /* 0x000fca00048070ff */
[----:B------:R0:W-:Y:S06]  /*254e0*/  @!P2 STG.E.U8 desc[UR52][R22.64+0x9], R12 ;  /* 0x0000090c1600a986 */ /* 0x0001ec000c101134 */
[----:B0-----:R-:W0:Y:S01]  /*254f0*/  @!P5 LDC.64 R12, c[0x0][0x5c0] ;  /* 0x00017000ff0cdb82 */ /* 0x001e220000000a00 */
[----:B------:R-:W-:-:S04]  /*25500*/  LOP3.LUT R0, R0, 0xffffffef, RZ, 0xc0, !PT ;  /* 0xffffffef00007812 */ /* 0x000fc800078ec0ff */
[----:B------:R-:W-:Y:S02]  /*25510*/  @P6 LOP3.LUT R0, R0, 0x10, RZ, 0xfc, !PT ;  /* 0x0000001000006812 */ /* 0x000fe400078efcff */
[----:B------:R-:W-:-:S04]  /*25520*/  @!P5 IADD3 R15, P4, P6, R3, R10, R9 ;  /* 0x0000000a030fd210 */ /* 0x000fc80007e9e009 */
[----:B------:R-:W-:Y:S02]  /*25530*/  @!P5 IADD3.X R16, R4, R29, R8, P4, P6 ;  /* 0x0000001d0410d210 */ /* 0x000fe400027ec408 */
[----:B0-----:R-:W-:Y:S01]  /*25540*/  @!P5 IADD3 R12, P4, R15, R12, RZ ;  /* 0x0000000c0f0cd210 */ /* 0x001fe20007f9e0ff */
[----:B------:R-:W-:Y:S02]  /*25550*/  FMUL R15, R45, UR4 ;  /* 0x000000042d0f7c20 */ /* 0x000fe40008400000 */
[----:B------:R-:W4:Y:S02]  /*25560*/  LDL.LU R45, [R1+0x100] ;  /* 0x00010000012d7983 */ /* 0x000f240000300800 */
[----:B------:R-:W-:Y:S01]  /*25570*/  @!P5 IMAD.X R13, R16, 0x1, R13, P4 ;  /* 0x00000001100dd824 */ /* 0x000fe200020e060d */
[C---:B------:R-:W-:Y:S02]  /*25580*/  ISETP.LT.OR P4, PT, R27.reuse, 0xa, !P3 ;  /* 0x0000000a1b00780c */ /* 0x040fe40005f81670 */
[----:B------:R-:W-:-:S02]  /*25590*/  ISETP.LT.OR P3, PT, R27, 0x12, !P1 ;  /* 0x000000121b00780c */ /* 0x000fc40004f61670 */
[----:B------:R-:W-:-:S05]  /*255a0*/  F2FP.SATFINITE.E4M3.F32.PACK_AB_MERGE_C R15, RZ, R15, RZ ;  /* 0x0000000fff0f723e */ /* 0x000fca00048070ff */
[----:B------:R0:W-:Y:S04]  /*255b0*/  @!P5 STG.E.U8 desc[UR52][R12.64+0x8], R15 ;  /* 0x0000080f0c00d986 */ /* 0x0001e8000c101134 */
[----:B------:R-:W1:Y:S08]  /*255c0*/  @!P4 LDC.64 R16, c[0x0][0x5c0] ;  /* 0x00017000ff10cb82 */ /* 0x000e700000000a00 */
[----:B0-----:R-:W0:Y:S01]  /*255d0*/  @!P3 LDC.64 R12, c[0x0][0x5c0] ;  /* 0x00017000ff0cbb82 */ /* 0x001e220000000a00 */
[----:B------:R-:W-:-:S04]  /*255e0*/  @!P4 IADD3 R18, P2, P6, R3, R10, R9 ;  /* 0x0000000a0312c210 */ /* 0x000fc80007e5e009 */
[----:B------:R-:W-:Y:S02]  /*255f0*/  @!P4 IADD3.X R19, R4, R29, R8, P2, P6 ;  /* 0x0000001d0413c210 */ /* 0x000fe400017ec408 */
[----:B0-----:R-:W-:-:S04]  /*25600*/  @!P3 IADD3 R22, P5, P6, R10, R12, R9 ;  /* 0x0000000c0a16b210 */ /* 0x001fc80007ebe009 */
[----:B------:R-:W-:Y:S02]  /*25610*/  @!P3 IADD3.X R23, R29, R13, R8, P5, P6 ;  /* 0x0000000d1d17b210 */ /* 0x000fe40002fec408 */
[----:B------:R-:W-:Y:S02]  /*25620*/  ISETP.LT.OR P6, PT, R27, 0x19, !P1 ;  /* 0x000000191b00780c */ /* 0x000fe40004fc1670 */
[----:B-1----:R-:W-:-:S05]  /*25630*/  @!P4 IADD3 R16, P2, R18, R16, RZ ;  /* 0x000000101210c210 */ /* 0x002fca0007f5e0ff */
[----:B------:R-:W-:Y:S02]  /*25640*/  @!P4 IMAD.X R17, R19, 0x1, R17, P2 ;  /* 0x000000011311c824 */ /* 0x000fe400010e0611 */
[----:B--2---:R-:W-:Y:S02]  /*25650*/  FMUL R12, R44, UR4 ;  /* 0x000000042c0c7c20 */ /* 0x004fe40008400000 */
[----:B------:R-:W2:Y:S03]  /*25660*/  LDL.LU R44, [R1+0x104] ;  /* 0x00010400012c7983 */ /* 0x000ea60000300800 */
[----:B------:R-:W-:Y:S01]  /*25670*/  F2FP.SATFINITE.E4M3.F32.PACK_AB_MERGE_C R12, RZ, R12, RZ ;  /* 0x0000000cff0c723e */ /* 0x000fe200048070ff */
[----:B------:R-:W5:Y:S04]  /*25680*/  LDL.LU R52, [R1+0x108] ;  /* 0x0001080001347983 */ /* 0x000f680000300800 */
[----:B------:R0:W-:Y:S02]  /*25690*/  @!P4 STG.E.U8 desc[UR52][R16.64+0x9], R12 ;  /* 0x0000090c1000c986 */ /* 0x0001e4000c101134 */
[----:B0-----:R-:W0:Y:S01]  /*256a0*/  @!P6 LDC.64 R12, c[0x0][0x5c0] ;  /* 0x00017000ff0ceb82 */ /* 0x001e220000000a00 */
[----:B------:R-:W-:-:S02]  /*256b0*/  ISETP.GE.AND P2, PT, R26, 0x1, PT ;  /* 0x000000011a00780c */ /* 0x000fc40003f46270 */
[----:B0-----:R-:W-:-:S04]  /*256c0*/  @!P6 IADD3 R32, P4, P5, R10, R12, R9 ;  /* 0x0000000c0a20e210 */ /* 0x001fc80007d9e009 */
[----:B------:R-:W-:Y:S02]  /*256d0*/  @!P6 IADD3.X R33, R29, R13, R8, P4, P5 ;  /* 0x0000000d1d21e210 */ /* 0x000fe400027ea408 */
[----:B------:R-:W-:-:S13]  /*256e0*/  ISETP.LT.OR P4, PT, R27, 0x11, !P2 ;  /* 0x000000111b00780c */ /* 0x000fda0005781670 */
[----:B------:R-:W0:Y:S01]  /*256f0*/  @!P4 LDC.64 R12, c[0x0][0x5c0] ;  /* 0x00017000ff0ccb82 */ /* 0x000e220000000a00 */
[----:B---3--:R-:W-:-:S05]  /*25700*/  FMUL R15, R48, UR4 ;  /* 0x00000004300f7c20 */ /* 0x008fca0008400000 */
[----:B------:R-:W-:Y:S02]  /*25710*/  F2FP.SATFINITE.E4M3.F32.PACK_AB_MERGE_C R15, RZ, R15, RZ ;  /* 0x0000000fff0f723e */ /* 0x000fe400048070ff */
[----:B0-----:R-:W-:-:S05]  /*25720*/  @!P4 IADD3 R12, P5, R10, R12, RZ ;  /* 0x0000000c0a0cc210 */ /* 0x001fca0007fbe0ff */
[----:B------:R-:W-:-:S05]  /*25730*/  @!P4 IMAD.X R13, R29, 0x1, R13, P5 ;  /* 0x000000011d0dc824 */ /* 0x000fca00028e060d */
[----:B------:R0:W-:Y:S01]  /*25740*/  @!P4 STG.E.U8 desc[UR52][R12.64+0x10], R15 ;  /* 0x0000100f0c00c986 */ /* 0x0001e2000c101134 */
[----:B------:R-:W-:-:S13]  /*25750*/  ISETP.LT.OR P4, PT, R27, 0x12, !P2 ;  /* 0x000000121b00780c */ /* 0x000fda0005781670 */
[----:B0-----:R-:W0:Y:S01]  /*25760*/  @!P4 LDC.64 R12, c[0x0][0x5c0] ;  /* 0x00017000ff0ccb82 */ /* 0x001e220000000a00 */
[----:B------:R-:W-:Y:S01]  /*25770*/  ISETP.LT.OR P1, PT, R27, 0x1a, !P1 ;  /* 0x0000001a1b00780c */ /* 0x000fe20004f21670 */
[----:B----4-:R-:W-:Y:S01]  /*25780*/  FMUL R15, R45, UR4 ;  /* 0x000000042d0f7c20 */ /* 0x010fe20008400000 */
[----:B------:R-:W-:Y:S01]  /*25790*/  LOP3.LUT R0, R0, 0xfffffffb, RZ, 0xc0, !PT ;  /* 0xfffffffb00007812 */ /* 0x000fe200078ec0ff */
[----:B------:R-:W3:Y:S03]  /*257a0*/  LDL.LU R45, [R1+0x10c] ;  /* 0x00010c00012d7983 */ /* 0x000ee60000300800 */
[----:B------:R-:W-:Y:S02]  /*257b0*/  F2FP.SATFINITE.E4M3.F32.PACK_AB_MERGE_C R15, RZ, R15, RZ ;  /* 0x0000000fff0f723e */ /* 0x000fe400048070ff */
[----:B0-----:R-:W-:-:S05]  /*257c0*/  @!P4 IADD3 R12, P5, R10, R12, RZ ;  /* 0x0000000c0a0cc210 */ /* 0x001fca0007fbe0ff */
[----:B------:R-:W-:-:S05]  /*257d0*/  @!P4 IMAD.X R13, R29, 0x1, R13, P5 ;  /* 0x000000011d0dc824 */ /* 0x000fca00028e060d */
[----:B------:R0:W-:Y:S01]  /*257e0*/  @!P4 STG.E.U8 desc[UR52][R12.64+0x11], R15 ;  /* 0x0000110f0c00c986 */ /* 0x0001e2000c101134 */
[----:B------:R-:W-:Y:S01]  /*257f0*/  @P3 LOP3.LUT R0, R0, 0x4, RZ, 0xfc, !PT ;  /* 0x0000000400003812 */ /* 0x000fe200078efcff */
[----:B0-----:R-:W0:Y:S03]  /*25800*/  @!P1 LDC.64 R12, c[0x0][0x5c0] ;  /* 0x00017000ff0c9b82 */ /* 0x001e260000000a00 */
[----:B------:R-:W-:Y:S02]  /*25810*/  LOP3.LUT R0, R0, 0xfffff7ff, RZ, 0xc0, !PT ;  /* 0xfffff7ff00007812 */ /* 0x000fe400078ec0ff */
[----:B------:R-:W-:Y:S02]  /*25820*/  LOP3.LUT P3, RZ, R11, 0x80, RZ, 0xc0, !PT ;  /* 0x000000800bff7812 */ /* 0x000fe4000786c0ff */
[----:B------:R-:W-:Y:S02]  /*25830*/  @P6 LOP3.LUT R0, R0, 0x800, RZ, 0xfc, !PT ;  /* 0x0000080000006812 */ /* 0x000fe400078efcff */
[----:B------:R-:W-:-:S02]  /*25840*/  ISETP.LT.OR P6, PT, R27, 0x21, !P3 ;  /* 0x000000211b00780c */ /* 0x000fc40005fc1670 */
[----:B0-----:R-:W-:-:S04]  /*25850*/  @!P1 IADD3 R18, P4, P5, R10, R12, R9 ;  /* 0x0000000c0a129210 */ /* 0x001fc80007d9e009 */
[----:B------:R-:W-:-:S07]  /*25860*/  @!P1 IADD3.X R19, R29, R13, R8, P4, P5 ;  /* 0x0000000d1d139210 */ /* 0x000fce00027ea408 */
[----:B------:R-:W0:Y:S02]  /*25870*/  @!P6 LDC.64 R12, c[0x0][0x5c0] ;  /* 0x00017000ff0ceb82 */ /* 0x000e240000000a00 */
[----:B0-----:R-:W-:Y:S01]  /*25880*/  @!P6 IADD3 R50, P4, P5, R10, R12, R3 ;  /* 0x0000000c0a32e210 */ /* 0x001fe20007d9e003 */
[----:B--2---:R-:W-:Y:S02]  /*25890*/  FMUL R12, R44, UR4 ;  /* 0x000000042c0c7c20 */ /* 0x004fe40008400000 */
[----:B------:R-:W2:Y:S04]  /*258a0*/  LDL.LU R44, [R1+0x110] ;  /* 0x00011000012c7983 */ /* 0x000ea80000300800 */
[----:B------:R-:W4:Y:S01]  /*258b0*/  LDL.LU R56, [R1+0x114] ;  /* 0x0001140001387983 */ /* 0x000f220000300800 */
[----:B------:R-:W-:-:S02]  /*258c0*/  LOP3.LUT R0, R0, 0xfffffffe, RZ, 0xc0, !PT ;  /* 0xfffffffe00007812 */ /* 0x000fc400078ec0ff */
[----:B------:R-:W-:Y:S01]  /*258d0*/  F2FP.SATFINITE.E4M3.F32.PACK_AB_MERGE_C R12, RZ, R12, RZ ;  /* 0x0000000cff0c723e */ /* 0x000fe200048070ff */
[----:B------:R-:W4:Y:S01]  /*258e0*/  LDL.LU R53, [R1+0x118] ;  /* 0x0001180001357983 */ /* 0x000f220000300800 */
[----:B------:R-:W-:Y:S02]  /*258f0*/  @P1 LOP3.LUT R0, R0, 0x1, RZ, 0xfc, !PT ;  /* 0x0000000100001812 */ /* 0x000fe400078efcff */
[----:B------:R-:W-:-:S13]  /*25900*/  ISETP.LT.OR P1, PT, R27, 0x11, !P3 ;  /* 0x000000111b00780c */ /* 0x000fda0005f21670 */
[----:B------:R0:W-:Y:S01]  /*25910*/  @!P1 STG.E.U8 desc[UR52][R42.64+0x10], R12 ;  /* 0x0000100c2a009986 */ /* 0x0001e2000c101134 */
[----:B------:R-:W-:Y:S02]  /*25920*/  ISETP.LT.OR P1, PT, R27, 0x22, !P3 ;  /* 0x000000221b00780c */ /* 0x000fe40005f21670 */
[----:B------:R-:W-:-:S11]  /*25930*/  @!P6 IADD3.X R51, R29, R13, R4, P4, P5 ;  /* 0x0000000d1d33e210 */ /* 0x000fd600027ea404 */
[----:B0-----:R-:W0:Y:S01]  /*25940*/  @!P1 LDC.64 R12, c[0x0][0x5c0] ;  /* 0x00017000ff0c9b82 */ /* 0x001e220000000a00 */
[C---:B------:R-:W-:Y:S02]  /*25950*/  ISETP.LT.OR P6, PT, R27.reuse, 0x12, !P3 ;  /* 0x000000121b00780c */ /* 0x040fe40005fc1670 */
[----:B0-----:R-:W-:Y:S01]  /*25960*/  @!P1 IADD3 R48, P4, P5, R10, R12, R3 ;  /* 0x0000000c0a309210 */ /* 0x001fe20007d9e003 */
[----:B-----5:R-:W-:Y:S02]  /*25970*/  FMUL R12, R52, UR4 ;  /* 0x00000004340c7c20 */ /* 0x020fe40008400000 */
[----:B------:R-:W5:Y:S03]  /*25980*/  LDL.LU R52, [R1+0x11c] ;  /* 0x00011c0001347983 */ /* 0x000f660000300800 */
[----:B------:R-:W-:Y:S01]  /*25990*/  F2FP.SATFINITE.E4M3.F32.PACK_AB_MERGE_C R12, RZ, R12, RZ ;  /* 0x0000000cff0c723e */ /* 0x000fe200048070ff */
[----:B------:R-:W5:Y:S04]  /*259a0*/  LDL.LU R58, [R1+0x120] ;  /* 0x00012000013a7983 */ /* 0x000f680000300800 */
[----:B------:R0:W-:Y:S01]  /*259b0*/  @!P6 STG.E.U8 desc[UR52][R24.64+0x11], R12 ;  /* 0x0000110c1800e986 */ /* 0x0001e2000c101134 */
[----:B------:R-:W-:-:S02]  /*259c0*/  ISETP.LT.OR P6, PT, R27, 0x29, !P3 ;  /* 0x000000291b00780c */ /* 0x000fc40005fc1670 */
[----:B------:R-:W-:-:S11]  /*259d0*/  @!P1 IADD3.X R49, R29, R13, R4, P4, P5 ;  /* 0x0000000d1d319210 */ /* 0x000fd600027ea404 */
[----:B0-----:R-:W0:Y:S02]  /*259e0*/  @!P6 LDC.64 R12, c[0x0][0x5c0] ;  /* 0x00017000ff0ceb82 */ /* 0x001e240000000a00 */
        /* <DEDUP_REMOVED lines=11> */
[----:B------:R-:W-:Y:S02]  /*25aa0*/  ISETP.LT.OR P2, PT, R27, 0x2a, !P3 ;  /* 0x0000002a1b00780c */ /* 0x000fe40005f41670 */
[----:B0-----:R-:W-:-:S05]  /*25ab0*/  @!P4 IADD3 R12, P5, R10, R12, RZ ;  /* 0x0000000c0a0cc210 */ /* 0x001fca0007fbe0ff */
[----:B------:R-:W-:Y:S01]  /*25ac0*/  @!P4 IMAD.X R13, R29, 0x1, R13, P5 ;  /* 0x000000011d0dc824 */ /* 0x000fe200028e060d */
[----:B------:R-:W-:Y:S02]  /*25ad0*/  LOP3.LUT R0, R0, 0xffffbfff, RZ, 0xc0, !PT ;  /* 0xffffbfff00007812 */ /* 0x000fe400078ec0ff */
[C---:B------:R-:W-:Y:S02]  /*25ae0*/  LOP3.LUT P1, RZ, R11.reuse, 0x40, RZ, 0xc0, !PT ;  /* 0x000000400bff7812 */ /* 0x040fe4000782c0ff */
[----:B------:R-:W-:Y:S02]  /*25af0*/  LOP3.LUT R11, R11, 0xfffffff7, RZ, 0xc0, !PT ;  /* 0xfffffff70b0b7812 */ /* 0x000fe400078ec0ff */
[----:B------:R-:W-:Y:S02]  /*25b00*/  @P6 LOP3.LUT R0, R0, 0x4000, RZ, 0xfc, !PT ;  /* 0x0000400000006812 */ /* 0x000fe400078efcff */
[----:B------:R-:W-:Y:S02]  /*25b10*/  @P3 LOP3.LUT R11, R11, 0x8, RZ, 0xfc, !PT ;  /* 0x000000080b0b3812 */ /* 0x000fe400078efcff */
[----:B------:R-:W-:-:S02]  /*25b20*/  LOP3.LUT P6, RZ, R0, 0x80, RZ, 0xc0, !PT ;  /* 0x0000008000ff7812 */ /* 0x000fc400078cc0ff */
        /* <DEDUP_REMOVED lines=12> */
[----:B----4-:R-:W-:-:S05]  /*25bf0*/  FMUL R12, R56, UR4 ;  /* 0x00000004380c7c20 */ /* 0x010fca0008400000 */
[----:B------:R-:W-:-:S05]  /*25c00*/  F2FP.SATFINITE.E4M3.F32.PACK_AB_MERGE_C R12, RZ, R12, RZ ;  /* 0x0000000cff0c723e */ /* 0x000fca00048070ff */
[----:B------:R0:W-:Y:S01]  /*25c10*/  @!P3 STG.E.U8 desc[UR52][R40.64+0x18], R12 ;  /* 0x0000180c2800b986 */ /* 0x0001e2000c101134 */
[----:B------:R-:W-:Y:S02]  /*25c20*/  ISETP.LT.OR P3, PT, R27, 0x22, !P0 ;  /* 0x000000221b00780c */ /* 0x000fe40004761670 */
[----:B------:R-:W-:-:S11]  /*25c30*/  @!P2 IADD3.X R45, R29, R13, R6, P4, P5 ;  /* 0x0000000d1d2da210 */ /* 0x000fd600027ea406 */
[----:B0-----:R-:W0:Y:S01]  /*25c40*/  @!P3 LDC.64 R12, c[0x0][0x5c0] ;  /* 0x00017000ff0cbb82 */ /* 0x001e220000000a00 */
[----:B------:R-:W-:-:S04]  /*25c50*/  LOP3.LUT R0, R0, 0xffffdfff, RZ, 0xc0, !PT ;  /* 0xffffdfff00007812 */ /* 0x000fc800078ec0ff */
[----:B------:R-:W-:-:S04]  /*25c60*/  @P2 LOP3.LUT R0, R0, 0x2000, RZ, 0xfc, !PT ;  /* 0x0000200000002812 */ /* 0x000fc800078efcff */
[----:B------:R-:W-:-:S04]  /*25c70*/  LOP3.LUT R0, R0, 0xfffffeff, RZ, 0xc0, !PT ;  /* 0xfffffeff00007812 */ /* 0x000fc800078ec0ff */
[----:B------:R-:W-:Y:S02]  /*25c80*/  @P3 LOP3.LUT R0, R0, 0x100, RZ, 0xfc, !PT ;  /* 0x0000010000003812 */ /* 0x000fe400078efcff */
[----:B0-----:R-:W-:Y:S01]  /*25c90*/  @!P3 IADD3 R24, P4, P5, R10, R12, R7 ;  /* 0x0000000c0a18b210 */ /* 0x001fe20007d9e007 */
[----:B------:R-:W-:Y:S02]  /*25ca0*/  FMUL R12, R53, UR4 ;  /* 0x00000004350c7c20 */ /* 0x000fe40008400000 */
[----:B------:R-:W2:Y:S01]  /*25cb0*/  LDL.LU R53, [R1+0x124] ;  /* 0x0001240001357983 */ /* 0x000ea20000300800 */
[----:B------:R-:W-:Y:S02]  /*25cc0*/  @!P3 IADD3.X R25, R29, R13, R6, P4, P5 ;  /* 0x0000000d1d19b210 */ /* 0x000fe400027ea406 */
[----:B------:R-:W-:Y:S02]  /*25cd0*/  ISETP.LT.OR P3, PT, R27, 0x29, !P0 ;  /* 0x000000291b00780c */ /* 0x000fe40004761670 */
[----:B------:R-:W-:-:S05]  /*25ce0*/  F2FP.SATFINITE.E4M3.F32.PACK_AB_MERGE_C R12, RZ, R12, RZ ;  /* 0x0000000cff0c723e */ /* 0x000fca00048070ff */
[----:B------:R0:W-:Y:S06]  /*25cf0*/  @!P6 STG.E.U8 desc[UR52][R36.64+0x19], R12 ;  /* 0x0000190c2400e986 */ /* 0x0001ec000c101134 */
[----:B0-----:R-:W0:Y:S01]  /*25d00*/  @!P3 LDC.64 R12, c[0x0][0x5c0] ;  /* 0x00017000ff0cbb82 */ /* 0x001e220000000a00 */
[----:B------:R-:W-:-:S04]  /*25d10*/  LOP3.LUT R0, R0, 0xffff7fff, RZ, 0xc0, !PT ;  /* 0xffff7fff00007812 */ /* 0x000fc800078ec0ff */
[----:B------:R-:W-:Y:S02]  /*25d20*/  @P3 LOP3.LUT R0, R0, 0x8000, RZ, 0xfc, !PT ;  /* 0x0000800000003812 */ /* 0x000fe400078efcff */
[----:B0-----:R-:W-:-:S04]  /*25d30*/  @!P3 IADD3 R40, P4, P5, R10, R12, R7 ;  /* 0x0000000c0a28b210 */ /* 0x001fc80007d9e007 */
[----:B------:R-:W-:Y:S02]  /*25d40*/  @!P3 IADD3.X R41, R29, R13, R6, P4, P5 ;  /* 0x0000000d1d29b210 */ /* 0x000fe400027ea406 */
[----:B------:R-:W-:-:S13]  /*25d50*/  ISETP.LT.OR P3, PT, R27, 0x2a, !P0 ;  /* 0x0000002a1b00780c */ /* 0x000fda0004761670 */
[----:B------:R-:W0:Y:S02]  /*25d60*/  @!P3 LDC.64 R12, c[0x0][0x5c0] ;  /* 0x00017000ff0cbb82 */ /* 0x000e240000000a00 */
[----:B0-----:R-:W-:Y:S01]  /*25d70*/  @!P3 IADD3 R36, P4, P5, R10, R12, R7 ;  /* 0x0000000c0a24b210 */ /* 0x001fe20007d9e007 */
[----:B-----5:R-:W-:Y:S02]  /*25d80*/  FMUL R12, R52, UR4 ;  /* 0x00000004340c7c20 */ /* 0x020fe40008400000 */
[----:B------:R-:W3:Y:S04]  /*25d90*/  LDL.LU R52, [R1+0x128] ;  /* 0x0001280001347983 */ /* 0x000ee80000300800 */
[----:B------:R-:W4:Y:S01]  /*25da0*/  LDL.LU R60, [R1+0x12c] ;  /* 0x00012c00013c7983 */ /* 0x000f220000300800 */
[----:B------:R-:W-:-:S02]  /*25db0*/  LOP3.LUT R0, R0, 0xffffff7f, RZ, 0xc0, !PT ;  /* 0xffffff7f00007812 */ /* 0x000fc400078ec0ff */
[C---:B------:R-:W-:Y:S01]  /*25dc0*/  LOP3.LUT P2, RZ, R11.reuse, 0x20, RZ, 0xc0, !PT ;  /* 0x000000200bff7812 */ /* 0x040fe2000784c0ff */
[----:B------:R-:W5:Y:S01]  /*25dd0*/  LDL.LU R59, [R1+0x130] ;  /* 0x00013000013b7983 */ /* 0x000f620000300800 */
[----:B------:R-:W-:Y:S02]  /*25de0*/  LOP3.LUT R11, R11, 0xfffffffb, RZ, 0xc0, !PT ;  /* 0xfffffffb0b0b7812 */ /* 0x000fe400078ec0ff */
[----:B------:R-:W-:Y:S02]  /*25df0*/  @P3 LOP3.LUT R0, R0, 0x80, RZ, 0xfc, !PT ;  /* 0x0000008000003812 */ /* 0x000fe400078efcff */
[----:B------:R-:W-:Y:S02]  /*25e00*/  @!P3 IADD3.X R37, R29, R13, R6, P4, P5 ;  /* 0x0000000d1d25b210 */ /* 0x000fe400027ea406 */
[----:B------:R-:W-:Y:S02]  /*25e10*/  ISETP.GE.AND P3, PT, R26, 0x101, PT ;  /* 0x000001011a00780c */ /* 0x000fe40003f66270 */
[----:B------:R-:W-:-:S02]  /*25e20*/  @P0 LOP3.LUT R11, R11, 0x4, RZ, 0xfc, !PT ;  /* 0x000000040b0b0812 */ /* 0x000fc400078efcff */
[----:B------:R-:W-:Y:S02]  /*25e30*/  ISETP.LT.OR P0, PT, R27, 0x21, !P3 ;  /* 0x000000211b00780c */ /* 0x000fe40005f01670 */
[----:B------:R-:W-:-:S05]  /*25e40*/  F2FP.SATFINITE.E4M3.F32.PACK_AB_MERGE_C R12, RZ, R12, RZ ;  /* 0x0000000cff0c723e */ /* 0x000fca00048070ff */
[----:B------:R0:W-:Y:S06]  /*25e50*/  @!P2 STG.E.U8 desc[UR52][R38.64+0x10], R12 ;  /* 0x0000100c2600a986 */ /* 0x0001ec000c101134 */
[----:B0-----:R-:W0:Y:S01]  /*25e60*/  @!P0 LDC.64 R12, c[0x0][0x5c0] ;  /* 0x00017000ff0c8b82 */ /* 0x001e220000000a00 */
[----:B------:R-:W-:Y:S02]  /*25e70*/  LOP3.LUT P2, RZ, R11, 0x10, RZ, 0xc0, !PT ;  /* 0x000000100bff7812 */ /* 0x000fe4000784c0ff */
[----:B0-----:R-:W-:Y:S01]  /*25e80*/  @!P0 IADD3 R56, P4, P5, R10, R12, R9 ;  /* 0x0000000c0a388210 */ /* 0x001fe20007d9e009 */
[----:B------:R-:W-:-:S02]  /*25e90*/  FMUL R12, R58, UR4 ;  /* 0x000000043a0c7c20 */ /* 0x000fc40008400000 */
[----:B------:R-:W5:Y:S01]  /*25ea0*/  LDL.LU R58, [R1+0x134] ;  /* 0x00013400013a7983 */ /* 0x000f620000300800 */
[----:B------:R-:W-:Y:S02]  /*25eb0*/  @!P0 IADD3.X R57, R29, R13, R8, P4, P5 ;  /* 0x0000000d1d398210 */ /* 0x000fe400027ea408 */
[----:B------:R-:W-:Y:S01]  /*25ec0*/  ISETP.LT.OR P4, PT, R27, 0x11, !P2 ;  /* 0x000000111b00780c */ /* 0x000fe20005781670 */
[----:B------:R-:W5:Y:S01]  /*25ed0*/  LDL.LU R61, [R1+0x138] ;  /* 0x00013800013d7983 */ /* 0x000f620000300800 */
[----:B------:R-:W-:-:S05]  /*25ee0*/  F2FP.SATFINITE.E4M3.F32.PACK_AB_MERGE_C R12, RZ, R12, RZ ;  /* 0x0000000cff0c723e */ /* 0x000fca00048070ff */
[----:B------:R0:W-:Y:S06]  /*25ef0*/  @!P1 STG.E.U8 desc[UR52][R20.64+0x11], R12 ;  /* 0x0000110c14009986 */ /* 0x0001ec000c101134 */
[----:B0-----:R-:W0:Y:S01]  /*25f00*/  @!P4 LDC.64 R12, c[0x0][0x5c0] ;  /* 0x00017000ff0ccb82 */ /* 0x001e220000000a00 */
[----:B------:R-:W-:-:S04]  /*25f10*/  @!P4 IADD3 R15, P1, P5, R3, R10, R7 ;  /* 0x0000000a030fc210 */ /* 0x000fc80007d3e007 */
[----:B------:R-:W-:Y:S02]  /*25f20*/  @!P4 IADD3.X R16, R4, R29, R6, P1, P5 ;  /* 0x0000001d0410c210 */ /* 0x000fe40000fea406 */
[----:B------:R-:W-:Y:S02]  /*25f30*/  ISETP.LT.OR P3, PT, R27, 0x22, !P3 ;  /* 0x000000221b00780c */ /* 0x000fe40005f61670 */
[----:B0-----:R-:W-:-:S05]  /*25f40*/  @!P4 IADD3 R12, P1, R15, R12, RZ ;  /* 0x0000000c0f0cc210 */ /* 0x001fca0007f3e0ff */
[----:B------:R-:W-:Y:S01]  /*25f50*/  @!P4 IMAD.X R13, R16, 0x1, R13, P1 ;  /* 0x00000001100dc824 */ /* 0x000fe200008e060d */
[----:B------:R-:W-:-:S13]  /*25f60*/  ISETP.LT.OR P1, PT, R27, 0x12, !P2 ;  /* 0x000000121b00780c */ /* 0x000fda0005721670 */
[----:B------:R-:W0:Y:S01]  /*25f70*/  @!P1 LDC.64 R16, c[0x0][0x5c0] ;  /* 0x00017000ff109b82 */ /* 0x000e220000000a00 */
[----:B------:R-:W-:Y:S02]  /*25f80*/  LOP3.LUT R0, R0, 0xfffeffff, RZ, 0xc0, !PT ;  /* 0xfffeffff00007812 */ /* 0x000fe400078ec0ff */
[----:B------:R-:W-:Y:S02]  /*25f90*/  @!P1 IADD3 R20, P5, P6, R3, R10, R7 ;  /* 0x0000000a03149210 */ /* 0x000fe40007ebe007 */
[----:B------:R-:W-:Y:S02]  /*25fa0*/  @P0 LOP3.LUT R0, R0, 0x10000, RZ, 0xfc, !PT ;  /* 0x0001000000000812 */ /* 0x000fe400078efcff */
[----:B------:R-:W-:Y:S02]  /*25fb0*/  @!P1 IADD3.X R28, R4, R29, R6, P5, P6 ;  /* 0x0000001d041c9210 */ /* 0x000fe40002fec406 */
[C---:B------:R-:W-:Y:S02]  /*25fc0*/  LOP3.LUT P0, RZ, R0.reuse, 0x20, RZ, 0xc0, !PT ;  /* 0x0000002000ff7812 */ /* 0x040fe4000780c0ff */
[----:B------:R-:W-:-:S04]  /*25fd0*/  LOP3.LUT R0, R0, 0xfffffdff, RZ, 0xc0, !PT ;  /* 0xfffffdff00007812 */ /* 0x000fc800078ec0ff */
[----:B------:R-:W-:Y:S01]  /*25fe0*/  @P3 LOP3.LUT R0, R0, 0x200, RZ, 0xfc, !PT ;  /* 0x0000020000003812 */ /* 0x000fe200078efcff */
[----:B--2---:R-:W-:-:S05]  /*25ff0*/  FMUL R15, R53, UR4 ;  /* 0x00000004350f7c20 */ /* 0x004fca0008400000 */
[----:B------:R-:W-:-:S05]  /*26000*/  F2FP.SATFINITE.E4M3.F32.PACK_AB_MERGE_C R15, RZ, R15, RZ ;  /* 0x0000000fff0f723e */ /* 0x000fca00048070ff */
[----:B------:R1:W-:Y:S02]  /*26010*/  @!P4 STG.E.U8 desc[UR52][R12.64+0x10], R15 ;  /* 0x0000100f0c00c986 */ /* 0x0003e4000c101134 */
[----:B-1----:R-:W1:Y:S01]  /*26020*/  @!P3 LDC.64 R12, c[0x0][0x5c0] ;  /* 0x00017000ff0cbb82 */ /* 0x002e620000000a00 */
[----:B0-----:R-:W-:-:S05]  /*26030*/  @!P1 IADD3 R16, P4, R20, R16, RZ ;  /* 0x0000001014109210 */ /* 0x001fca0007f9e0ff */
[----:B------:R-:W-:Y:S01]  /*26040*/  @!P1 IMAD.X R17, R28, 0x1, R17, P4 ;  /* 0x000000011c119824 */ /* 0x000fe200020e0611 */
[----:B-1----:R-:W-:-:S04]  /*26050*/  @!P3 IADD3 R20, P5, P6, R10, R12, R9 ;  /* 0x0000000c0a14b210 */ /* 0x002fc80007ebe009 */
[----:B------:R-:W-:Y:S02]  /*26060*/  @!P3 IADD3.X R21, R29, R13, R8, P5, P6 ;  /* 0x0000000d1d15b210 */ /* 0x000fe40002fec408 */
[----:B------:R-:W-:-:S04]  /*26070*/  ISETP.GE.AND P5, PT, R26, 0x101, PT ;  /* 0x000001011a00780c */ /* 0x000fc80003fa6270 */
[C---:B------:R-:W-:Y:S02]  /*26080*/  ISETP.LT.OR P3, PT, R27.reuse, 0x29, !P5 ;  /* 0x000000291b00780c */ /* 0x040fe40006f61670 */
[----:B------:R-:W-:Y:S01]  /*26090*/  ISETP.LT.OR P5, PT, R27, 0x2a, !P5 ;  /* 0x0000002a1b00780c */ /* 0x000fe20006fa1670 */
[----:B---3--:R-:W-:-:S05]  /*260a0*/  FMUL R12, R52, UR4 ;  /* 0x00000004340c7c20 */ /* 0x008fca0008400000 */
[----:B------:R-:W-:-:S05]  /*260b0*/  F2FP.SATFINITE.E4M3.F32.PACK_AB_MERGE_C R12, RZ, R12, RZ ;  /* 0x0000000cff0c723e */ /* 0x000fca00048070ff */
[----:B------:R0:W-:Y:S02]  /*260c0*/  @!P1 STG.E.U8 desc[UR52][R16.64+0x11], R12 ;  /* 0x0000110c10009986 */ /* 0x0001e4000c101134 */
[----:B0-----:R-:W0:Y:S02]  /*260d0*/  @!P3 LDC.64 R12, c[0x0][0x5c0] ;  /* 0x00017000ff0cbb82 */ /* 0x001e240000000a00 */
[----:B0-----:R-:W-:-:S04]  /*260e0*/  @!P3 IADD3 R52, P1, P4, R10, R12, R9 ;  /* 0x0000000c0a34b210 */ /* 0x001fc80007c3e009 */
[----:B------:R-:W-:Y:S02]  /*260f0*/  @!P3 IADD3.X R53, R29, R13, R8, P1, P4 ;  /* 0x0000000d1d35b210 */ /* 0x000fe40000fe8408 */
[----:B------:R-:W0:Y:S02]  /*26100*/  @!P5 LDC.64 R12, c[0x0][0x5c0] ;  /* 0x00017000ff0cdb82 */ /* 0x000e240000000a00 */
[----:B0-----:R-:W-:Y:S01]  /*26110*/  @!P5 IADD3 R38, P1, P4, R10, R12, R9 ;  /* 0x0000000c0a26d210 */ /* 0x001fe20007c3e009 */
[----:B----4-:R-:W-:Y:S02]  /*26120*/  FMUL R12, R60, UR4 ;  /* 0x000000043c0c7c20 */ /* 0x010fe40008400000 */
[----:B------:R-:W2:Y:S04]  /*26130*/  LDL.LU R60, [R1+0x13c] ;  /* 0x00013c00013c7983 */ /* 0x000ea80000300800 */
[----:B------:R-:W3:Y:S04]  /*26140*/  LDL.LU R70, [R1+0x140] ;  /* 0x0001400001467983 */ /* 0x000ee80000300800 */
[----:B------:R-:W4:Y:S01]  /*26150*/  LDL.LU R66, [R1+0x144] ;  /* 0x0001440001427983 */ /* 0x000f220000300800 */
[----:B------:R-:W-:-:S02]  /*26160*/  LOP3.LUT P6, RZ, R0, 0x400, RZ, 0xc0, !PT ;  /* 0x0000040000ff7812 */ /* 0x000fc400078cc0ff */
[----:B------:R-:W-:Y:S01]  /*26170*/  LOP3.LUT R0, R0, 0xfffbffff, RZ, 0xc0, !PT ;  /* 0xfffbffff00007812 */ /* 0x000fe200078ec0ff */
[----:B------:R-:W4:Y:S03]  /*26180*/  LDL.LU R67, [R1+0x148] ;  /* 0x0001480001437983 */ /* 0x000f260000300800 */
[----:B------:R-:W-:Y:S02]  /*26190*/  @P3 LOP3.LUT R0, R0, 0x40000, RZ, 0xfc, !PT ;  /* 0x0004000000003812 */ /* 0x000fe400078efcff */
[----:B------:R-:W-:Y:S02]  /*261a0*/  LOP3.LUT P3, RZ, R11, 0x8, RZ, 0xc0, !PT ;  /* 0x000000080bff7812 */ /* 0x000fe4000786c0ff */
[----:B------:R-:W-:Y:S02]  /*261b0*/  LOP3.LUT R0, R0, 0xfffdffff, RZ, 0xc0, !PT ;  /* 0xfffdffff00007812 */ /* 0x000fe400078ec0ff */
[----:B------:R-:W-:-:S02]  /*261c0*/  @!P5 IADD3.X R39, R29, R13, R8, P1, P4 ;  /* 0x0000000d1d27d210 */ /* 0x000fc40000fe8408 */
[----:B------:R-:W-:Y:S02]  /*261d0*/  @P5 LOP3.LUT R0, R0, 0x20000, RZ, 0xfc, !PT ;  /* 0x0002000000005812 */ /* 0x000fe400078efcff */
[----:B------:R-:W-:Y:S02]  /*261e0*/  ISETP.LT.OR P5, PT, R27, 0x31, !P3 ;  /* 0x000000311b00780c */ /* 0x000fe40005fa1670 */
[----:B------:R-:W-:-:S05]  /*261f0*/  F2FP.SATFINITE.E4M3.F32.PACK_AB_MERGE_C R12, RZ, R12, RZ ;  /* 0x0000000cff0c723e */ /* 0x000fca00048070ff */
[----:B------:R0:W-:Y:S06]  /*26200*/  @!P6 STG.E.U8 desc[UR52][R34.64+0x18], R12 ;  /* 0x0000180c2200e986 */ /* 0x0001ec000c101134 */
[----:B0-----:R-:W0:Y:S02]  /*26210*/  @!P5 LDC.64 R12, c[0x0][0x5c0] ;  /* 0x00017000ff0cdb82 */ /* 0x001e240000000a00 */
[----:B0-----:R-:W-:Y:S01]  /*26220*/  @!P5 IADD3 R68, P1, P4, R10, R12, R3 ;  /* 0x0000000c0a44d210 */ /* 0x001fe20007c3e003 */
[----:B-----5:R-:W-:-:S03]  /*26230*/  FMUL R12, R59, UR4 ;  /* 0x000000043b0c7c20 */ /* 0x020fc60008400000 */
[----:B------:R-:W-:Y:S02]  /*26240*/  @!P5 IADD3.X R69, R29, R13, R4, P1, P4 ;  /* 0x0000000d1d45d210 */ /* 0x000fe40000fe8404 */
[----:B------:R-:W-:Y:S02]  /*26250*/  ISETP.LT.OR P4, PT, R27, 0x19, !P2 ;  /* 0x000000191b00780c */ /* 0x000fe40005781670 */
[----:B------:R-:W-:-:S05]  /*26260*/  F2FP.SATFINITE.E4M3.F32.PACK_AB_MERGE_C R12, RZ, R12, RZ ;  /* 0x0000000cff0c723e */ /* 0x000fca00048070ff */
[----:B------:R0:W-:Y:S06]  /*26270*/  @!P0 STG.E.U8 desc[UR52][R30.64+0x19], R12 ;  /* 0x0000190c1e008986 */ /* 0x0001ec000c101134 */
[----:B0-----:R-:W0:Y:S01]  /*26280*/  @!P4 LDC.64 R12, c[0x0][0x5c0] ;  /* 0x00017000ff0ccb82 */ /* 0x001e220000000a00 */
[----:B------:R-:W-:Y:S02]  /*26290*/  @!P4 IADD3 R15, P1, P5, R3, R10, R7 ;  /* 0x0000000a030fc210 */ /* 0x000fe40007d3e007 */
[----:B------:R-:W-:Y:S02]  /*262a0*/  ISETP.LT.OR P0, PT, R27, 0x32, !P3 ;  /* 0x000000321b00780c */ /* 0x000fe40005f01670 */
[----:B------:R-:W-:-:S02]  /*262b0*/  @!P4 IADD3.X R16, R4, R29, R6, P1, P5 ;  /* 0x0000001d0410c210 */ /* 0x000fc40000fea406 */
[----:B0-----:R-:W-:Y:S01]  /*262c0*/  @!P4 IADD3 R12, P1, R15, R12, RZ ;  /* 0x0000000c0f0cc210 */ /* 0x001fe20007f3e0ff */
[----:B------:R-:W-:-:S04]  /*262d0*/  FMUL R15, R58, UR4 ;  /* 0x000000043a0f7c20 */ /* 0x000fc80008400000 */
[----:B------:R-:W-:Y:S01]  /*262e0*/  @!P4 IMAD.X R13, R16, 0x1, R13, P1 ;  /* 0x00000001100dc824 */ /* 0x000fe200008e060d */
[----:B------:R-:W-:Y:S02]  /*262f0*/  ISETP.LT.OR P1, PT, R27, 0x1a, !P2 ;  /* 0x0000001a1b00780c */ /* 0x000fe40005721670 */
[----:B------:R-:W-:-:S05]  /*26300*/  F2FP.SATFINITE.E4M3.F32.PACK_AB_MERGE_C R15, RZ, R15, RZ ;  /* 0x0000000fff0f723e */ /* 0x000fca00048070ff */
[----:B------:R0:W-:Y:S06]  /*26310*/  @!P4 STG.E.U8 desc[UR52][R12.64+0x18], R15 ;  /* 0x0000180f0c00c986 */ /* 0x0001ec000c101134 */
[----:B------:R-:W1:Y:S08]  /*26320*/  @!P1 LDC.64 R16, c[0x0][0x5c0] ;  /* 0x00017000ff109b82 */ /* 0x000e700000000a00 */
[----:B0-----:R-:W0:Y:S01]  /*26330*/  @!P0 LDC.64 R12, c[0x0][0x5c0] ;  /* 0x00017000ff0c8b82 */ /* 0x001e220000000a00 */
[----:B------:R-:W-:-:S04]  /*26340*/  @!P1 IADD3 R28, P5, P6, R3, R10, R7 ;  /* 0x0000000a031c9210 */ /* 0x000fc80007ebe007 */
[----:B------:R-:W-:Y:S02]  /*26350*/  @!P1 IADD3.X R30, R4, R29, R6, P5, P6 ;  /* 0x0000001d041e9210 */ /* 0x000fe40002fec406 */
[----:B-1----:R-:W-:Y:S02]  /*26360*/  @!P1 IADD3 R16, P4, R28, R16, RZ ;  /* 0x000000101c109210 */ /* 0x002fe40007f9e0ff */
[----:B0-----:R-:W-:Y:S01]  /*26370*/  @!P0 IADD3 R58, P5, P6, R10, R12, R3 ;  /* 0x0000000c0a3a8210 */ /* 0x001fe20007ebe003 */
[----:B------:R-:W-:-:S03]  /*26380*/  FMUL R12, R61, UR4 ;  /* 0x000000043d0c7c20 */ /* 0x000fc60008400000 */
[----:B------:R-:W-:Y:S02]  /*26390*/  @!P0 IADD3.X R59, R29, R13, R4, P5, P6 ;  /* 0x0000000d1d3b8210 */ /* 0x000fe40002fec404 */
[----:B------:R-:W-:Y:S01]  /*263a0*/  ISETP.LT.OR P5, PT, R27, 0x39, !P3 ;  /* 0x000000391b00780c */ /* 0x000fe20005fa1670 */
[----:B------:R-:W-:Y:S01]  /*263b0*/  @!P1 IMAD.X R17, R30, 0x1, R17, P4 ;  /* 0x000000011e119824 */ /* 0x000fe200020e0611 */
[----:B------:R-:W-:-:S05]  /*263c0*/  F2FP.SATFINITE.E4M3.F32.PACK_AB_MERGE_C R12, RZ, R12, RZ ;  /* 0x0000000cff0c723e */ /* 0x000fca00048070ff */
[----:B------:R0:W-:Y:S06]  /*263d0*/  @!P1 STG.E.U8 desc[UR52][R16.64+0x19], R12 ;  /* 0x0000190c10009986 */ /* 0x0001ec000c101134 */
[----:B0-----:R-:W0:Y:S01]  /*263e0*/  @!P5 LDC.64 R12, c[0x0][0x5c0] ;  /* 0x00017000ff0cdb82 */ /* 0x001e220000000a00 */
[----:B------:R-:W-:Y:S02]  /*263f0*/  LOP3.LUT R11, R11, 0xfffffffe, RZ, 0xc0, !PT ;  /* 0xfffffffe0b0b7812 */ /* 0x000fe400078ec0ff */
[----:B------:R-:W-:Y:S02]  /*26400*/  LOP3.LUT P6, RZ, R0, 0x10, RZ, 0xc0, !PT ;  /* 0x0000001000ff7812 */ /* 0x000fe400078cc0ff */
[----:B------:R-:W-:-:S02]  /*26410*/  @P2 LOP3.LUT R11, R11, 0x1, RZ, 0xfc, !PT ;  /* 0x000000010b0b2812 */ /* 0x000fc400078efcff */
[C---:B------:R-:W-:Y:S02]  /*26420*/  LOP3.LUT P2, RZ, R0.reuse, 0x4, RZ, 0xc0, !PT ;  /* 0x0000000400ff7812 */ /* 0x040fe4000784c0ff */
[----:B------:R-:W-:-:S04]  /*26430*/  LOP3.LUT R0, R0, 0xfff7ffff, RZ, 0xc0, !PT ;  /* 0xfff7ffff00007812 */ /* 0x000fc800078ec0ff */
[----:B------:R-:W-:Y:S02]  /*26440*/  @P5 LOP3.LUT R0, R0, 0x80000, RZ, 0xfc, !PT ;  /* 0x0008000000005812 */ /* 0x000fe400078efcff */
[----:B0-----:R-:W-:-:S04]  /*26450*/  @!P5 IADD3 R64, P1, P4, R10, R12, R3 ;  /* 0x0000000c0a40d210 */ /* 0x001fc80007c3e003 */
[----:B------:R-:W-:Y:S02]  /*26460*/  @!P5 IADD3.X R65, R29, R13, R4, P1, P4 ;  /* 0x0000000d1d41d210 */ /* 0x000fe40000fe8404 */
[----:B------:R-:W-:-:S13]  /*26470*/  ISETP.LT.OR P5, PT, R27, 0x3a, !P3 ;  /* 0x0000003a1b00780c */ /* 0x000fda0005fa1670 */
[----:B------:R-:W0:Y:S01]  /*26480*/  @!P5 LDC.64 R12, c[0x0][0x5c0] ;  /* 0x00017000ff0cdb82 */ /* 0x000e220000000a00 */
[C---:B------:R-:W-:Y:S02]  /*26490*/  LOP3.LUT P0, RZ, R11.reuse, 0x4, RZ, 0xc0, !PT ;  /* 0x000000040bff7812 */ /* 0x040fe4000780c0ff */
[----:B------:R-:W-:-:S04]  /*264a0*/  LOP3.LUT R11, R11, 0xfffffffd, RZ, 0xc0, !PT ;  /* 0xfffffffd0b0b7812 */ /* 0x000fc800078ec0ff */
[----:B------:R-:W-:Y:S02]  /*264b0*/  @P3 LOP3.LUT R11, R11, 0x2, RZ, 0xfc, !PT ;  /* 0x000000020b0b3812 */ /* 0x000fe400078efcff */
[----:B------:R-:W-:Y:S02]  /*264c0*/  ISETP.LT.OR P3, PT, R27, 0x31, !P0 ;  /* 0x000000311b00780c */ /* 0x000fe40004761670 */
[----:B0-----:R-:W-:-:S04]  /*264d0*/  @!P5 IADD3 R62, P1, P4, R10, R12, R3 ;  /* 0x0000000c0a3ed210 */ /* 0x001fc80007c3e003 */
[----:B------:R-:W-:Y:S02]  /*264e0*/  @!P5 IADD3.X R63, R29, R13, R4, P1, P4 ;  /* 0x0000000d1d3fd210 */ /* 0x000fe40000fe8404 */
[----:B------:R-:W-:Y:S01]  /*264f0*/  LOP3.LUT R0, R0, 0xfffffbff, RZ, 0xc0, !PT ;  /* 0xfffffbff00007812 */ /* 0x000fe200078ec0ff */
[----:B--2---:R-:W-:-:S05]  /*26500*/  FMUL R12, R60, UR4 ;  /* 0x000000043c0c7c20 */ /* 0x004fca0008400000 */
[----:B------:R-:W-:-:S05]  /*26510*/  F2FP.SATFINITE.E4M3.F32.PACK_AB_MERGE_C R12, RZ, R12, RZ ;  /* 0x0000000cff0c723e */ /* 0x000fca00048070ff */
[----:B------:R0:W-:Y:S02]  /*26520*/  @!P6 STG.E.U8 desc[UR52][R46.64+0x10], R12 ;  /* 0x0000100c2e00e986 */ /* 0x0001e4000c101134 */
[----:B0-----:R-:W0:Y:S01]  /*26530*/  @!P3 LDC.64 R12, c[0x0][0x5c0] ;  /* 0x00017000ff0cbb82 */ /* 0x001e220000000a00 */
[----:B------:R-:W-:-:S04]  /*26540*/  @P5 LOP3.LUT R0, R0, 0x400, RZ, 0xfc, !PT ;  /* 0x0000040000005812 */ /* 0x000fc800078efcff */
[----:B------:R-:W-:-:S04]  /*26550*/  LOP3.LUT R0, R0, 0xffffffef, RZ, 0xc0, !PT ;  /* 0xffffffef00007812 */ /* 0x000fc800078ec0ff */
[----:B------:R-:W-:Y:S02]  /*26560*/  @P3 LOP3.LUT R0, R0, 0x10, RZ, 0xfc, !PT ;  /* 0x0000001000003812 */ /* 0x000fe400078efcff */
[----:B0-----:R-:W-:-:S04]  /*26570*/  @!P3 IADD3 R60, P1, P4, R10, R12, R7 ;  /* 0x0000000c0a3cb210 */ /* 0x001fc80007c3e007 */
[----:B------:R-:W-:Y:S02]  /*26580*/  @!P3 IADD3.X R61, R29, R13, R6, P1, P4 ;  /* 0x0000000d1d3db210 */ /* 0x000fe40000fe8406 */
[----:B------:R-:W-:Y:S01]  /*26590*/  ISETP.GE.AND P3, PT, R26, 0x109, PT ;  /* 0x000001091a00780c */ /* 0x000fe20003f66270 */
[----:B---3--:R-:W-:-:S03]  /*265a0*/  FMUL R12, R70, UR4 ;  /* 0x00000004460c7c20 */ /* 0x008fc60008400000 */
[----:B------:R-:W-:Y:S02]  /*265b0*/  ISETP.LT.OR P4, PT, R27, 0x11, !P3 ;  /* 0x000000111b00780c */ /* 0x000fe40005f81670 */
[----:B------:R-:W-:-:S05]  /*265c0*/  F2FP.SATFINITE.E4M3.F32.PACK_AB_MERGE_C R12, RZ, R12, RZ ;  /* 0x0000000cff0c723e */ /* 0x000fca00048070ff */
[----:B------:R0:W-:Y:S06]  /*265d0*/  @!P2 STG.E.U8 desc[UR52][R22.64+0x11], R12 ;  /* 0x0000110c1600a986 */ /* 0x0001ec000c101134 */
[----:B0-----:R-:W0:Y:S01]  /*265e0*/  @!P4 LDC.64 R12, c[0x0][0x5c0] ;  /* 0x00017000ff0ccb82 */ /* 0x001e220000000a00 */
[----:B------:R-:W-:-:S04]  /*265f0*/  @!P4 IADD3 R15, P1, P5, R3, R10, R9 ;  /* 0x0000000a030fc210 */ /* 0x000fc80007d3e009 */
[----:B------:R-:W-:Y:S02]  /*26600*/  @!P4 IADD3.X R16, R4, R29, R8, P1, P5 ;  /* 0x0000001d0410c210 */ /* 0x000fe40000fea408 */
[----:B0-----:R-:W-:Y:S01]  /*26610*/  @!P4 IADD3 R12, P1, R15, R12, RZ ;  /* 0x0000000c0f0cc210 */ /* 0x001fe20007f3e0ff */
[----:B----4-:R-:W-:Y:S02]  /*26620*/  FMUL R15, R66, UR4 ;  /* 0x00000004420f7c20 */ /* 0x010fe40008400000 */
[----:B------:R-:W2:Y:S04]  /*26630*/  LDL.LU R66, [R1+0x14c] ;  /* 0x00014c0001427983 */ /* 0x000ea80000300800 */
[----:B------:R-:W3:Y:S04]  /*26640*/  LDL.LU R71, [R1+0x150] ;  /* 0x0001500001477983 */ /* 0x000ee80000300800 */
[----:B------:R-:W4:Y:S04]  /*26650*/  LDL.LU R70, [R1+0x154] ;  /* 0x0001540001467983 */ /* 0x000f280000300800 */
[----:B------:R-:W5:Y:S01]  /*26660*/  LDL.LU R72, [R1+0x158] ;  /* 0x0001580001487983 */ /* 0x000f620000300800 */
[----:B------:R-:W-:Y:S01]  /*26670*/  @!P4 IMAD.X R13, R16, 0x1, R13, P1 ;  /* 0x00000001100dc824 */ /* 0x000fe200008e060d */
[----:B------:R-:W-:-:S02]  /*26680*/  ISETP.LT.OR P1, PT, R27, 0x12, !P3 ;  /* 0x000000121b00780c */ /* 0x000fc40005f21670 */
[----:B------:R-:W-:Y:S02]  /*26690*/  ISETP.LT.OR P2, PT, R27, 0x32, !P0 ;  /* 0x000000321b00780c */ /* 0x000fe40004741670 */
[----:B------:R-:W-:-:S05]  /*266a0*/  F2FP.SATFINITE.E4M3.F32.PACK_AB_MERGE_C R15, RZ, R15, RZ ;  /* 0x0000000fff0f723e */ /* 0x000fca00048070ff */
[----:B------:R0:W-:Y:S04]  /*266b0*/  @!P4 STG.E.U8 desc[UR52][R12.64+0x10], R15 ;  /* 0x0000100f0c00c986 */ /* 0x0001e8000c101134 */
[----:B------:R-:W1:Y:S08]  /*266c0*/  @!P1 LDC.64 R16, c[0x0][0x5c0] ;  /* 0x00017000ff109b82 */ /* 0x000e700000000a00 */
[----:B0-----:R-:W0:Y:S01]  /*266d0*/  @!P2 LDC.64 R12, c[0x0][0x5c0] ;  /* 0x00017000ff0cab82 */ /* 0x001e220000000a00 */
[----:B------:R-:W-:-:S02]  /*266e0*/  @!P1 IADD3 R22, P5, P6, R3, R10, R9 ;  /* 0x0000000a03169210 */ /* 0x000fc40007ebe009 */
[----:B------:R-:W-:Y:S02]  /*266f0*/  LOP3.LUT R0, R0, 0xfffffffb, RZ, 0xc0, !PT ;  /* 0xfffffffb00007812 */ /* 0x000fe400078ec0ff */
[----:B------:R-:W-:Y:S02]  /*26700*/  @!P1 IADD3.X R28, R4, R29, R8, P5, P6 ;  /* 0x0000001d041c9210 */ /* 0x000fe40002fec408 */
[----:B------:R-:W-:Y:S02]  /*26710*/  @P2 LOP3.LUT R0, R0, 0x4, RZ, 0xfc, !PT ;  /* 0x0000000400002812 */ /* 0x000fe400078efcff */
        /* <DEDUP_REMOVED lines=9> */
[C---:B------:R-:W-:Y:S02]  /*267b0*/  LOP3.LUT P5, RZ, R0.reuse, 0x800, RZ, 0xc0, !PT ;  /* 0x0000080000ff7812 */ /* 0x040fe400078ac0ff */
[C---:B------:R-:W-:Y:S02]  /*267c0*/  LOP3.LUT P6, RZ, R0.reuse, 0x1, RZ, 0xc0, !PT ;  /* 0x0000000100ff7812 */ /* 0x040fe400078cc0ff */
        /* <DEDUP_REMOVED lines=8> */
[----:B0-----:R-:W-:-:S04]  /*26850*/  @!P2 IADD3 R34, P1, P4, R10, R12, R7 ;  /* 0x0000000c0a22a210 */ /* 0x001fc80007c3e007 */
[----:B------:R-:W-:Y:S02]  /*26860*/  @!P2 IADD3.X R35, R29, R13, R6, P1, P4 ;  /* 0x0000000d1d23a210 */ /* 0x000fe40000fe8406 */
[----:B------:R-:W-:Y:S02]  /*26870*/  ISETP.GE.AND P2, PT, R26, 0x101, PT ;  /* 0x000001011a00780c */ /* 0x000fe40003f46270 */
[----:B------:R-:W-:Y:S01]  /*26880*/  LOP3.LUT R0, R0, 0xfeffffff, RZ, 0xc0, !PT ;  /* 0xfeffffff00007812 */ /* 0x000fe200078ec0ff */
[----:B--2---:R-:W-:-:S05]  /*26890*/  FMUL R12, R66, UR4 ;  /* 0x00000004420c7c20 */ /* 0x004fca0008400000 */
[----:B------:R-:W-:-:S05]  /*268a0*/  F2FP.SATFINITE.E4M3.F32.PACK_AB_MERGE_C R12, RZ, R12, RZ ;  /* 0x0000000cff0c723e */ /* 0x000fca00048070ff */
[----:B------:R0:W-:Y:S01]  /*268b0*/  @!P5 STG.E.U8 desc[UR52][R32.64+0x18], R12 ;  /* 0x0000180c2000d986 */ /* 0x0001e2000c101134 */
[----:B------:R-:W-:-:S13]  /*268c0*/  ISETP.LT.OR P5, PT, R27, 0x31, !P2 ;  /* 0x000000311b00780c */ /* 0x000fda00057a1670 */
[----:B0-----:R-:W0:Y:S02]  /*268d0*/  @!P5 LDC.64 R12, c[0x0][0x5c0] ;  /* 0x00017000ff0cdb82 */ /* 0x001e240000000a00 */
[----:B0-----:R-:W-:Y:S01]  /*268e0*/  @!P5 IADD3 R66, P1, P4, R10, R12, R9 ;  /* 0x0000000c0a42d210 */ /* 0x001fe20007c3e009 */
[----:B---3--:R-:W-:Y:S02]  /*268f0*/  FMUL R12, R71, UR4 ;  /* 0x00000004470c7c20 */ /* 0x008fe40008400000 */
[----:B------:R-:W2:Y:S01]  /*26900*/  LDL.LU R71, [R1+0x15c] ;  /* 0x00015c0001477983 */ /* 0x000ea20000300800 */
[----:B------:R-:W-:Y:S02]  /*26910*/  @!P5 IADD3.X R67, R29, R13, R8, P1, P4 ;  /* 0x0000000d1d43d210 */ /* 0x000fe40000fe8408 */
[----:B------:R-:W-:Y:S02]  /*26920*/  ISETP.LT.OR P4, PT, R27, 0x19, !P3 ;  /* 0x000000191b00780c */ /* 0x000fe40005f81670 */
[----:B------:R-:W-:-:S05]  /*26930*/  F2FP.SATFINITE.E4M3.F32.PACK_AB_MERGE_C R12, RZ, R12, RZ ;  /* 0x0000000cff0c723e */ /* 0x000fca00048070ff */
[----:B------:R0:W-:Y:S06]  /*26940*/  @!P6 STG.E.U8 desc[UR52][R18.64+0x19], R12 ;  /* 0x0000190c1200e986 */ /* 0x0001ec000c101134 */
[----:B0-----:R-:W0:Y:S01]  /*26950*/  @!P4 LDC.64 R12, c[0x0][0x5c0] ;  /* 0x00017000ff0ccb82 */ /* 0x001e220000000a00 */
[----:B------:R-:W-:Y:S02]  /*26960*/  @P5 LOP3.LUT R0, R0, 0x1000000, RZ, 0xfc, !PT ;  /* 0x0100000000005812 */ /* 0x000fe400078efcff */
[----:B------:R-:W-:-:S04]  /*26970*/  @!P4 IADD3 R15, P1, P5, R3, R10, R9 ;  /* 0x0000000a030fc210 */ /* 0x000fc80007d3e009 */
[----:B------:R-:W-:Y:S02]  /*26980*/  @!P4 IADD3.X R16, R4, R29, R8, P1, P5 ;  /* 0x0000001d0410c210 */ /* 0x000fe40000fea408 */
[----:B0-----:R-:W-:Y:S01]  /*26990*/  @!P4 IADD3 R12, P1, R15, R12, RZ ;  /* 0x0000000c0f0cc210 */ /* 0x001fe20007f3e0ff */
[----:B----4-:R-:W-:Y:S02]  /*269a0*/  FMUL R15, R70, UR4 ;  /* 0x00000004460f7c20 */ /* 0x010fe40008400000 */
[----:B------:R-:W3:Y:S02]  /*269b0*/  LDL.LU R70, [R1+0x160] ;  /* 0x0001600001467983 */ /* 0x000ee40000300800 */
        /* <DEDUP_REMOVED lines=8> */
[--C-:B------:R-:W-:Y:S02]  /*26a40*/  @!P1 IADD3.X R19, R4, R29, R8.reuse, P5, P6 ;  /* 0x0000001d04139210 */ /* 0x100fe40002fec408 */
[----:B0-----:R-:W-:Y:S01]  /*26a50*/  @!P3 IADD3 R30, P5, P6, R10, R12, R9 ;  /* 0x0000000c0a1eb210 */ /* 0x001fe20007ebe009 */
[----:B-----5:R-:W-:Y:S02]  /*26a60*/  FMUL R12, R72, UR4 ;  /* 0x00000004480c7c20 */ /* 0x020fe40008400000 */
[----:B------:R-:W4:Y:S01]  /*26a70*/  LDL.LU R72, [R1+0x164] ;  /* 0x0001640001487983 */ /* 0x000f220000300800 */
[----:B------:R-:W-:Y:S02]  /*26a80*/  @!P3 IADD3.X R31, R29, R13, R8, P5, P6 ;  /* 0x0000000d1d1fb210 */ /* 0x000fe40002fec408 */
[----:B------:R-:W-:Y:S01]  /*26a90*/  ISETP.LT.OR P5, PT, R27, 0x39, !P2 ;  /* 0x000000391b00780c */ /* 0x000fe200057a1670 */
[----:B------:R-:W5:Y:S01]  /*26aa0*/  LDL.LU R74, [R1+0x168] ;  /* 0x00016800014a7983 */ /* 0x000f620000300800 */
[----:B-1----:R-:W-:-:S02]  /*26ab0*/  @!P1 IADD3 R16, P4, R18, R16, RZ ;  /* 0x0000001012109210 */ /* 0x002fc40007f9e0ff */
[----:B------:R-:W-:Y:S01]  /*26ac0*/  F2FP.SATFINITE.E4M3.F32.PACK_AB_MERGE_C R12, RZ, R12, RZ ;  /* 0x0000000cff0c723e */ /* 0x000fe200048070ff */
[----:B------:R-:W5:Y:S02]  /*26ad0*/  LDL.LU R73, [R1+0x16c] ;  /* 0x00016c0001497983 */ /* 0x000f640000300800 */
[----:B------:R-:W-:-:S05]  /*26ae0*/  @!P1 IMAD.X R17, R19, 0x1, R17, P4 ;  /* 0x0000000113119824 */ /* 0x000fca00020e0611 */
[----:B------:R0:W-:Y:S02]  /*26af0*/  @!P1 STG.E.U8 desc[UR52][R16.64+0x19], R12 ;  /* 0x0000190c10009986 */ /* 0x0001e4000c101134 */
[----:B0-----:R-:W0:Y:S01]  /*26b00*/  @!P5 LDC.64 R12, c[0x0][0x5c0] ;  /* 0x00017000ff0cdb82 */ /* 0x001e220000000a00 */
[----:B------:R-:W-:Y:S02]  /*26b10*/  ISETP.GE.AND P6, PT, R26, 0x1, PT ;  /* 0x000000011a00780c */ /* 0x000fe40003fc6270 */
[----:B0-----:R-:W-:-:S04]  /*26b20*/  @!P5 IADD3 R32, P1, P4, R10, R12, R9 ;  /* 0x0000000c0a20d210 */ /* 0x001fc80007c3e009 */
[----:B------:R-:W-:Y:S02]  /*26b30*/  @!P5 IADD3.X R33, R29, R13, R8, P1, P4 ;  /* 0x0000000d1d21d210 */ /* 0x000fe40000fe8408 */
[----:B------:R-:W-:-:S13]  /*26b40*/  ISETP.LT.OR P1, PT, R27, 0x21, !P6 ;  /* 0x000000211b00780c */ /* 0x000fda0007721670 */
[----:B------:R-:W0:Y:S02]  /*26b50*/  @!P1 LDC.64 R12, c[0x0][0x5c0] ;  /* 0x00017000ff0c9b82 */ /* 0x000e240000000a00 */
[----:B0-----:R-:W-:-:S05]  /*26b60*/  @!P1 IADD3 R12, P4, R10, R12, RZ ;  /* 0x0000000c0a0c9210 */ /* 0x001fca0007f9e0ff */
[----:B------:R-:W-:Y:S01]  /*26b70*/  @!P1 IMAD.X R13, R29, 0x1, R13, P4 ;  /* 0x000000011d0d9824 */ /* 0x000fe200020e060d */
[----:B------:R-:W-:Y:S02]  /*26b80*/  ISETP.LT.OR P2, PT, R27, 0x3a, !P2 ;  /* 0x0000003a1b00780c */ /* 0x000fe40005741670 */
[----:B------:R-:W-:-:S04]  /*26b90*/  LOP3.LUT R0, R0, 0xfffffffe, RZ, 0xc0, !PT ;  /* 0xfffffffe00007812 */ /* 0x000fc800078ec0ff */
[----:B------:R-:W-:Y:S02]  /*26ba0*/  @P3 LOP3.LUT R0, R0, 0x1, RZ, 0xfc, !PT ;  /* 0x0000000100003812 */ /* 0x000fe400078efcff */
[----:B------:R-:W-:Y:S02]  /*26bb0*/  LOP3.LUT P3, RZ, R11, 0x2, RZ, 0xc0, !PT ;  /* 0x000000020bff7812 */ /* 0x000fe4000786c0ff */
[----:B------:R-:W-:-:S04]  /*26bc0*/  LOP3.LUT R0, R0, 0xfdffffff, RZ, 0xc0, !PT ;  /* 0xfdffffff00007812 */ /* 0x000fc800078ec0ff */
[----:B------:R-:W-:Y:S02]  /*26bd0*/  @P5 LOP3.LUT R0, R0, 0x2000000, RZ, 0xfc, !PT ;  /* 0x0200000000005812 */ /* 0x000fe400078efcff */
[----:B------:R-:W-:Y:S01]  /*26be0*/  ISETP.LT.OR P5, PT, R27, 0x41, !P3 ;  /* 0x000000411b00780c */ /* 0x000fe20005fa1670 */
[----:B--2---:R-:W-:-:S05]  /*26bf0*/  FMUL R15, R71, UR4 ;  /* 0x00000004470f7c20 */ /* 0x004fca0008400000 */
[----:B------:R-:W-:-:S05]  /*26c00*/  F2FP.SATFINITE.E4M3.F32.PACK_AB_MERGE_C R15, RZ, R15, RZ ;  /* 0x0000000fff0f723e */ /* 0x000fca00048070ff */
[----:B------:R0:W-:Y:S01]  /*26c10*/  @!P1 STG.E.U8 desc[UR52][R12.64+0x20], R15 ;  /* 0x0000200f0c009986 */ /* 0x0001e2000c101134 */
[----:B------:R-:W-:-:S13]  /*26c20*/  ISETP.LT.OR P1, PT, R27, 0x22, !P6 ;  /* 0x000000221b00780c */ /* 0x000fda0007721670 */
[----:B0-----:R-:W0:Y:S02]  /*26c30*/  @!P1 LDC.64 R12, c[0x0][0x5c0] ;  /* 0x00017000ff0c9b82 */ /* 0x001e240000000a00 */
[----:B0-----:R-:W-:Y:S01]  /*26c40*/  @!P1 IADD3 R12, P4, R10, R12, RZ ;  /* 0x0000000c0a0c9210 */ /* 0x001fe20007f9e0ff */
[----:B---3--:R-:W-:-:S04]  /*26c50*/  FMUL R15, R70, UR4 ;  /* 0x00000004460f7c20 */ /* 0x008fc80008400000 */
[----:B------:R-:W-:Y:S01]  /*26c60*/  @!P1 IMAD.X R13, R29, 0x1, R13, P4 ;  /* 0x000000011d0d9824 */ /* 0x000fe200020e060d */
        /* <DEDUP_REMOVED lines=9> */
[----:B------:R-:W3:Y:S01]  /*26d00*/  LDL.LU R78, [R1+0x174] ;  /* 0x00017400014e7983 */ /* 0x000ee20000300800 */
[----:B------:R-:W-:-:S02]  /*26d10*/  LOP3.LUT R0, R0, 0xfffff7ff, RZ, 0xc0, !PT ;  /* 0xfffff7ff00007812 */ /* 0x000fc400078ec0ff */
[----:B------:R-:W-:Y:S01]  /*26d20*/  @!P5 IADD3.X R71, R29, R13, R4, P1, P4 ;  /* 0x0000000d1d47d210 */ /* 0x000fe20000fe8404 */
[----:B------:R-:W4:Y:S01]  /*26d30*/  LDL.LU R76, [R1+0x178] ;  /* 0x00017800014c7983 */ /* 0x000f220000300800 */
[----:B------:R-:W-:Y:S02]  /*26d40*/  @P2 LOP3.LUT R0, R0, 0x800, RZ, 0xfc, !PT ;  /* 0x0000080000002812 */ /* 0x000fe400078efcff */
[----:B------:R-:W-:Y:S01]  /*26d50*/  ISETP.LT.OR P2, PT, R27, 0x21, !P3 ;  /* 0x000000211b00780c */ /* 0x000fe20005f41670 */
[----:B-----5:R-:W-:Y:S01]  /*26d60*/  FMUL R15, R73, UR4 ;  /* 0x00000004490f7c20 */ /* 0x020fe20008400000 */
[----:B------:R-:W-:Y:S01]  /*26d70*/  ISETP.LT.OR P5, PT, R27, 0x42, !P3 ;  /* 0x000000421b00780c */ /* 0x000fe20005fa1670 */
[----:B------:R-:W5:Y:S01]  /*26d80*/  LDL.LU R77, [R1+0x17c] ;  /* 0x00017c00014d7983 */ /* 0x000f620000300800 */
[----:B------:R-:W-:-:S09]  /*26d90*/  F2FP.SATFINITE.E4M3.F32.PACK_AB_MERGE_C R12, RZ, R12, RZ ;  /* 0x0000000cff0c723e */ /* 0x000fd200048070ff */
[----:B------:R0:W-:Y:S02]  /*26da0*/  @!P2 STG.E.U8 desc[UR52][R50.64+0x20], R12 ;  /* 0x0000200c3200a986 */ /* 0x0001e4000c101134 */
[----:B0-----:R-:W0:Y:S01]  /*26db0*/  @!P5 LDC.64 R12, c[0x0][0x5c0] ;  /* 0x00017000ff0cdb82 */ /* 0x001e220000000a00 */
[----:B------:R-:W-:Y:S02]  /*26dc0*/  ISETP.LT.OR P2, PT, R27, 0x22, !P3 ;  /* 0x000000221b00780c */ /* 0x000fe40005f41670 */
[----:B0-----:R-:W-:Y:S01]  /*26dd0*/  @!P5 IADD3 R50, P1, P4, R10, R12, R3 ;  /* 0x0000000c0a32d210 */ /* 0x001fe20007c3e003 */
[----:B------:R-:W-:-:S03]  /*26de0*/  FMUL R12, R74, UR4 ;  /* 0x000000044a0c7c20 */ /* 0x000fc60008400000 */
[----:B------:R-:W-:Y:S02]  /*26df0*/  @!P5 IADD3.X R51, R29, R13, R4, P1, P4 ;  /* 0x0000000d1d33d210 */ /* 0x000fe40000fe8404 */
[----:B------:R-:W-:Y:S02]  /*26e00*/  ISETP.LT.OR P5, PT, R27, 0x49, !P3 ;  /* 0x000000491b00780c */ /* 0x000fe40005fa1670 */
[----:B------:R-:W-:-:S05]  /*26e10*/  F2FP.SATFINITE.E4M3.F32.PACK_AB_MERGE_C R12, RZ, R12, RZ ;  /* 0x0000000cff0c723e */ /* 0x000fca00048070ff */
[----:B------:R0:W-:Y:S06]  /*26e20*/  @!P2 STG.E.U8 desc[UR52][R48.64+0x21], R12 ;  /* 0x0000210c3000a986 */ /* 0x0001ec000c101134 */
[----:B0-----:R-:W0:Y:S02]  /*26e30*/  @!P5 LDC.64 R12, c[0x0][0x5c0] ;  /* 0x00017000ff0cdb82 */ /* 0x001e240000000a00 */
[----:B0-----:R-:W-:-:S04]  /*26e40*/  @!P5 IADD3 R74, P1, P4, R10, R12, R3 ;  /* 0x0000000c0a4ad210 */ /* 0x001fc80007c3e003 */
[----:B------:R-:W-:Y:S02]  /*26e50*/  @!P5 IADD3.X R75, R29, R13, R4, P1, P4 ;  /* 0x0000000d1d4bd210 */ /* 0x000fe40000fe8404 */
[----:B------:R-:W-:-:S13]  /*26e60*/  ISETP.LT.OR P1, PT, R27, 0x29, !P6 ;  /* 0x000000291b00780c */ /* 0x000fda0007721670 */
[----:B------:R-:W0:Y:S01]  /*26e70*/  @!P1 LDC.64 R12, c[0x0][0x5c0] ;  /* 0x00017000ff0c9b82 */ /* 0x000e220000000a00 */
        /* <DEDUP_REMOVED lines=9> */
[C---:B------:R-:W-:Y:S02]  /*26f10*/  LOP3.LUT P2, RZ, R0.reuse, 0x4000, RZ, 0xc0, !PT ;  /* 0x0000400000ff7812 */ /* 0x040fe4000784c0ff */
[----:B------:R-:W-:Y:S02]  /*26f20*/  LOP3.LUT R0, R0, 0xefffffff, RZ, 0xc0, !PT ;  /* 0xefffffff00007812 */ /* 0x000fe400078ec0ff */
        /* <DEDUP_REMOVED lines=16> */
[----:B---3--:R-:W-:Y:S01]  /*27030*/  FMUL R12, R78, UR4 ;  /* 0x000000044e0c7c20 */ /* 0x008fe20008400000 */
[----:B------:R-:W-:Y:S01]  /*27040*/  LOP3.LUT R0, R0, 0xf7ffffff, RZ, 0xc0, !PT ;  /* 0xf7ffffff00007812 */ /* 0x000fe200078ec0ff */
[----:B------:R-:W2:Y:S03]  /*27050*/  LDL.LU R78, [R1+0x180] ;  /* 0x00018000014e7983 */ /* 0x000ea60000300800 */
[----:B------:R-:W-:-:S05]  /*27060*/  F2FP.SATFINITE.E4M3.F32.PACK_AB_MERGE_C R12, RZ, R12, RZ ;  /* 0x0000000cff0c723e */ /* 0x000fca00048070ff */
[----:B------:R0:W-:Y:S01]  /*27070*/  @!P2 STG.E.U8 desc[UR52][R54.64+0x28], R12 ;  /* 0x0000280c3600a986 */ /* 0x0001e2000c101134 */
[----:B------:R-:W-:Y:S02]  /*27080*/  ISETP.LT.OR P2, PT, R27, 0x42, !P0 ;  /* 0x000000421b00780c */ /* 0x000fe40004741670 */
[----:B------:R-:W-:-:S11]  /*27090*/  @!P6 IADD3.X R73, R29, R13, R6, P1, P4 ;  /* 0x0000000d1d49e210 */ /* 0x000fd60000fe8406 */
[----:B0-----:R-:W0:Y:S01]  /*270a0*/  @!P2 LDC.64 R12, c[0x0][0x5c0] ;  /* 0x00017000ff0cab82 */ /* 0x001e220000000a00 */
[----:B------:R-:W-:-:S04]  /*270b0*/  @P6 LOP3.LUT R0, R0, 0x8000000, RZ, 0xfc, !PT ;  /* 0x0800000000006812 */ /* 0x000fc800078efcff */
[C---:B------:R-:W-:Y:S02]  /*270c0*/  LOP3.LUT P6, RZ, R0.reuse, 0x100, RZ, 0xc0, !PT ;  /* 0x0000010000ff7812 */ /* 0x040fe400078cc0ff */
[----:B------:R-:W-:-:S04]  /*270d0*/  LOP3.LUT R0, R0, 0xffffbfff, RZ, 0xc0, !PT ;  /* 0xffffbfff00007812 */ /* 0x000fc800078ec0ff */
[----:B------:R-:W-:Y:S02]  /*270e0*/  @P2 LOP3.LUT R0, R0, 0x4000, RZ, 0xfc, !PT ;  /* 0x0000400000002812 */ /* 0x000fe400078efcff */
[----:B0-----:R-:W-:-:S04]  /*270f0*/  @!P2 IADD3 R54, P1, P4, R10, R12, R7 ;  /* 0x0000000c0a36a210 */ /* 0x001fc80007c3e007 */
[----:B------:R-:W-:Y:S02]  /*27100*/  @!P2 IADD3.X R55, R29, R13, R6, P1, P4 ;  /* 0x0000000d1d37a210 */ /* 0x000fe40000fe8406 */
[----:B------:R-:W-:Y:S01]  /*27110*/  LOP3.LUT P2, RZ, R11, 0x1, RZ, 0xc0, !PT ;  /* 0x000000010bff7812 */ /* 0x000fe2000784c0ff */
[----:B----4-:R-:W-:Y:S02]  /*27120*/  FMUL R11, R76, UR4 ;  /* 0x000000044c0b7c20 */ /* 0x010fe40008400000 */
[----:B------:R-:W3:Y:S03]  /*27130*/  LDL.LU R76, [R1+0x184] ;  /* 0x00018400014c7983 */ /* 0x000ee60000300800 */
[----:B------:R-:W-:-:S05]  /*27140*/  F2FP.SATFINITE.E4M3.F32.PACK_AB_MERGE_C R11, RZ, R11, RZ ;  /* 0x0000000bff0b723e */ /* 0x000fca00048070ff */
[----:B------:R0:W-:Y:S01]  /*27150*/  @!P3 STG.E.U8 desc[UR52][R42.64+0x29], R11 ;  /* 0x0000290b2a00b986 */ /* 0x0001e2000c101134 */
        /* <DEDUP_REMOVED lines=8> */
[----:B------:R-:W-:Y:S02]  /*271e0*/  LOP3.LUT R0, R0, 0xfffffffd, RZ, 0xc0, !PT ;  /* 0xfffffffd00007812 */ /* 0x000fe400078ec0ff */
[----:B------:R-:W-:Y:S02]  /*271f0*/  LOP3.LUT R14, R14, 0xbfffffff, RZ, 0xc0, !PT ;  /* 0xbfffffff0e0e7812 */ /* 0x000fe400078ec0ff */
[----:B------:R-:W-:Y:S02]  /*27200*/  @P3 LOP3.LUT R0, R0, 0x2, RZ, 0xfc, !PT ;  /* 0x0000000200003812 */ /* 0x000fe400078efcff */
[----:B------:R-:W-:Y:S02]  /*27210*/  @P0 LOP3.LUT R14, R14, 0x40000000, RZ, 0xfc, !PT ;  /* 0x400000000e0e0812 */ /* 0x000fe400078efcff */
[----:B0-----:R-:W-:-:S04]  /*27220*/  @!P3 IADD3 R104, P1, P4, R10, R12, R7 ;  /* 0x0000000c0a68b210 */ /* 0x001fc80007c3e007 */
[----:B------:R-:W-:Y:S02]  /*27230*/  @!P3 IADD3.X R105, R29, R13, R6, P1, P4 ;  /* 0x0000000d1d69b210 */ /* 0x000fe40000fe8406 */
[----:B------:R-:W-:-:S04]  /*27240*/  ISETP.GE.AND P3, PT, R26, 0x101, PT ;  /* 0x000001011a00780c */ /* 0x000fc80003f66270 */
[----:B------:R-:W-:-:S13]  /*27250*/  ISETP.LT.OR P0, PT, R27, 0x41, !P3 ;  /* 0x000000411b00780c */ /* 0x000fda0005f01670 */
[----:B------:R-:W0:Y:S01]  /*27260*/  @!P0 LDC.64 R12, c[0x0][0x5c0] ;  /* 0x00017000ff0c8b82 */ /* 0x000e220000000a00 */
[----:B-----5:R-:W-:Y:S02]  /*27270*/  FMUL R11, R77, UR4 ;  /* 0x000000044d0b7c20 */ /* 0x020fe40008400000 */
[----:B------:R-:W4:Y:S01]  /*27280*/  LDL.LU R77, [R1+0x188] ;  /* 0x00018800014d7983 */ /* 0x000f220000300800 */
[----:B0-----:R-:W-:-:S04]  /*27290*/  @!P0 IADD3 R112, P1, P4, R10, R12, R9 ;  /* 0x0000000c0a708210 */ /* 0x001fc80007c3e009 */
[----:B------:R-:W-:Y:S02]  /*272a0*/  @!P0 IADD3.X R113, R29, R13, R8, P1, P4 ;  /* 0x0000000d1d718210 */ /* 0x000fe40000fe8408 */
[----:B------:R-:W-:Y:S02]  /*272b0*/  ISETP.LT.OR P4, PT, R27, 0x21, !P2 ;  /* 0x000000211b00780c */ /* 0x000fe40005781670 */
[----:B------:R-:W-:-:S11]  /*272c0*/  F2FP.SATFINITE.E4M3.F32.PACK_AB_MERGE_C R11, RZ, R11, RZ ;  /* 0x0000000bff0b723e */ /* 0x000fd600048070ff */
[----:B------:R-:W0:Y:S01]  /*272d0*/  @!P4 LDC.64 R12, c[0x0][0x5c0] ;  /* 0x00017000ff0ccb82 */ /* 0x000e220000000a00 */
[----:B------:R2:W-:Y:S02]  /*272e0*/  @!P5 STG.E.U8 desc[UR52][R44.64+0x20], R11 ;  /* 0x0000200b2c00d986 */ /* 0x0005e4000c101134 */
[----:B--2---:R-:W-:-:S05]  /*272f0*/  FMUL R11, R78, UR4 ;  /* 0x000000044e0b7c20 */ /* 0x004fca0008400000 */
[----:B------:R-:W-:-:S05]  /*27300*/  F2FP.SATFINITE.E4M3.F32.PACK_AB_MERGE_C R11, RZ, R11, RZ ;  /* 0x0000000bff0b723e */ /* 0x000fca00048070ff */
[----:B------:R1:W-:Y:S02]  /*27310*/  @!P6 STG.E.U8 desc[UR52][R24.64+0x21], R11 ;  /* 0x0000210b1800e986 */ /* 0x0003e4000c101134 */
[----:B-1----:R-:W-:-:S04]  /*27320*/  @!P4 IADD3 R11, P1, P5, R3, R10, R7 ;  /* 0x0000000a030bc210 */ /* 0x002fc80007d3e007 */
[----:B------:R-:W-:Y:S02]  /*27330*/  @!P4 IADD3.X R15, R4, R29, R6, P1, P5 ;  /* 0x0000001d040fc210 */ /* 0x000fe40000fea406 */
[----:B0-----:R-:W-:Y:S01]  /*27340*/  @!P4 IADD3 R12, P1, R11, R12, RZ ;  /* 0x0000000c0b0cc210 */ /* 0x001fe20007f3e0ff */
[----:B---3--:R-:W-:Y:S02]  /*27350*/  FMUL R11, R76, UR4 ;  /* 0x000000044c0b7c20 */ /* 0x008fe40008400000 */
[----:B------:R-:W2:Y:S02]  /*27360*/  LDL.LU R76, [R1+0x18c] ;  /* 0x00018c00014c7983 */ /* 0x000ea40000300800 */
[----:B------:R-:W-:Y:S01]  /*27370*/  @!P4 IMAD.X R13, R15, 0x1, R13, P1 ;  /* 0x000000010f0dc824 */ /* 0x000fe200008e060d */
[----:B------:R-:W-:Y:S01]  /*27380*/  ISETP.LT.OR P1, PT, R27, 0x22, !P2 ;  /* 0x000000221b00780c */ /* 0x000fe20005721670 */
[----:B------:R-:W3:Y:S01]  /*27390*/  LDL.LU R78, [R1+0x190] ;  /* 0x00019000014e7983 */ /* 0x000ee20000300800 */
[----:B------:R-:W-:-:S11]  /*273a0*/  F2FP.SATFINITE.E4M3.F32.PACK_AB_MERGE_C R11, RZ, R11, RZ ;  /* 0x0000000bff0b723e */ /* 0x000fd600048070ff */
[----:B------:R-:W0:Y:S01]  /*273b0*/  @!P1 LDC.64 R16, c[0x0][0x5c0] ;  /* 0x00017000ff109b82 */ /* 0x000e220000000a00 */
[----:B------:R4:W-:Y:S01]  /*273c0*/  @!P4 STG.E.U8 desc[UR52][R12.64+0x20], R11 ;  /* 0x0000200b0c00c986 */ /* 0x0009e2000c101134 */
[----:B------:R-:W-:-:S04]  /*273d0*/  @!P1 IADD3 R15, P5, P6, R3, R10, R7 ;  /* 0x0000000a030f9210 */ /* 0x000fc80007ebe007 */
[----:B------:R-:W-:Y:S02]  /*273e0*/  @!P1 IADD3.X R28, R4, R29, R6, P5, P6 ;  /* 0x0000001d041c9210 */ /* 0x000fe40002fec406 */
[----:B0-----:R-:W-:-:S05]  /*273f0*/  @!P1 IADD3 R16, P4, R15, R16, RZ ;  /* 0x000000100f109210 */ /* 0x001fca0007f9e0ff */
[----:B------:R-:W-:Y:S02]  /*27400*/  @!P1 IMAD.X R17, R28, 0x1, R17, P4 ;  /* 0x000000011c119824 */ /* 0x000fe400020e0611 */
[----:B----4-:R-:W-:Y:S02]  /*27410*/  FMUL R11, R77, UR4 ;  /* 0x000000044d0b7c20 */ /* 0x010fe40008400000 */
[----:B------:R-:W4:Y:S03]  /*27420*/  LDL.LU R77, [R1+0x194] ;  /* 0x00019400014d7983 */ /* 0x000f260000300800 */
[----:B------:R-:W-:-:S05]  /*27430*/  F2FP.SATFINITE.E4M3.F32.PACK_AB_MERGE_C R11, RZ, R11, RZ ;  /* 0x0000000bff0b723e */ /* 0x000fca00048070ff */
[----:B------:R2:W-:Y:S01]  /*27440*/  @!P1 STG.E.U8 desc[UR52][R16.64+0x21], R11 ;  /* 0x0000210b10009986 */ /* 0x0005e2000c101134 */
[----:B------:R-:W-:-:S13]  /*27450*/  ISETP.LT.OR P3, PT, R27, 0x42, !P3 ;  /* 0x000000421b00780c */ /* 0x000fda0005f61670 */
[----:B------:R-:W0:Y:S01]  /*27460*/  @!P3 LDC.64 R12, c[0x0][0x5c0] ;  /* 0x00017000ff0cbb82 */ /* 0x000e220000000a00 */
[----:B------:R-:W-:-:S04]  /*27470*/  LOP3.LUT R0, R0, 0xffffdfff, RZ, 0xc0, !PT ;  /* 0xffffdfff00007812 */ /* 0x000fc800078ec0ff */
[----:B------:R-:W-:-:S04]  /*27480*/  @P0 LOP3.LUT R0, R0, 0x2000, RZ, 0xfc, !PT ;  /* 0x0000200000000812 */ /* 0x000fc800078efcff */
[C---:B------:R-:W-:Y:S02]  /*27490*/  LOP3.LUT P0, RZ, R0.reuse, 0x80, RZ, 0xc0, !PT ;  /* 0x0000008000ff7812 */ /* 0x040fe4000780c0ff */
[----:B------:R-:W-:-:S04]  /*274a0*/  LOP3.LUT R0, R0, 0xfffffeff, RZ, 0xc0, !PT ;  /* 0xfffffeff00007812 */ /* 0x000fc800078ec0ff */
[----:B------:R-:W-:Y:S02]  /*274b0*/  @P3 LOP3.LUT R0, R0, 0x100, RZ, 0xfc, !PT ;  /* 0x0000010000003812 */ /* 0x000fe400078efcff */
[----:B0-----:R-:W-:-:S04]  /*274c0*/  @!P3 IADD3 R24, P5, P6, R10, R12, R9 ;  /* 0x0000000c0a18b210 */ /* 0x001fc80007ebe009 */
[----:B------:R-:W-:Y:S02]  /*274d0*/  @!P3 IADD3.X R25, R29, R13, R8, P5, P6 ;  /* 0x0000000d1d19b210 */ /* 0x000fe40002fec408 */
[----:B------:R-:W-:-:S04]  /*274e0*/  ISETP.GE.AND P5, PT, R26, 0x101, PT ;  /* 0x000001011a00780c */ /* 0x000fc80003fa6270 */
[----:B------:R-:W-:-:S13]  /*274f0*/  ISETP.LT.OR P3, PT, R27, 0x49, !P5 ;  /* 0x000000491b00780c */ /* 0x000fda0006f61670 */
[----:B------:R-:W0:Y:S01]  /*27500*/  @!P3 LDC.64 R12, c[0x0][0x5c0] ;  /* 0x00017000ff0cbb82 */ /* 0x000e220000000a00 */
[----:B--2---:R-:W-:Y:S02]  /*27510*/  FMUL R11, R76, UR4 ;  /* 0x000000044c0b7c20 */ /* 0x004fe40008400000 */
[----:B------:R-:W2:Y:S01]  /*27520*/  LDL.LU R76, [R1+0x198] ;  /* 0x00019800014c7983 */ /* 0x000ea20000300800 */
[----:B------:R-:W-:Y:S02]  /*27530*/  ISETP.LT.OR P5, PT, R27, 0x4a, !P5 ;  /* 0x0000004a1b00780c */ /* 0x000fe40006fa1670 */
[----:B0-----:R-:W-:-:S04]  /*27540*/  @!P3 IADD3 R44, P1, P4, R10, R12, R9 ;  /* 0x0000000c0a2cb210 */ /* 0x001fc80007c3e009 */
[----:B------:R-:W-:-:S07]  /*27550*/  @!P3 IADD3.X R45, R29, R13, R8, P1, P4 ;  /* 0x0000000d1d2db210 */ /* 0x000fce0000fe8408 */
[----:B------:R-:W0:Y:S01]  /*27560*/  @!P5 LDC.64 R12, c[0x0][0x5c0] ;  /* 0x00017000ff0cdb82 */ /* 0x000e220000000a00 */
[C---:B------:R-:W-:Y:S02]  /*27570*/  LOP3.LUT P6, RZ, R0.reuse, 0x8000, RZ, 0xc0, !PT ;  /* 0x0000800000ff7812 */ /* 0x040fe400078cc0ff */
[----:B------:R-:W-:-:S04]  /*27580*/  LOP3.LUT R0, R0, 0x7fffffff, RZ, 0xc0, !PT ;  /* 0x7fffffff00007812 */ /* 0x000fc800078ec0ff */
[----:B------:R-:W-:Y:S02]  /*27590*/  @P3 LOP3.LUT R0, R0, 0x80000000, RZ, 0xfc, !PT ;  /* 0x8000000000003812 */ /* 0x000fe400078efcff */
[----:B------:R-:W-:Y:S02]  /*275a0*/  LOP3.LUT P3, RZ, R14, 0x80000000, RZ, 0xc0, !PT ;  /* 0x800000000eff7812 */ /* 0x000fe4000786c0ff */
[----:B------:R-:W-:-:S04]  /*275b0*/  LOP3.LUT R0, R0, 0xbfffffff, RZ, 0xc0, !PT ;  /* 0xbfffffff00007812 */ /* 0x000fc800078ec0ff */
[----:B------:R-:W-:Y:S02]  /*275c0*/  @P5 LOP3.LUT R0, R0, 0x40000000, RZ, 0xfc, !PT ;  /* 0x4000000000005812 */ /* 0x000fe400078efcff */
[----:B0-----:R-:W-:-:S04]  /*275d0*/  @!P5 IADD3 R110, P1, P4, R10, R12, R9 ;  /* 0x0000000c0a6ed210 */ /* 0x001fc80007c3e009 */
[----:B------:R-:W-:Y:S02]  /*275e0*/  @!P5 IADD3.X R111, R29, R13, R8, P1, P4 ;  /* 0x0000000d1d6fd210 */ /* 0x000fe40000fe8408 */
[----:B------:R-:W-:-:S13]  /*275f0*/  ISETP.LT.OR P5, PT, R27, 0x51, !P3 ;  /* 0x000000511b00780c */ /* 0x000fda0005fa1670 */
[----:B------:R-:W0:Y:S01]  /*27600*/  @!P5 LDC.64 R12, c[0x0][0x5c0] ;  /* 0x00017000ff0cdb82 */ /* 0x000e220000000a00 */
[----:B------:R-:W-:Y:S02]  /*27610*/  F2FP.SATFINITE.E4M3.F32.PACK_AB_MERGE_C R11, RZ, R11, RZ ;  /* 0x0000000bff0b723e */ /* 0x000fe400048070ff */
[----:B0-----:R-:W-:-:S04]  /*27620*/  @!P5 IADD3 R122, P1, P4, R10, R12, R3 ;  /* 0x0000000c0a7ad210 */ /* 0x001fc80007c3e003 */
[----:B------:R-:W-:Y:S02]  /*27630*/  @!P5 IADD3.X R123, R29, R13, R4, P1, P4 ;  /* 0x0000000d1d7bd210 */ /* 0x000fe40000fe8404 */
[----:B------:R-:W-:Y:S01]  /*27640*/  ISETP.LT.OR P4, PT, R27, 0x29, !P2 ;  /* 0x000000291b00780c */ /* 0x000fe20005781670 */
[----:B------:R3:W-:-:S12]  /*27650*/  @!P6 STG.E.U8 desc[UR52][R40.64+0x28], R11 ;  /* 0x0000280b2800e986 */ /* 0x0007d8000c101134 */
[----:B------:R-:W0:Y:S01]  /*27660*/  @!P4 LDC.64 R12, c[0x0][0x5c0] ;  /* 0x00017000ff0ccb82 */ /* 0x000e220000000a00 */
[----:B---3--:R-:W-:-:S05]  /*27670*/  FMUL R11, R78, UR4 ;  /* 0x000000044e0b7c20 */ /* 0x008fca0008400000 */
[----:B------:R-:W-:-:S05]  /*27680*/  F2FP.SATFINITE.E4M3.F32.PACK_AB_MERGE_C R11, RZ, R11, RZ ;  /* 0x0000000bff0b723e */ /* 0x000fca00048070ff */
[----:B------:R1:W-:Y:S02]  /*27690*/  @!P0 STG.E.U8 desc[UR52][R36.64+0x29], R11 ;  /* 0x0000290b24008986 */ /* 0x0003e4000c101134 */
[----:B-1----:R-:W-:-:S04]  /*276a0*/  @!P4 IADD3 R11, P1, P5, R3, R10, R7 ;  /* 0x0000000a030bc210 */ /* 0x002fc80007d3e007 */
[----:B------:R-:W-:Y:S02]  /*276b0*/  @!P4 IADD3.X R15, R4, R29, R6, P1, P5 ;  /* 0x0000001d040fc210 */ /* 0x000fe40000fea406 */
[----:B0-----:R-:W-:Y:S01]  /*276c0*/  @!P4 IADD3 R12, P1, R11, R12, RZ ;  /* 0x0000000c0b0cc210 */ /* 0x001fe20007f3e0ff */
[----:B----4-:R-:W-:Y:S02]  /*276d0*/  FMUL R11, R77, UR4 ;  /* 0x000000044d0b7c20 */ /* 0x010fe40008400000 */
[----:B------:R-:W3:Y:S04]  /*276e0*/  LDL.LU R77, [R1+0x19c] ;  /* 0x00019c00014d7983 */ /* 0x000ee80000300800 */
[----:B------:R-:W4:Y:S01]  /*276f0*/  LDL.LU R78, [R1+0x1a0] ;  /* 0x0001a000014e7983 */ /* 0x000f220000300800 */
[----:B------:R-:W-:Y:S01]  /*27700*/  @!P4 IMAD.X R13, R15, 0x1, R13, P1 ;  /* 0x000000010f0dc824 */ /* 0x000fe200008e060d */
[----:B------:R-:W-:-:S05]  /*27710*/  F2FP.SATFINITE.E4M3.F32.PACK_AB_MERGE_C R11, RZ, R11, RZ ;  /* 0x0000000bff0b723e */ /* 0x000fca00048070ff */
[----:B------:R0:W-:Y:S01]  /*27720*/  @!P4 STG.E.U8 desc[UR52][R12.64+0x28], R11 ;  /* 0x0000280b0c00c986 */ /* 0x0001e2000c101134 */
[C---:B------:R-:W-:Y:S02]  /*27730*/  ISETP.LT.OR P0, PT, R27.reuse, 0x52, !P3 ;  /* 0x000000521b00780c */ /* 0x040fe40005f01670 */
[----:B------:R-:W-:-:S11]  /*27740*/  ISETP.LT.OR P1, PT, R27, 0x2a, !P2 ;  /* 0x0000002a1b00780c */ /* 0x000fd60005721670 */
[----:B0-----:R-:W0:Y:S02]  /*27750*/  @!P0 LDC.64 R12, c[0x0][0x5c0] ;  /* 0x00017000ff0c8b82 */ /* 0x001e240000000a00 */
[----:B------:R-:W-:Y:S01]  /*27760*/  @!P1 IADD3 R15, P5, P6, R3, R10, R7 ;  /* 0x0000000a030f9210 */ /* 0x000fe20007ebe007 */
[----:B--2---:R-:W-:-:S05]  /*27770*/  FMUL R11, R76, UR4 ;  /* 0x000000044c0b7c20 */ /* 0x004fca0008400000 */
[----:B------:R-:W1:Y:S01]  /*27780*/  @!P1 LDC.64 R16, c[0x0][0x5c0] ;  /* 0x00017000ff109b82 */ /* 0x000e620000000a00 */
[----:B------:R-:W2:Y:S01]  /*27790*/  LDL.LU R76, [R1+0x1a4] ;  /* 0x0001a400014c7983 */ /* 0x000ea20000300800 */
[----:B------:R-:W-:Y:S02]  /*277a0*/  @!P1 IADD3.X R28, R4, R29, R6, P5, P6 ;  /* 0x0000001d041c9210 */ /* 0x000fe40002fec406 */
[----:B0-----:R-:W-:-:S04]  /*277b0*/  @!P0 IADD3 R36, P5, P6, R10, R12, R3 ;  /* 0x0000000c0a248210 */ /* 0x001fc80007ebe003 */
[----:B------:R-:W-:Y:S02]  /*277c0*/  @!P0 IADD3.X R37, R29, R13, R4, P5, P6 ;  /* 0x0000000d1d258210 */ /* 0x000fe40002fec404 */
[----:B------:R-:W-:-:S13]  /*277d0*/  ISETP.LT.OR P5, PT, R27, 0x59, !P3 ;  /* 0x000000591b00780c */ /* 0x000fda0005fa1670 */
[----:B------:R-:W0:Y:S01]  /*277e0*/  @!P5 LDC.64 R12, c[0x0][0x5c0] ;  /* 0x00017000ff0cdb82 */ /* 0x000e220000000a00 */
[----:B-1----:R-:W-:Y:S02]  /*277f0*/  @!P1 IADD3 R16, P4, R15, R16, RZ ;  /* 0x000000100f109210 */ /* 0x002fe40007f9e0ff */
[----:B------:R-:W-:-:S03]  /*27800*/  F2FP.SATFINITE.E4M3.F32.PACK_AB_MERGE_C R11, RZ, R11, RZ ;  /* 0x0000000bff0b723e */ /* 0x000fc600048070ff */
[----:B------:R-:W-:Y:S01]  /*27810*/  @!P1 IMAD.X R17, R28, 0x1, R17, P4 ;  /* 0x000000011c119824 */ /* 0x000fe200020e0611 */
[----:B------:R-:W-:-:S04]  /*27820*/  LOP3.LUT R2, R2, 0xfffffffd, RZ, 0xc0, !PT ;  /* 0xfffffffd02027812 */ /* 0x000fc800078ec0ff */
[----:B------:R3:W-:Y:S01]  /*27830*/  @!P1 STG.E.U8 desc[UR52][R16.64+0x29], R11 ;  /* 0x0000290b10009986 */ /* 0x0007e2000c101134 */
[----:B------:R-:W-:Y:S02]  /*27840*/  @P5 LOP3.LUT R2, R2, 0x2, RZ, 0xfc, !PT ;  /* 0x0000000202025812 */ /* 0x000fe400078efcff */
[----:B0-----:R-:W-:-:S04]  /*27850*/  @!P5 IADD3 R116, P1, P4, R10, R12, R3 ;  /* 0x0000000c0a74d210 */ /* 0x001fc80007c3e003 */
[----:B------:R-:W-:Y:S02]  /*27860*/  @!P5 IADD3.X R117, R29, R13, R4, P1, P4 ;  /* 0x0000000d1d75d210 */ /* 0x000fe40000fe8404 */
[----:B------:R-:W-:Y:S02]  /*27870*/  ISETP.LT.OR P5, PT, R27, 0x5a, !P3 ;  /* 0x0000005a1b00780c */ /* 0x000fe40005fa1670 */
[----:B------:R-:W-:-:S04]  /*27880*/  LOP3.LUT R14, R14, 0xefffffff, RZ, 0xc0, !PT ;  /* 0xefffffff0e0e7812 */ /* 0x000fc800078ec0ff */
[----:B------:R-:W-:-:S07]  /*27890*/  @P2 LOP3.LUT R14, R14, 0x10000000, RZ, 0xfc, !PT ;  /* 0x100000000e0e2812 */ /* 0x000fce00078efcff */
[----:B------:R-:W0:Y:S01]  /*278a0*/  @!P5 LDC.64 R12, c[0x0][0x5c0] ;  /* 0x00017000ff0cdb82 */ /* 0x000e220000000a00 */
[C---:B------:R-:W-:Y:S02]  /*278b0*/  LOP3.LUT P0, RZ, R14.reuse, 0x40000000, RZ, 0xc0, !PT ;  /* 0x400000000eff7812 */ /* 0x040fe4000780c0ff */
[----:B------:R-:W-:-:S04]  /*278c0*/  LOP3.LUT R14, R14, 0xdfffffff, RZ, 0xc0, !PT ;  /* 0xdfffffff0e0e7812 */ /* 0x000fc800078ec0ff */
[----:B------:R-:W-:Y:S02]  /*278d0*/  @P3 LOP3.LUT R14, R14, 0x20000000, RZ, 0xfc, !PT ;  /* 0x200000000e0e3812 */ /* 0x000fe400078efcff */
[----:B------:R-:W-:Y:S02]  /*278e0*/  ISETP.LT.OR P3, PT, R27, 0x51, !P0 ;  /* 0x000000511b00780c */ /* 0x000fe40004761670 */
[----:B0-----:R-:W-:-:S04]  /*278f0*/  @!P5 IADD3 R120, P1, P4, R10, R12, R3 ;  /* 0x0000000c0a78d210 */ /* 0x001fc80007c3e003 */
[----:B------:R-:W-:-:S07]  /*27900*/  @!P5 IADD3.X R121, R29, R13, R4, P1, P4 ;  /* 0x0000000d1d79d210 */ /* 0x000fce0000fe8404 */
[----:B------:R-:W0:Y:S01]  /*27910*/  @!P3 LDC.64 R12, c[0x0][0x5c0] ;  /* 0x00017000ff0cbb82 */ /* 0x000e220000000a00 */
[C---:B------:R-:W-:Y:S02]  /*27920*/  LOP3.LUT P2, RZ, R0.reuse, 0x200, RZ, 0xc0, !PT ;  /* 0x0000020000ff7812 */ /* 0x040fe4000784c0ff */
[C---:B------:R-:W-:Y:S02]  /*27930*/  LOP3.LUT P6, RZ, R0.reuse, 0x10000, RZ, 0xc0, !PT ;  /* 0x0001000000ff7812 */ /* 0x040fe400078cc0ff */
[----:B------:R-:W-:-:S04]  /*27940*/  LOP3.LUT R0, R0, 0xfffeffff, RZ, 0xc0, !PT ;  /* 0xfffeffff00007812 */ /* 0x000fc800078ec0ff */
[----:B------:R-:W-:Y:S02]  /*27950*/  @P3 LOP3.LUT R0, R0, 0x10000, RZ, 0xfc, !PT ;  /* 0x0001000000003812 */ /* 0x000fe400078efcff */
[----:B0-----:R-:W-:-:S04]  /*27960*/  @!P3 IADD3 R118, P1, P4, R10, R12, R7 ;  /* 0x0000000c0a76b210 */ /* 0x001fc80007c3e007 */
[----:B------:R-:W-:Y:S02]  /*27970*/  @!P3 IADD3.X R119, R29, R13, R6, P1, P4 ;  /* 0x0000000d1d77b210 */ /* 0x000fe40000fe8406 */
[----:B------:R-:W-:-:S04]  /*27980*/  ISETP.GE.AND P3, PT, R26, 0x109, PT ;  /* 0x000001091a00780c */ /* 0x000fc80003f66270 */
[----:B------:R-:W-:Y:S01]  /*27990*/  ISETP.LT.OR P4, PT, R27, 0x21, !P3 ;  /* 0x000000211b00780c */ /* 0x000fe20005f81670 */
[----:B---3--:R-:W-:Y:S01]  /*279a0*/  FMUL R11, R77, UR4 ;  /* 0x000000044d0b7c20 */ /* 0x008fe20008400000 */
[----:B------:R-:W-:Y:S01]  /*279b0*/  LOP3.LUT R2, R2, 0xfffffffb, RZ, 0xc0, !PT ;  /* 0xfffffffb02027812 */ /* 0x000fe200078ec0ff */
[----:B------:R-:W3:Y:S03]  /*279c0*/  LDL.LU R77, [R1+0x1a8] ;  /* 0x0001a800014d7983 */ /* 0x000ee60000300800 */
[----:B------:R-:W-:-:S07]  /*279d0*/  F2FP.SATFINITE.E4M3.F32.PACK_AB_MERGE_C R11, RZ, R11, RZ ;  /* 0x0000000bff0b723e */ /* 0x000fce00048070ff */
[----:B------:R-:W0:Y:S01]  /*279e0*/  @!P4 LDC.64 R12, c[0x0][0x5c0] ;  /* 0x00017000ff0ccb82 */ /* 0x000e220000000a00 */
[----:B------:R4:W-:Y:S01]  /*279f0*/  @!P6 STG.E.U8 desc[UR52][R56.64+0x20], R11 ;  /* 0x0000200b3800e986 */ /* 0x0009e2000c101134 */
[----:B------:R-:W-:Y:S01]  /*27a00*/  @P5 LOP3.LUT R2, R2, 0x4, RZ, 0xfc, !PT ;  /* 0x0000000402025812 */ /* 0x000fe200078efcff */
[----:B----4-:R-:W-:-:S05]  /*27a10*/  FMUL R11, R78, UR4 ;  /* 0x000000044e0b7c20 */ /* 0x010fca0008400000 */
[----:B------:R-:W-:-:S05]  /*27a20*/  F2FP.SATFINITE.E4M3.F32.PACK_AB_MERGE_C R11, RZ, R11, RZ ;  /* 0x0000000bff0b723e */ /* 0x000fca00048070ff */
[----:B------:R1:W-:Y:S02]  /*27a30*/  @!P2 STG.E.U8 desc[UR52][R20.64+0x21], R11 ;  /* 0x0000210b1400a986 */ /* 0x0003e4000c101134 */
[----:B-1----:R-:W-:-:S04]  /*27a40*/  @!P4 IADD3 R11, P1, P5, R3, R10, R9 ;  /* 0x0000000a030bc210 */ /* 0x002fc80007d3e009 */
[----:B------:R-:W-:Y:S02]  /*27a50*/  @!P4 IADD3.X R15, R4, R29, R8, P1, P5 ;  /* 0x0000001d040fc210 */ /* 0x000fe40000fea408 */
[----:B0-----:R-:W-:Y:S01]  /*27a60*/  @!P4 IADD3 R12, P1, R11, R12, RZ ;  /* 0x0000000c0b0cc210 */ /* 0x001fe20007f3e0ff */
[----:B--2---:R-:W-:Y:S02]  /*27a70*/  FMUL R11, R76, UR4 ;  /* 0x000000044c0b7c20 */ /* 0x004fe40008400000 */
[----:B------:R-:W2:Y:S04]  /*27a80*/  LDL.LU R76, [R1+0x1ac] ;  /* 0x0001ac00014c7983 */ /* 0x000ea80000300800 */
[----:B------:R-:W4:Y:S01]  /*27a90*/  LDL.LU R78, [R1+0x1b0] ;  /* 0x0001b000014e7983 */ /* 0x000f220000300800 */
[----:B------:R-:W-:Y:S01]  /*27aa0*/  @!P4 IMAD.X R13, R15, 0x1, R13, P1 ;  /* 0x000000010f0dc824 */ /* 0x000fe200008e060d */
[----:B------:R-:W-:-:S13]  /*27ab0*/  ISETP.LT.OR P1, PT, R27, 0x22, !P3 ;  /* 0x000000221b00780c */ /* 0x000fda0005f21670 */
[----:B------:R-:W0:Y:S01]  /*27ac0*/  @!P1 LDC.64 R16, c[0x0][0x5c0] ;  /* 0x00017000ff109b82 */ /* 0x000e220000000a00 */
[----:B------:R-:W-:Y:S02]  /*27ad0*/  F2FP.SATFINITE.E4M3.F32.PACK_AB_MERGE_C R11, RZ, R11, RZ ;  /* 0x0000000bff0b723e */ /* 0x000fe400048070ff */
[----:B------:R-:W-:-:S03]  /*27ae0*/  @!P1 IADD3 R15, P5, P6, R3, R10, R9 ;  /* 0x0000000a030f9210 */ /* 0x000fc60007ebe009 */
[----:B------:R1:W-:Y:S01]  /*27af0*/  @!P4 STG.E.U8 desc[UR52][R12.64+0x20], R11 ;  /* 0x0000200b0c00c986 */ /* 0x0003e2000c101134 */
[----:B------:R-:W-:Y:S02]  /*27b00*/  @!P1 IADD3.X R20, R4, R29, R8, P5, P6 ;  /* 0x0000001d04149210 */ /* 0x000fe40002fec408 */
[----:B0-----:R-:W-:-:S05]  /*27b10*/  @!P1 IADD3 R16, P4, R15, R16, RZ ;  /* 0x000000100f109210 */ /* 0x001fca0007f9e0ff */
[----:B------:R-:W-:Y:S01]  /*27b20*/  @!P1 IMAD.X R17, R20, 0x1, R17, P4 ;  /* 0x0000000114119824 */ /* 0x000fe200020e0611 */
[----:B------:R-:W-:-:S13]  /*27b30*/  ISETP.LT.OR P2, PT, R27, 0x52, !P0 ;  /* 0x000000521b00780c */ /* 0x000fda0004741670 */
[----:B-1----:R-:W0:Y:S01]  /*27b40*/  @!P2 LDC.64 R12, c[0x0][0x5c0] ;  /* 0x00017000ff0cab82 */ /* 0x002e220000000a00 */
[----:B---3--:R-:W-:Y:S02]  /*27b50*/  FMUL R11, R77, UR4 ;  /* 0x000000044d0b7c20 */ /* 0x008fe40008400000 */
[----:B------:R-:W3:Y:S03]  /*27b60*/  LDL.LU R77, [R1+0x1b4] ;  /* 0x0001b400014d7983 */ /* 0x000ee60000300800 */
[----:B------:R-:W-:-:S05]  /*27b70*/  F2FP.SATFINITE.E4M3.F32.PACK_AB_MERGE_C R11, RZ, R11, RZ ;  /* 0x0000000bff0b723e */ /* 0x000fca00048070ff */
[----:B------:R2:W-:Y:S01]  /*27b80*/  @!P1 STG.E.U8 desc[UR52][R16.64+0x21], R11 ;  /* 0x0000210b10009986 */ /* 0x0005e2000c101134 */
[----:B------:R-:W-:Y:S02]  /*27b90*/  LOP3.LUT R0, R0, 0xfffffdff, RZ, 0xc0, !PT ;  /* 0xfffffdff00007812 */ /* 0x000fe400078ec0ff */
[----:B0-----:R-:W-:Y:S02]  /*27ba0*/  @!P2 IADD3 R108, P5, P6, R10, R12, R7 ;  /* 0x0000000c0a6ca210 */ /* 0x001fe40007ebe007 */
[----:B------:R-:W-:Y:S02]  /*27bb0*/  @P2 LOP3.LUT R0, R0, 0x200, RZ, 0xfc, !PT ;  /* 0x0000020000002812 */ /* 0x000fe400078efcff */
[----:B------:R-:W-:Y:S02]  /*27bc0*/  @!P2 IADD3.X R109, R29, R13, R6, P5, P6 ;  /* 0x0000000d1d6da210 */ /* 0x000fe40002fec406 */
[----:B------:R-:W-:-:S13]  /*27bd0*/  ISETP.LT.OR P2, PT, R27, 0x59, !P0 ;  /* 0x000000591b00780c */ /* 0x000fda0004741670 */
[----:B------:R-:W0:Y:S01]  /*27be0*/  @!P2 LDC.64 R12, c[0x0][0x5c0] ;  /* 0x00017000ff0cab82 */ /* 0x000e220000000a00 */
[----:B------:R-:W-:-:S04]  /*27bf0*/  LOP3.LUT R2, R2, 0xfffbffff, RZ, 0xc0, !PT ;  /* 0xfffbffff02027812 */ /* 0x000fc800078ec0ff */
[----:B------:R-:W-:Y:S01]  /*27c00*/  @P2 LOP3.LUT R2, R2, 0x40000, RZ, 0xfc, !PT ;  /* 0x0004000002022812 */ /* 0x000fe200078efcff */
[----:B--2---:R-:W-:Y:S02]  /*27c10*/  FMUL R11, R76, UR4 ;  /* 0x000000044c0b7c20 */ /* 0x004fe40008400000 */
[----:B------:R-:W2:Y:S01]  /*27c20*/  LDL.LU R76, [R1+0x1b8] ;  /* 0x0001b800014c7983 */ /* 0x000ea20000300800 */
[----:B0-----:R-:W-:-:S04]  /*27c30*/  @!P2 IADD3 R114, P1, P4, R10, R12, R7 ;  /* 0x0000000c0a72a210 */ /* 0x001fc80007c3e007 */
[----:B------:R-:W-:Y:S02]  /*27c40*/  @!P2 IADD3.X R115, R29, R13, R6, P1, P4 ;  /* 0x0000000d1d73a210 */ /* 0x000fe40000fe8406 */
[----:B------:R-:W-:-:S13]  /*27c50*/  ISETP.LT.OR P2, PT, R27, 0x5a, !P0 ;  /* 0x0000005a1b00780c */ /* 0x000fda0004741670 */
[----:B------:R-:W0:Y:S01]  /*27c60*/  @!P2 LDC.64 R12, c[0x0][0x5c0] ;  /* 0x00017000ff0cab82 */ /* 0x000e220000000a00 */
[----:B------:R-:W-:Y:S02]  /*27c70*/  LOP3.LUT P5, RZ, R0, 0x40000, RZ, 0xc0, !PT ;  /* 0x0004000000ff7812 */ /* 0x000fe400078ac0ff */
[----:B------:R-:W-:Y:S02]  /*27c80*/  LOP3.LUT R2, R2, 0xffefffff, RZ, 0xc0, !PT ;  /* 0xffefffff02027812 */ /* 0x000fe400078ec0ff */
[----:B------:R-:W-:Y:S02]  /*27c90*/  F2FP.SATFINITE.E4M3.F32.PACK_AB_MERGE_C R11, RZ, R11, RZ ;  /* 0x0000000bff0b723e */ /* 0x000fe400048070ff */
[----:B------:R-:W-:-:S07]  /*27ca0*/  @P2 LOP3.LUT R2, R2, 0x100000, RZ, 0xfc, !PT ;  /* 0x0010000002022812 */ /* 0x000fce00078efcff */
[----:B------:R4:W-:Y:S01]  /*27cb0*/  @!P5 STG.E.U8 desc[UR52][R52.64+0x28], R11 ;  /* 0x0000280b3400d986 */ /* 0x0009e2000c101134 */
[----:B0-----:R-:W-:-:S04]  /*27cc0*/  @!P2 IADD3 R124, P1, P4, R10, R12, R7 ;  /* 0x0000000c0a7ca210 */ /* 0x001fc80007c3e007 */
[----:B------:R-:W-:Y:S02]  /*27cd0*/  @!P2 IADD3.X R125, R29, R13, R6, P1, P4 ;  /* 0x0000000d1d7da210 */ /* 0x000fe40000fe8406 */
[----:B------:R-:W-:-:S04]  /*27ce0*/  ISETP.GE.AND P2, PT, R26, 0x101, PT ;  /* 0x000001011a00780c */ /* 0x000fc80003f46270 */
[----:B------:R-:W-:-:S13]  /*27cf0*/  ISETP.LT.OR P5, PT, R27, 0x51, !P2 ;  /* 0x000000511b00780c */ /* 0x000fda00057a1670 */
[----:B------:R-:W0:Y:S02]  /*27d00*/  @!P5 LDC.64 R12, c[0x0][0x5c0] ;  /* 0x00017000ff0cdb82 */ /* 0x000e240000000a00 */
[----:B0-----:R-:W-:-:S04]  /*27d10*/  @!P5 IADD3 R144, P1, P4, R10, R12, R9 ;  /* 0x0000000c0a90d210 */ /* 0x001fc80007c3e009 */
[----:B------:R-:W-:Y:S02]  /*27d20*/  @!P5 IADD3.X R145, R29, R13, R8, P1, P4 ;  /* 0x0000000d1d91d210 */ /* 0x000fe40000fe8408 */
[----:B------:R-:W-:Y:S01]  /*27d30*/  ISETP.LT.OR P4, PT, R27, 0x29, !P3 ;  /* 0x000000291b00780c */ /* 0x000fe20005f81670 */
[----:B----4-:R-:W-:Y:S01]  /*27d40*/  FMUL R11, R78, UR4 ;  /* 0x000000044e0b7c20 */ /* 0x010fe20008400000 */
[C---:B------:R-:W-:Y:S01]  /*27d50*/  LOP3.LUT P6, RZ, R0.reuse, 0x20000, RZ, 0xc0, !PT ;  /* 0x0002000000ff7812 */ /* 0x040fe200078cc0ff */
[----:B------:R-:W4:Y:S10]  /*27d60*/  LDL.LU R78, [R1+0x1bc] ;  /* 0x0001bc00014e7983 */ /* 0x000f340000300800 */
[----:B------:R-:W0:Y:S01]  /*27d70*/  @!P4 LDC.64 R12, c[0x0][0x5c0] ;  /* 0x00017000ff0ccb82 */ /* 0x000e220000000a00 */
[----:B------:R-:W-:-:S02]  /*27d80*/  LOP3.LUT R0, R0, 0xfffbffff, RZ, 0xc0, !PT ;  /* 0xfffbffff00007812 */ /* 0x000fc400078ec0ff */
[----:B------:R-:W-:Y:S02]  /*27d90*/  F2FP.SATFINITE.E4M3.F32.PACK_AB_MERGE_C R11, RZ, R11, RZ ;  /* 0x0000000bff0b723e */ /* 0x000fe400048070ff */
[----:B------:R-:W-:Y:S02]  /*27da0*/  @P5 LOP3.LUT R0, R0, 0x40000, RZ, 0xfc, !PT ;  /* 0x0004000000005812 */ /* 0x000fe400078efcff */
[----:B------:R-:W-:Y:S01]  /*27db0*/  @!P4 IADD3 R15, P1, P5, R3, R10, R9 ;  /* 0x0000000a030fc210 */ /* 0x000fe20007d3e009 */
[----:B------:R1:W-:Y:S03]  /*27dc0*/  @!P6 STG.E.U8 desc[UR52][R38.64+0x29], R11 ;  /* 0x0000290b2600e986 */ /* 0x0003e6000c101134 */
[----:B-1----:R-:W-:Y:S02]  /*27dd0*/  @!P4 IADD3.X R11, R4, R29, R8, P1, P5 ;  /* 0x0000001d040bc210 */ /* 0x002fe40000fea408 */
[----:B0-----:R-:W-:-:S05]  /*27de0*/  @!P4 IADD3 R12, P1, R15, R12, RZ ;  /* 0x0000000c0f0cc210 */ /* 0x001fca0007f3e0ff */
[----:B------:R-:W-:Y:S01]  /*27df0*/  @!P4 IMAD.X R13, R11, 0x1, R13, P1 ;  /* 0x000000010b0dc824 */ /* 0x000fe200008e060d */
[----:B------:R-:W-:-:S13]  /*27e00*/  ISETP.LT.OR P1, PT, R27, 0x2a, !P3 ;  /* 0x0000002a1b00780c */ /* 0x000fda0005f21670 */
[----:B------:R-:W0:Y:S01]  /*27e10*/  @!P1 LDC.64 R16, c[0x0][0x5c0] ;  /* 0x00017000ff109b82 */ /* 0x000e220000000a00 */
[----:B---3--:R-:W-:Y:S02]  /*27e20*/  FMUL R15, R77, UR4 ;  /* 0x000000044d0f7c20 */ /* 0x008fe40008400000 */
[----:B------:R-:W3:Y:S01]  /*27e30*/  LDL.LU R77, [R1+0x1c0] ;  /* 0x0001c000014d7983 */ /* 0x000ee20000300800 */
[----:B------:R-:W-:Y:S02]  /*27e40*/  @!P1 IADD3 R11, P5, P6, R3, R10, R9 ;  /* 0x0000000a030b9210 */ /* 0x000fe40007ebe009 */
[----:B------:R-:W-:-:S05]  /*27e50*/  F2FP.SATFINITE.E4M3.F32.PACK_AB_MERGE_C R15, RZ, R15, RZ ;  /* 0x0000000fff0f723e */ /* 0x000fca00048070ff */
[----:B------:R1:W-:Y:S01]  /*27e60*/  @!P4 STG.E.U8 desc[UR52][R12.64+0x28], R15 ;  /* 0x0000280f0c00c986 */ /* 0x0003e2000c101134 */
[----:B0-----:R-:W-:Y:S02]  /*27e70*/  @!P1 IADD3 R16, P4, R11, R16, RZ ;  /* 0x000000100b109210 */ /* 0x001fe40007f9e0ff */
[----:B------:R-:W-:-:S13]  /*27e80*/  ISETP.LT.OR P3, PT, R27, 0x52, !P2 ;  /* 0x000000521b00780c */ /* 0x000fda0005761670 */
[----:B-1----:R-:W0:Y:S01]  /*27e90*/  @!P3 LDC.64 R12, c[0x0][0x5c0] ;  /* 0x00017000ff0cbb82 */ /* 0x002e220000000a00 */
[----:B--2---:R-:W-:Y:S02]  /*27ea0*/  FMUL R11, R76, UR4 ;  /* 0x000000044c0b7c20 */ /* 0x004fe40008400000 */
[----:B------:R-:W2:Y:S01]  /*27eb0*/  LDL.LU R76, [R1+0x1c4] ;  /* 0x0001c400014c7983 */ /* 0x000ea20000300800 */
[----:B------:R-:W-:Y:S02]  /*27ec0*/  @!P1 IADD3.X R20, R4, R29, R8, P5, P6 ;  /* 0x0000001d04149210 */ /* 0x000fe40002fec408 */
[----:B0-----:R-:W-:-:S04]  /*27ed0*/  @!P3 IADD3 R128, P5, P6, R10, R12, R9 ;  /* 0x0000000c0a80b210 */ /* 0x001fc80007ebe009 */
[----:B------:R-:W-:Y:S02]  /*27ee0*/  @!P3 IADD3.X R129, R29, R13, R8, P5, P6 ;  /* 0x0000000d1d81b210 */ /* 0x000fe40002fec408 */
[----:B------:R-:W-:-:S13]  /*27ef0*/  ISETP.LT.OR P5, PT, R27, 0x59, !P2 ;  /* 0x000000591b00780c */ /* 0x000fda00057a1670 */
[----:B------:R-:W0:Y:S01]  /*27f00*/  @!P5 LDC.64 R12, c[0x0][0x5c0] ;  /* 0x00017000ff0cdb82 */ /* 0x000e220000000a00 */
[----:B------:R-:W-:Y:S01]  /*27f10*/  @!P1 IMAD.X R17, R20, 0x1, R17, P4 ;  /* 0x0000000114119824 */ /* 0x000fe200020e0611 */
[----:B------:R-:W-:Y:S02]  /*27f20*/  F2FP.SATFINITE.E4M3.F32.PACK_AB_MERGE_C R11, RZ, R11, RZ ;  /* 0x0000000bff0b723e */ /* 0x000fe400048070ff */
[----:B------:R-:W-:-:S03]  /*27f30*/  ISETP.GE.AND P6, PT, R26, 0x1, PT ;  /* 0x000000011a00780c */ /* 0x000fc60003fc6270 */
[----:B------:R4:W-:Y:S01]  /*27f40*/  @!P1 STG.E.U8 desc[UR52][R16.64+0x29], R11 ;  /* 0x0000290b10009986 */ /* 0x0009e2000c101134 */
[----:B0-----:R-:W-:-:S04]  /*27f50*/  @!P5 IADD3 R150, P1, P4, R10, R12, R9 ;  /* 0x0000000c0a96d210 */ /* 0x001fc80007c3e009 */
[----:B------:R-:W-:Y:S02]  /*27f60*/  @!P5 IADD3.X R151, R29, R13, R8, P1, P4 ;  /* 0x0000000d1d97d210 */ /* 0x000fe40000fe8408 */
[----:B------:R-:W-:-:S13]  /*27f70*/  ISETP.LT.OR P1, PT, R27, 0x31, !P6 ;  /* 0x000000311b00780c */ /* 0x000fda0007721670 */
[----:B------:R-:W0:Y:S02]  /*27f80*/  @!P1 LDC.64 R12, c[0x0][0x5c0] ;  /* 0x00017000ff0c9b82 */ /* 0x000e240000000a00 */
[----:B0-----:R-:W-:Y:S01]  /*27f90*/  @!P1 IADD3 R12, P4, R10, R12, RZ ;  /* 0x0000000c0a0c9210 */ /* 0x001fe20007f9e0ff */
[----:B----4-:R-:W-:-:S04]  /*27fa0*/  FMUL R11, R78, UR4 ;  /* 0x000000044e0b7c20 */ /* 0x010fc80008400000 */
[----:B------:R-:W-:Y:S01]  /*27fb0*/  @!P1 IMAD.X R13, R29, 0x1, R13, P4 ;  /* 0x000000011d0d9824 */ /* 0x000fe200020e060d */
[----:B------:R-:W4:Y:S01]  /*27fc0*/  LDL.LU R78, [R1+0x1c8] ;  /* 0x0001c800014e7983 */ /* 0x000f220000300800 */
[----:B------:R-:W-:-:S05]  /*27fd0*/  F2FP.SATFINITE.E4M3.F32.PACK_AB_MERGE_C R11, RZ, R11, RZ ;  /* 0x0000000bff0b723e */ /* 0x000fca00048070ff */
[----:B------:R0:W-:Y:S01]  /*27fe0*/  @!P1 STG.E.U8 desc[UR52][R12.64+0x30], R11 ;  /* 0x0000300b0c009986 */ /* 0x0001e2000c101134 */
[----:B------:R-:W-:-:S13]  /*27ff0*/  ISETP.LT.OR P1, PT, R27, 0x32, !P6 ;  /* 0x000000321b00780c */ /* 0x000fda0007721670 */
[----:B0-----:R-:W0:Y:S02]  /*28000*/  @!P1 LDC.64 R12, c[0x0][0x5c0] ;  /* 0x00017000ff0c9b82 */ /* 0x001e240000000a00 */
[----:B0-----:R-:W-:Y:S01]  /*28010*/  @!P1 IADD3 R12, P4, R10, R12, RZ ;  /* 0x0000000c0a0c9210 */ /* 0x001fe20007f9e0ff */
[----:B---3--:R-:W-:Y:S02]  /*28020*/  FMUL R11, R77, UR4 ;  /* 0x000000044d0b7c20 */ /* 0x008fe40008400000 */
[----:B------:R-:W3:Y:S02]  /*28030*/  LDL.LU R77, [R1+0x1cc] ;  /* 0x0001cc00014d7983 */ /* 0x000ee40000300800 */
[----:B------:R-:W-:Y:S01]  /*28040*/  @!P1 IMAD.X R13, R29, 0x1, R13, P4 ;  /* 0x000000011d0d9824 */ /* 0x000fe200020e060d */
[----:B------:R-:W-:-:S05]  /*28050*/  F2FP.SATFINITE.E4M3.F32.PACK_AB_MERGE_C R11, RZ, R11, RZ ;  /* 0x0000000bff0b723e */ /* 0x000fca00048070ff */
[----:B------:R0:W-:Y:S01]  /*28060*/  @!P1 STG.E.U8 desc[UR52][R12.64+0x31], R11 ;  /* 0x0000310b0c009986 */ /* 0x0001e2000c101134 */
[----:B------:R-:W-:Y:S02]  /*28070*/  ISETP.LT.OR P2, PT, R27, 0x5a, !P2 ;  /* 0x0000005a1b00780c */ /* 0x000fe40005741670 */
[----:B------:R-:W-:-:S11]  /*28080*/  LOP3.LUT R0, R0, 0xfffdffff, RZ, 0xc0, !PT ;  /* 0xfffdffff00007812 */ /* 0x000fd600078ec0ff */
[----:B0-----:R-:W0:Y:S01]  /*28090*/  @!P2 LDC.64 R12, c[0x0][0x5c0] ;  /* 0x00017000ff0cab82 */ /* 0x001e220000000a00 */
[----:B--2---:R-:W-:Y:S02]  /*280a0*/  FMUL R11, R76, UR4 ;  /* 0x000000044c0b7c20 */ /* 0x004fe40008400000 */
[----:B------:R-:W2:Y:S01]  /*280b0*/  LDL.LU R76, [R1+0x1d0] ;  /* 0x0001d000014c7983 */ /* 0x000ea20000300800 */
[----:B------:R-:W-:Y:S02]  /*280c0*/  @P3 LOP3.LUT R0, R0, 0x20000, RZ, 0xfc, !PT ;  /* 0x0002000000003812 */ /* 0x000fe400078efcff */
[----:B------:R-:W-:Y:S02]  /*280d0*/  LOP3.LUT R2, R2, 0xdfffffff, RZ, 0xc0, !PT ;  /* 0xdfffffff02027812 */ /* 0x000fe400078ec0ff */
[----:B------:R-:W-:Y:S02]  /*280e0*/  LOP3.LUT P3, RZ, R14, 0x20000000, RZ, 0xc0, !PT ;  /* 0x200000000eff7812 */ /* 0x000fe4000786c0ff */
[----:B------:R-:W-:-:S02]  /*280f0*/  @P5 LOP3.LUT R2, R2, 0x20000000, RZ, 0xfc, !PT ;  /* 0x2000000002025812 */ /* 0x000fc400078efcff */
[----:B------:R-:W-:Y:S02]  /*28100*/  ISETP.LT.OR P5, PT, R27, 0x61, !P3 ;  /* 0x000000611b00780c */ /* 0x000fe40005fa1670 */
[----:B0-----:R-:W-:-:S04]  /*28110*/  @!P2 IADD3 R130, P1, P4, R10, R12, R9 ;  /* 0x0000000c0a82a210 */ /* 0x001fc80007c3e009 */
[----:B------:R-:W-:-:S07]  /*28120*/  @!P2 IADD3.X R131, R29, R13, R8, P1, P4 ;  /* 0x0000000d1d83a210 */ /* 0x000fce0000fe8408 */
        /* <DEDUP_REMOVED lines=15> */
[----:B------:R-:W-:Y:S02]  /*28220*/  ISETP.LT.OR P2, PT, R27, 0x31, !P3 ;  /* 0x000000311b00780c */ /* 0x000fe40005f41670 */
[----:B0-----:R-:W-:-:S04]  /*28230*/  @!P5 IADD3 R154, P1, P4, R10, R12, R3 ;  /* 0x0000000c0a9ad210 */ /* 0x001fc80007c3e003 */
[----:B------:R-:W-:Y:S02]  /*28240*/  @!P5 IADD3.X R155, R29, R13, R4, P1, P4 ;  /* 0x0000000d1d9bd210 */ /* 0x000fe40000fe8404 */
[----:B------:R-:W-:Y:S02]  /*28250*/  ISETP.LT.OR P1, PT, R27, 0x39, !P6 ;  /* 0x000000391b00780c */ /* 0x000fe40007721670 */
[----:B------:R-:W-:-:S11]  /*28260*/  F2FP.SATFINITE.E4M3.F32.PACK_AB_MERGE_C R11, RZ, R11, RZ ;  /* 0x0000000bff0b723e */ /* 0x000fd600048070ff */
[----:B------:R-:W0:Y:S01]  /*28270*/  @!P1 LDC.64 R12, c[0x0][0x5c0] ;  /* 0x00017000ff0c9b82 */ /* 0x000e220000000a00 */
[----:B------:R4:W-:Y:S01]  /*28280*/  @!P2 STG.E.U8 desc[UR52][R68.64+0x30], R11 ;  /* 0x0000300b4400a986 */ /* 0x0009e2000c101134 */
[----:B------:R-:W-:Y:S01]  /*28290*/  ISETP.LT.OR P2, PT, R27, 0x32, !P3 ;  /* 0x000000321b00780c */ /* 0x000fe20005f41670 */
[----:B----4-:R-:W-:Y:S02]  /*282a0*/  FMUL R11, R78, UR4 ;  /* 0x000000044e0b7c20 */ /* 0x010fe40008400000 */
[----:B------:R-:W4:Y:S03]  /*282b0*/  LDL.LU R78, [R1+0x1d4] ;  /* 0x0001d400014e7983 */ /* 0x000f260000300800 */
[----:B------:R-:W-:-:S07]  /*282c0*/  F2FP.SATFINITE.E4M3.F32.PACK_AB_MERGE_C R11, RZ, R11, RZ ;  /* 0x0000000bff0b723e */ /* 0x000fce00048070ff */
[----:B------:R3:W-:Y:S01]  /*282d0*/  @!P2 STG.E.U8 desc[UR52][R58.64+0x31], R11 ;  /* 0x0000310b3a00a986 */ /* 0x0007e2000c101134 */
[----:B0-----:R-:W-:-:S05]  /*282e0*/  @!P1 IADD3 R12, P4, R10, R12, RZ ;  /* 0x0000000c0a0c9210 */ /* 0x001fca0007f9e0ff */
[----:B------:R-:W-:Y:S02]  /*282f0*/  @!P1 IMAD.X R13, R29, 0x1, R13, P4 ;  /* 0x000000011d0d9824 */ /* 0x000fe400020e060d */
[----:B---3--:R-:W-:-:S05]  /*28300*/  FMUL R11, R77, UR4 ;  /* 0x000000044d0b7c20 */ /* 0x008fca0008400000 */
[----:B------:R-:W-:-:S05]  /*28310*/  F2FP.SATFINITE.E4M3.F32.PACK_AB_MERGE_C R11, RZ, R11, RZ ;  /* 0x0000000bff0b723e */ /* 0x000fca00048070ff */
[----:B------:R2:W-:Y:S02]  /*28320*/  @!P1 STG.E.U8 desc[UR52][R12.64+0x38], R11 ;  /* 0x0000380b0c009986 */ /* 0x0005e4000c101134 */
[----:B--2---:R-:W-:Y:S02]  /*28330*/  FMUL R11, R76, UR4 ;  /* 0x000000044c0b7c20 */ /* 0x004fe40008400000 */
[----:B------:R-:W2:Y:S01]  /*28340*/  LDL.LU R76, [R1+0x1d8] ;  /* 0x0001d800014c7983 */ /* 0x000ea20000300800 */
[----:B------:R-:W-:-:S03]  /*28350*/  ISETP.LT.OR P1, PT, R27, 0x3a, !P6 ;  /* 0x0000003a1b00780c */ /* 0x000fc60007721670 */
[----:B------:R-:W3:Y:S10]  /*28360*/  LDL.LU R77, [R1+0x1dc] ;  /* 0x0001dc00014d7983 */ /* 0x000ef40000300800 */
[----:B------:R-:W0:Y:S01]  /*28370*/  @!P1 LDC.64 R12, c[0x0][0x5c0] ;  /* 0x00017000ff0c9b82 */ /* 0x000e220000000a00 */
[----:B------:R-:W-:-:S02]  /*28380*/  F2FP.SATFINITE.E4M3.F32.PACK_AB_MERGE_C R11, RZ, R11, RZ ;  /* 0x0000000bff0b723e */ /* 0x000fc400048070ff */
[----:B------:R-:W-:Y:S02]  /*28390*/  LOP3.LUT P2, RZ, R0, 0x80000, RZ, 0xc0, !PT ;  /* 0x0008000000ff7812 */ /* 0x000fe4000784c0ff */
[----:B0-----:R-:W-:-:S05]  /*283a0*/  @!P1 IADD3 R12, P4, R10, R12, RZ ;  /* 0x0000000c0a0c9210 */ /* 0x001fca0007f9e0ff */
[----:B------:R-:W-:-:S05]  /*283b0*/  @!P1 IMAD.X R13, R29, 0x1, R13, P4 ;  /* 0x000000011d0d9824 */ /* 0x000fca00020e060d */
[----:B------:R4:W-:Y:S02]  /*283c0*/  @!P1 STG.E.U8 desc[UR52][R12.64+0x39], R11 ;  /* 0x0000390b0c009986 */ /* 0x0009e4000c101134 */
[----:B----4-:R-:W-:Y:S02]  /*283d0*/  FMUL R11, R78, UR4 ;  /* 0x000000044e0b7c20 */ /* 0x010fe40008400000 */
[----:B------:R-:W4:Y:S03]  /*283e0*/  LDL.LU R78, [R1+0x1e0] ;  /* 0x0001e000014e7983 */ /* 0x000f260000300800 */
[----:B------:R-:W-:-:S05]  /*283f0*/  F2FP.SATFINITE.E4M3.F32.PACK_AB_MERGE_C R11, RZ, R11, RZ ;  /* 0x0000000bff0b723e */ /* 0x000fca00048070ff */
[----:B------:R2:W-:Y:S02]  /*28400*/  @!P2 STG.E.U8 desc[UR52][R64.64+0x38], R11 ;  /* 0x0000380b4000a986 */ /* 0x0005e4000c101134 */
[----:B--2---:R-:W-:Y:S02]  /*28410*/  FMUL R11, R76, UR4 ;  /* 0x000000044c0b7c20 */ /* 0x004fe40008400000 */
[----:B------:R-:W2:Y:S01]  /*28420*/  LDL.LU R76, [R1+0x1e4] ;  /* 0x0001e400014c7983 */ /* 0x000ea20000300800 */
[----:B------:R-:W-:Y:S02]  /*28430*/  LOP3.LUT R14, R14, 0xf7ffffff, RZ, 0xc0, !PT ;  /* 0xf7ffffff0e0e7812 */ /* 0x000fe400078ec0ff */
[----:B------:R-:W-:Y:S02]  /*28440*/  ISETP.LT.OR P6, PT, R27, 0x6a, !P3 ;  /* 0x0000006a1b00780c */ /* 0x000fe40005fc1670 */
[----:B------:R-:W-:Y:S02]  /*28450*/  @P3 LOP3.LUT R14, R14, 0x8000000, RZ, 0xfc, !PT ;  /* 0x080000000e0e3812 */ /* 0x000fe400078efcff */
[----:B------:R-:W-:-:S02]  /*28460*/  LOP3.LUT P3, RZ, R0, 0x400, RZ, 0xc0, !PT ;  /* 0x0000040000ff7812 */ /* 0x000fc4000786c0ff */
[----:B------:R-:W-:-:S07]  /*28470*/  F2FP.SATFINITE.E4M3.F32.PACK_AB_MERGE_C R11, RZ, R11, RZ ;  /* 0x0000000bff0b723e */ /* 0x000fce00048070ff */
[----:B------:R-:W0:Y:S04]  /*28480*/  @!P6 LDC.64 R12, c[0x0][0x5c0] ;  /* 0x00017000ff0ceb82 */ /* 0x000e280000000a00 */
[----:B------:R3:W-:Y:S01]  /*28490*/  @!P3 STG.E.U8 desc[UR52][R62.64+0x39], R11 ;  /* 0x0000390b3e00b986 */ /* 0x0007e2000c101134 */
[----:B------:R-:W-:Y:S01]  /*284a0*/  LOP3.LUT R5, R5, 0xffffdfff, RZ, 0xc0, !PT ;  /* 0xffffdfff05057812 */ /* 0x000fe200078ec0ff */
[----:B---3--:R-:W-:Y:S02]  /*284b0*/  FMUL R11, R77, UR4 ;  /* 0x000000044d0b7c20 */ /* 0x008fe40008400000 */
[----:B------:R-:W3:Y:S01]  /*284c0*/  LDL.LU R77, [R1+0x1e8] ;  /* 0x0001e800014d7983 */ /* 0x000ee20000300800 */
[----:B------:R-:W-:Y:S02]  /*284d0*/  @P5 LOP3.LUT R5, R5, 0x2000, RZ, 0xfc, !PT ;  /* 0x0000200005055812 */ /* 0x000fe400078efcff */
[----:B------:R-:W-:-:S02]  /*284e0*/  LOP3.LUT P5, RZ, R0, 0x10, RZ, 0xc0, !PT ;  /* 0x0000001000ff7812 */ /* 0x000fc400078ac0ff */
[----:B------:R-:W-:Y:S02]  /*284f0*/  LOP3.LUT R5, R5, 0xffffefff, RZ, 0xc0, !PT ;  /* 0xffffefff05057812 */ /* 0x000fe400078ec0ff */
[----:B0-----:R-:W-:Y:S02]  /*28500*/  @!P6 IADD3 R142, P1, P4, R10, R12, R3 ;  /* 0x0000000c0a8ee210 */ /* 0x001fe40007c3e003 */
[----:B------:R-:W-:Y:S02]  /*28510*/  F2FP.SATFINITE.E4M3.F32.PACK_AB_MERGE_C R11, RZ, R11, RZ ;  /* 0x0000000bff0b723e */ /* 0x000fe400048070ff */
[----:B------:R-:W-:Y:S02]  /*28520*/  @P6 LOP3.LUT R5, R5, 0x1000, RZ, 0xfc, !PT ;  /* 0x0000100005056812 */ /* 0x000fe400078efcff */
[----:B------:R-:W-:Y:S02]  /*28530*/  @!P6 IADD3.X R143, R29, R13, R4, P1, P4 ;  /* 0x0000000d1d8fe210 */ /* 0x000fe40000fe8404 */
[----:B------:R-:W-:Y:S01]  /*28540*/  ISETP.LT.OR P6, PT, R27, 0x61, !P0 ;  /* 0x000000611b00780c */ /* 0x000fe200047c1670 */
[----:B------:R4:W-:-:S12]  /*28550*/  @!P5 STG.E.U8 desc[UR52][R60.64+0x30], R11 ;  /* 0x0000300b3c00d986 */ /* 0x0009d8000c101134 */
[----:B------:R-:W0:Y:S01]  /*28560*/  @!P6 LDC.64 R12, c[0x0][0x5c0] ;  /* 0x00017000ff0ceb82 */ /* 0x000e220000000a00 */
[C---:B------:R-:W-:Y:S02]  /*28570*/  ISETP.LT.OR P2, PT, R27.reuse, 0x62, !P0 ;  /* 0x000000621b00780c */ /* 0x040fe40004741670 */
[----:B------:R-:W-:Y:S02]  /*28580*/  ISETP.LT.OR P3, PT, R27, 0x69, !P0 ;  /* 0x000000691b00780c */ /* 0x000fe40004761670 */
[----:B0-----:R-:W-:-:S04]  /*28590*/  @!P6 IADD3 R132, P1, P4, R10, R12, R7 ;  /* 0x0000000c0a84e210 */ /* 0x001fc80007c3e007 */
[----:B------:R-:W-:-:S05]  /*285a0*/  @!P6 IADD3.X R133, R29, R13, R6, P1, P4 ;  /* 0x0000000d1d85e210 */ /* 0x000fca0000fe8406 */
[----:B------:R-:W0:Y:S01]  /*285b0*/  @!P2 LDC.64 R12, c[0x0][0x5c0] ;  /* 0x00017000ff0cab82 */ /* 0x000e220000000a00 */
[----:B----4-:R-:W-:Y:S02]  /*285c0*/  FMUL R11, R78, UR4 ;  /* 0x000000044e0b7c20 */ /* 0x010fe40008400000 */
[----:B------:R-:W4:Y:S01]  /*285d0*/  LDL.LU R78, [R1+0x1ec] ;  /* 0x0001ec00014e7983 */ /* 0x000f220000300800 */
[----:B0-----:R-:W-:-:S04]  /*285e0*/  @!P2 IADD3 R126, P1, P4, R10, R12, R7 ;  /* 0x0000000c0a7ea210 */ /* 0x001fc80007c3e007 */
[----:B------:R-:W-:Y:S02]  /*285f0*/  @!P2 IADD3.X R127, R29, R13, R6, P1, P4 ;  /* 0x0000000d1d7fa210 */ /* 0x000fe40000fe8406 */
[----:B------:R-:W0:Y:S01]  /*28600*/  @!P3 LDC.64 R12, c[0x0][0x5c0] ;  /* 0x00017000ff0cbb82 */ /* 0x000e220000000a00 */
[----:B------:R-:W-:-:S04]  /*28610*/  LOP3.LUT R5, R5, 0xffff7fff, RZ, 0xc0, !PT ;  /* 0xffff7fff05057812 */ /* 0x000fc800078ec0ff */
[----:B------:R-:W-:-:S04]  /*28620*/  @P6 LOP3.LUT R5, R5, 0x8000, RZ, 0xfc, !PT ;  /* 0x0000800005056812 */ /* 0x000fc800078efcff */
[----:B------:R-:W-:-:S04]  /*28630*/  LOP3.LUT R5, R5, 0xffffbfff, RZ, 0xc0, !PT ;  /* 0xffffbfff05057812 */ /* 0x000fc800078ec0ff */
[----:B------:R-:W-:-:S04]  /*28640*/  @P2 LOP3.LUT R5, R5, 0x4000, RZ, 0xfc, !PT ;  /* 0x0000400005052812 */ /* 0x000fc800078efcff */
[----:B------:R-:W-:Y:S02]  /*28650*/  LOP3.LUT R5, R5, 0xffefffff, RZ, 0xc0, !PT ;  /* 0xffefffff05057812 */ /* 0x000fe400078ec0ff */
[----:B0-----:R-:W-:Y:S02]  /*28660*/  @!P3 IADD3 R140, P1, P4, R10, R12, R7 ;  /* 0x0000000c0a8cb210 */ /* 0x001fe40007c3e007 */
[----:B------:R-:W-:Y:S02]  /*28670*/  @P3 LOP3.LUT R5, R5, 0x100000, RZ, 0xfc, !PT ;  /* 0x0010000005053812 */ /* 0x000fe400078efcff */
[----:B------:R-:W-:Y:S02]  /*28680*/  @!P3 IADD3.X R141, R29, R13, R6, P1, P4 ;  /* 0x0000000d1d8db210 */ /* 0x000fe40000fe8406 */
[----:B------:R-:W-:-:S13]  /*28690*/  ISETP.LT.OR P3, PT, R27, 0x6a, !P0 ;  /* 0x0000006a1b00780c */ /* 0x000fda0004761670 */
[----:B------:R-:W0:Y:S01]  /*286a0*/  @!P3 LDC.64 R12, c[0x0][0x5c0] ;  /* 0x00017000ff0cbb82 */ /* 0x000e220000000a00 */
[----:B--2---:R-:W-:Y:S02]  /*286b0*/  FMUL R16, R76, UR4 ;  /* 0x000000044c107c20 */ /* 0x004fe40008400000 */
[----:B------:R-:W2:Y:S01]  /*286c0*/  LDL.LU R76, [R1+0x1f0] ;  /* 0x0001f000014c7983 */ /* 0x000ea20000300800 */
[----:B------:R-:W-:Y:S02]  /*286d0*/  LOP3.LUT R5, R5, 0xffdfffff, RZ, 0xc0, !PT ;  /* 0xffdfffff05057812 */ /* 0x000fe400078ec0ff */
[----:B0-----:R-:W-:Y:S02]  /*286e0*/  @!P3 IADD3 R146, P1, P4, R10, R12, R7 ;  /* 0x0000000c0a92b210 */ /* 0x001fe40007c3e007 */
[C---:B------:R-:W-:Y:S02]  /*286f0*/  LOP3.LUT P2, RZ, R14.reuse, 0x10000000, RZ, 0xc0, !PT ;  /* 0x100000000eff7812 */ /* 0x040fe4000784c0ff */
[----:B------:R-:W-:-:S02]  /*28700*/  LOP3.LUT R14, R14, 0xfbffffff, RZ, 0xc0, !PT ;  /* 0xfbffffff0e0e7812 */ /* 0x000fc400078ec0ff */
[----:B------:R-:W-:Y:S02]  /*28710*/  @P3 LOP3.LUT R5, R5, 0x200000, RZ, 0xfc, !PT ;  /* 0x0020000005053812 */ /* 0x000fe400078efcff */
[----:B------:R-:W-:Y:S02]  /*28720*/  @!P3 IADD3.X R147, R29, R13, R6, P1, P4 ;  /* 0x0000000d1d93b210 */ /* 0x000fe40000fe8406 */
[----:B------:R-:W-:Y:S02]  /*28730*/  ISETP.GE.AND P3, PT, R26, 0x101, PT ;  /* 0x000001011a00780c */ /* 0x000fe40003f66270 */
[----:B------:R-:W-:Y:S02]  /*28740*/  @P0 LOP3.LUT R14, R14, 0x4000000, RZ, 0xfc, !PT ;  /* 0x040000000e0e0812 */ /* 0x000fe400078efcff */
[----:B------:R-:W-:-:S13]  /*28750*/  ISETP.LT.OR P0, PT, R27, 0x61, !P3 ;  /* 0x000000611b00780c */ /* 0x000fda0005f01670 */
[----:B------:R-:W0:Y:S02]  /*28760*/  @!P0 LDC.64 R12, c[0x0][0x5c0] ;  /* 0x00017000ff0c8b82 */ /* 0x000e240000000a00 */
[----:B0-----:R-:W-:-:S04]  /*28770*/  @!P0 IADD3 R162, P1, P4, R10, R12, R9 ;  /* 0x0000000c0aa28210 */ /* 0x001fc80007c3e009 */
[----:B------:R-:W-:Y:S02]  /*28780*/  @!P0 IADD3.X R163, R29, R13, R8, P1, P4 ;  /* 0x0000000d1da38210 */ /* 0x000fe40000fe8408 */
[----:B------:R-:W-:Y:S02]  /*28790*/  ISETP.LT.OR P4, PT, R27, 0x31, !P2 ;  /* 0x000000311b00780c */ /* 0x000fe40005781670 */
[----:B------:R-:W-:-:S11]  /*287a0*/  LOP3.LUT P6, RZ, R0, 0x4, RZ, 0xc0, !PT ;  /* 0x0000000400ff7812 */ /* 0x000fd600078cc0ff */
[----:B------:R-:W0:Y:S01]  /*287b0*/  @!P4 LDC.64 R12, c[0x0][0x5c0] ;  /* 0x00017000ff0ccb82 */ /* 0x000e220000000a00 */
[----:B------:R-:W-:Y:S02]  /*287c0*/  F2FP.SATFINITE.E4M3.F32.PACK_AB_MERGE_C R11, RZ, R11, RZ ;  /* 0x0000000bff0b723e */ /* 0x000fe400048070ff */
[----:B------:R-:W-:-:S03]  /*287d0*/  @!P4 IADD3 R15, P1, P5, R3, R10, R7 ;  /* 0x0000000a030fc210 */ /* 0x000fc60007d3e007 */
[----:B------:R1:W-:Y:S02]  /*287e0*/  @!P6 STG.E.U8 desc[UR52][R22.64+0x31], R11 ;  /* 0x0000310b1600e986 */ /* 0x0003e4000c101134 */
[----:B-1----:R-:W-:Y:S02]  /*287f0*/  @!P4 IADD3.X R11, R4, R29, R6, P1, P5 ;  /* 0x0000001d040bc210 */ /* 0x002fe40000fea406 */
[----:B0-----:R-:W-:-:S05]  /*28800*/  @!P4 IADD3 R12, P1, R15, R12, RZ ;  /* 0x0000000c0f0cc210 */ /* 0x001fca0007f3e0ff */
[----:B------:R-:W-:Y:S01]  /*28810*/  @!P4 IMAD.X R13, R11, 0x1, R13, P1 ;  /* 0x000000010b0dc824 */ /* 0x000fe200008e060d */
[----:B------:R-:W-:Y:S02]  /*28820*/  ISETP.LT.OR P1, PT, R27, 0x32, !P2 ;  /* 0x000000321b00780c */ /* 0x000fe40005721670 */
[----:B------:R-:W-:-:S05]  /*28830*/  F2FP.SATFINITE.E4M3.F32.PACK_AB_MERGE_C R16, RZ, R16, RZ ;  /* 0x00000010ff10723e */ /* 0x000fca00048070ff */
[----:B------:R0:W-:Y:S06]  /*28840*/  @!P4 STG.E.U8 desc[UR52][R12.64+0x30], R16 ;  /* 0x000030100c00c986 */ /* 0x0001ec000c101134 */
[----:B0-----:R-:W0:Y:S01]  /*28850*/  @!P1 LDC.64 R16, c[0x0][0x5c0] ;  /* 0x00017000ff109b82 */ /* 0x001e220000000a00 */
[----:B------:R-:W-:Y:S02]  /*28860*/  ISETP.LT.OR P3, PT, R27, 0x62, !P3 ;  /* 0x000000621b00780c */ /* 0x000fe40005f61670 */
[----:B------:R-:W-:-:S04]  /*28870*/  @!P1 IADD3 R15, P5, P6, R3, R10, R7 ;  /* 0x0000000a030f9210 */ /* 0x000fc80007ebe007 */
[----:B------:R-:W-:-:S07]  /*28880*/  @!P1 IADD3.X R11, R4, R29, R6, P5, P6 ;  /* 0x0000001d040b9210 */ /* 0x000fce0002fec406 */
[----:B------:R-:W1:Y:S01]  /*28890*/  @!P3 LDC.64 R12, c[0x0][0x5c0] ;  /* 0x00017000ff0cbb82 */ /* 0x000e620000000a00 */
[----:B0-----:R-:W-:-:S05]  /*288a0*/  @!P1 IADD3 R16, P4, R15, R16, RZ ;  /* 0x000000100f109210 */ /* 0x001fca0007f9e0ff */
[----:B------:R-:W-:Y:S02]  /*288b0*/  @!P1 IMAD.X R17, R11, 0x1, R17, P4 ;  /* 0x000000010b119824 */ /* 0x000fe400020e0611 */
[----:B---3--:R-:W-:Y:S02]  /*288c0*/  FMUL R11, R77, UR4 ;  /* 0x000000044d0b7c20 */ /* 0x008fe40008400000 */
[----:B------:R-:W3:Y:S03]  /*288d0*/  LDL.LU R77, [R1+0x1f4] ;  /* 0x0001f400014d7983 */ /* 0x000ee60000300800 */
[----:B------:R-:W-:Y:S02]  /*288e0*/  F2FP.SATFINITE.E4M3.F32.PACK_AB_MERGE_C R11, RZ, R11, RZ ;  /* 0x0000000bff0b723e */ /* 0x000fe400048070ff */
[----:B-1----:R-:W-:-:S04]  /*288f0*/  @!P3 IADD3 R148, P5, P6, R10, R12, R9 ;  /* 0x0000000c0a94b210 */ /* 0x002fc80007ebe009 */
[----:B------:R-:W-:Y:S02]  /*28900*/  @!P3 IADD3.X R149, R29, R13, R8, P5, P6 ;  /* 0x0000000d1d95b210 */ /* 0x000fe40002fec408 */
[----:B------:R-:W-:Y:S01]  /*28910*/  LOP3.LUT P6, RZ, R0, 0x800000, RZ, 0xc0, !PT ;  /* 0x0080000000ff7812 */ /* 0x000fe200078cc0ff */
[----:B------:R4:W-:Y:S02]  /*28920*/  @!P1 STG.E.U8 desc[UR52][R16.64+0x31], R11 ;  /* 0x0000310b10009986 */ /* 0x0009e4000c101134 */
[----:B----4-:R-:W-:-:S05]  /*28930*/  FMUL R11, R78, UR4 ;  /* 0x000000044e0b7c20 */ /* 0x010fca0008400000 */
[----:B------:R-:W-:-:S05]  /*28940*/  F2FP.SATFINITE.E4M3.F32.PACK_AB_MERGE_C R11, RZ, R11, RZ ;  /* 0x0000000bff0b723e */ /* 0x000fca00048070ff */
[----:B------:R2:W-:Y:S01]  /*28950*/  @!P6 STG.E.U8 desc[UR52][R46.64+0x38], R11 ;  /* 0x0000380b2e00e986 */ /* 0x0005e2000c101134 */
[----:B------:R-:W-:-:S04]  /*28960*/  LOP3.LUT R5, R5, 0xefffffff, RZ, 0xc0, !PT ;  /* 0xefffffff05057812 */ /* 0x000fc800078ec0ff */
[----:B------:R-:W-:Y:S02]  /*28970*/  @P0 LOP3.LUT R5, R5, 0x10000000, RZ, 0xfc, !PT ;  /* 0x1000000005050812 */ /* 0x000fe400078efcff */
[----:B------:R-:W-:Y:S02]  /*28980*/  ISETP.GE.AND P5, PT, R26, 0x101, PT ;  /* 0x000001011a00780c */ /* 0x000fe40003fa6270 */
[----:B------:R-:W-:Y:S01]  /*28990*/  LOP3.LUT R5, R5, 0xfbffffff, RZ, 0xc0, !PT ;  /* 0xfbffffff05057812 */ /* 0x000fe200078ec0ff */
[----:B--2---:R-:W-:Y:S02]  /*289a0*/  FMUL R11, R76, UR4 ;  /* 0x000000044c0b7c20 */ /* 0x004fe40008400000 */
[----:B------:R-:W2:Y:S01]  /*289b0*/  LDL.LU R76, [R1+0x1f8] ;  /* 0x0001f800014c7983 */ /* 0x000ea20000300800 */
[----:B------:R-:W-:Y:S02]  /*289c0*/  @P3 LOP3.LUT R5, R5, 0x4000000, RZ, 0xfc, !PT ;  /* 0x0400000005053812 */ /* 0x000fe400078efcff */
[----:B------:R-:W-:Y:S01]  /*289d0*/  ISETP.LT.OR P3, PT, R27, 0x69, !P5 ;  /* 0x000000691b00780c */ /* 0x000fe20006f61670 */
[----:B------:R-:W4:-:S12]  /*289e0*/  LDL.LU R78, [R1+0x1fc] ;  /* 0x0001fc00014e7983 */ /* 0x000f180000300800 */
[----:B------:R-:W0:Y:S01]  /*289f0*/  @!P3 LDC.64 R12, c[0x0][0x5c0] ;  /* 0x00017000ff0cbb82 */ /* 0x000e220000000a00 */
[----:B------:R-:W-:Y:S02]  /*28a00*/  ISETP.LT.OR P5, PT, R27, 0x6a, !P5 ;  /* 0x0000006a1b00780c */ /* 0x000fe40006fa1670 */
[----:B------:R-:W-:Y:S02]  /*28a10*/  LOP3.LUT R5, R5, 0xdfffffff, RZ, 0xc0, !PT ;  /* 0xdfffffff05057812 */ /* 0x000fe400078ec0ff */
[----:B0-----:R-:W-:-:S04]  /*28a20*/  @!P3 IADD3 R160, P1, P4, R10, R12, R9 ;  /* 0x0000000c0aa0b210 */ /* 0x001fc80007c3e009 */
[----:B------:R-:W-:-:S05]  /*28a30*/  @!P3 IADD3.X R161, R29, R13, R8, P1, P4 ;  /* 0x0000000d1da1b210 */ /* 0x000fca0000fe8408 */
[----:B------:R-:W0:Y:S01]  /*28a40*/  @!P5 LDC.64 R12, c[0x0][0x5c0] ;  /* 0x00017000ff0cdb82 */ /* 0x000e220000000a00 */
[----:B------:R-:W-:Y:S02]  /*28a50*/  @P3 LOP3.LUT R5, R5, 0x20000000, RZ, 0xfc, !PT ;  /* 0x2000000005053812 */ /* 0x000fe400078efcff */
[----:B------:R-:W-:Y:S02]  /*28a60*/  LOP3.LUT P3, RZ, R14, 0x8000000, RZ, 0xc0, !PT ;  /* 0x080000000eff7812 */ /* 0x000fe4000786c0ff */
        /* <DEDUP_REMOVED lines=8> */
[----:B------:R-:W-:Y:S02]  /*28af0*/  ISETP.LT.OR P4, PT, R27, 0x39, !P2 ;  /* 0x000000391b00780c */ /* 0x000fe40005781670 */
[----:B------:R-:W-:-:S11]  /*28b00*/  LOP3.LUT P0, RZ, R0, 0x400000, RZ, 0xc0, !PT ;  /* 0x0040000000ff7812 */ /* 0x000fd6000780c0ff */
[----:B------:R-:W0:Y:S01]  /*28b10*/  @!P4 LDC.64 R12, c[0x0][0x5c0] ;  /* 0x00017000ff0ccb82 */ /* 0x000e220000000a00 */
[----:B------:R-:W-:Y:S02]  /*28b20*/  LOP3.LUT R5, R5, 0xbfffffff, RZ, 0xc0, !PT ;  /* 0xbfffffff05057812 */ /* 0x000fe400078ec0ff */
[----:B------:R-:W-:Y:S02]  /*28b30*/  F2FP.SATFINITE.E4M3.F32.PACK_AB_MERGE_C R11, RZ, R11, RZ ;  /* 0x0000000bff0b723e */ /* 0x000fe400048070ff */
[----:B------:R-:W-:Y:S02]  /*28b40*/  @P5 LOP3.LUT R5, R5, 0x40000000, RZ, 0xfc, !PT ;  /* 0x4000000005055812 */ /* 0x000fe400078efcff */
[----:B------:R-:W-:Y:S01]  /*28b50*/  @!P4 IADD3 R15, P1, P5, R3, R10, R7 ;  /* 0x0000000a030fc210 */ /* 0x000fe20007d3e007 */
[----:B------:R1:W-:Y:S03]  /*28b60*/  @!P0 STG.E.U8 desc[UR52][R34.64+0x39], R11 ;  /* 0x0000390b22008986 */ /* 0x0003e6000c101134 */
[----:B-1----:R-:W-:-:S02]  /*28b70*/  @!P4 IADD3.X R11, R4, R29, R6, P1, P5 ;  /* 0x0000001d040bc210 */ /* 0x002fc40000fea406 */
[----:B0-----:R-:W-:Y:S01]  /*28b80*/  @!P4 IADD3 R12, P1, R15, R12, RZ ;  /* 0x0000000c0f0cc210 */ /* 0x001fe20007f3e0ff */
[----:B---3--:R-:W-:Y:S02]  /*28b90*/  FMUL R16, R77, UR4 ;  /* 0x000000044d107c20 */ /* 0x008fe40008400000 */
[----:B------:R-:W3:Y:S02]  /*28ba0*/  LDL.LU R77, [R1+0x200] ;  /* 0x00020000014d7983 */ /* 0x000ee40000300800 */
[----:B------:R-:W-:Y:S01]  /*28bb0*/  @!P4 IMAD.X R13, R11, 0x1, R13, P1 ;  /* 0x000000010b0dc824 */ /* 0x000fe200008e060d */
[----:B------:R-:W-:Y:S02]  /*28bc0*/  ISETP.LT.OR P1, PT, R27, 0x3a, !P2 ;  /* 0x0000003a1b00780c */ /* 0x000fe40005721670 */
[----:B------:R-:W-:-:S05]  /*28bd0*/  F2FP.SATFINITE.E4M3.F32.PACK_AB_MERGE_C R16, RZ, R16, RZ ;  /* 0x00000010ff10723e */ /* 0x000fca00048070ff */
[----:B------:R0:W-:Y:S06]  /*28be0*/  @!P4 STG.E.U8 desc[UR52][R12.64+0x38], R16 ;  /* 0x000038100c00c986 */ /* 0x0001ec000c101134 */
[----:B0-----:R-:W0:Y:S01]  /*28bf0*/  @!P1 LDC.64 R16, c[0x0][0x5c0] ;  /* 0x00017000ff109b82 */ /* 0x001e220000000a00 */
[----:B------:R-:W-:-:S04]  /*28c00*/  @!P1 IADD3 R15, P5, P6, R3, R10, R7 ;  /* 0x0000000a030f9210 */ /* 0x000fc80007ebe007 */
[----:B------:R-:W-:Y:S02]  /*28c10*/  @!P1 IADD3.X R11, R4, R29, R6, P5, P6 ;  /* 0x0000001d040b9210 */ /* 0x000fe40002fec406 */
[----:B0-----:R-:W-:-:S05]  /*28c20*/  @!P1 IADD3 R16, P4, R15, R16, RZ ;  /* 0x000000100f109210 */ /* 0x001fca0007f9e0ff */
[----:B------:R-:W-:Y:S02]  /*28c30*/  @!P1 IMAD.X R17, R11, 0x1, R17, P4 ;  /* 0x000000010b119824 */ /* 0x000fe400020e0611 */
[----:B--2---:R-:W-:Y:S02]  /*28c40*/  FMUL R11, R76, UR4 ;  /* 0x000000044c0b7c20 */ /* 0x004fe40008400000 */
[----:B------:R-:W2:Y:S03]  /*28c50*/  LDL.LU R76, [R1+0x204] ;  /* 0x00020400014c7983 */ /* 0x000ea60000300800 */
[----:B------:R-:W-:-:S05]  /*28c60*/  F2FP.SATFINITE.E4M3.F32.PACK_AB_MERGE_C R11, RZ, R11, RZ ;  /* 0x0000000bff0b723e */ /* 0x000fca00048070ff */
[----:B------:R4:W-:Y:S02]  /*28c70*/  @!P1 STG.E.U8 desc[UR52][R16.64+0x39], R11 ;  /* 0x0000390b10009986 */ /* 0x0009e4000c101134 */
[----:B----4-:R-:W-:Y:S02]  /*28c80*/  FMUL R11, R78, UR4 ;  /* 0x000000044e0b7c20 */ /* 0x010fe40008400000 */
[----:B------:R-:W4:Y:S01]  /*28c90*/  LDL.LU R78, [R1+0x208] ;  /* 0x00020800014e7983 */ /* 0x000f220000300800 */
[----:B------:R-:W-:-:S13]  /*28ca0*/  ISETP.LT.OR P0, PT, R27, 0x72, !P3 ;  /* 0x000000721b00780c */ /* 0x000fda0005f01670 */
[----:B------:R-:W0:Y:S02]  /*28cb0*/  @!P0 LDC.64 R12, c[0x0][0x5c0] ;  /* 0x00017000ff0c8b82 */ /* 0x000e240000000a00 */
[----:B0-----:R-:W-:-:S04]  /*28cc0*/  @!P0 IADD3 R138, P5, P6, R10, R12, R3 ;  /* 0x0000000c0a8a8210 */ /* 0x001fc80007ebe003 */
[----:B------:R-:W-:Y:S02]  /*28cd0*/  @!P0 IADD3.X R139, R29, R13, R4, P5, P6 ;  /* 0x0000000d1d8b8210 */ /* 0x000fe40002fec404 */
[----:B------:R-:W-:-:S13]  /*28ce0*/  ISETP.LT.OR P5, PT, R27, 0x79, !P3 ;  /* 0x000000791b00780c */ /* 0x000fda0005fa1670 */
[----:B------:R-:W0:Y:S01]  /*28cf0*/  @!P5 LDC.64 R12, c[0x0][0x5c0] ;  /* 0x00017000ff0cdb82 */ /* 0x000e220000000a00 */
[----:B------:R-:W-:-:S04]  /*28d00*/  LOP3.LUT R5, R5, 0xfdffffff, RZ, 0xc0, !PT ;  /* 0xfdffffff05057812 */ /* 0x000fc800078ec0ff */
[----:B------:R-:W-:-:S04]  /*28d10*/  @P0 LOP3.LUT R5, R5, 0x2000000, RZ, 0xfc, !PT ;  /* 0x0200000005050812 */ /* 0x000fc800078efcff */
[----:B------:R-:W-:-:S04]  /*28d20*/  LOP3.LUT R5, R5, 0xfeffffff, RZ, 0xc0, !PT ;  /* 0xfeffffff05057812 */ /* 0x000fc800078ec0ff */
        /* <DEDUP_REMOVED lines=14> */
[----:B--2---:R-:W-:Y:S02]  /*28e10*/  FMUL R16, R76, UR4 ;  /* 0x000000044c107c20 */ /* 0x004fe40008400000 */
[----:B------:R-:W2:Y:S01]  /*28e20*/  LDL.LU R76, [R1+0x20c] ;  /* 0x00020c00014c7983 */ /* 0x000ea20000300800 */
[----:B------:R-:W-:-:S04]  /*28e30*/  LOP3.LUT R5, R5, 0xff7fffff, RZ, 0xc0, !PT ;  /* 0xff7fffff05057812 */ /* 0x000fc800078ec0ff */
[----:B------:R-:W-:Y:S02]  /*28e40*/  @P5 LOP3.LUT R5, R5, 0x800000, RZ, 0xfc, !PT ;  /* 0x0080000005055812 */ /* 0x000fe400078efcff */
[----:B0-----:R-:W-:Y:S02]  /*28e50*/  @!P3 IADD3 R106, P1, P4, R10, R12, R7 ;  /* 0x0000000c0a6ab210 */ /* 0x001fe40007c3e007 */
[----:B------:R-:W-:Y:S02]  /*28e60*/  LOP3.LUT R5, R5, 0xffbfffff, RZ, 0xc0, !PT ;  /* 0xffbfffff05057812 */ /* 0x000fe400078ec0ff */
[----:B------:R-:W-:Y:S02]  /*28e70*/  @!P3 IADD3.X R107, R29, R13, R6, P1, P4 ;  /* 0x0000000d1d6bb210 */ /* 0x000fe40000fe8406 */
[----:B------:R-:W-:Y:S02]  /*28e80*/  @P3 LOP3.LUT R5, R5, 0x400000, RZ, 0xfc, !PT ;  /* 0x0040000005053812 */ /* 0x000fe400078efcff */
[----:B------:R-:W-:-:S04]  /*28e90*/  ISETP.GE.AND P3, PT, R26, 0x109, PT ;  /* 0x000001091a00780c */ /* 0x000fc80003f66270 */
[----:B------:R-:W-:Y:S02]  /*28ea0*/  ISETP.LT.OR P4, PT, R27, 0x31, !P3 ;  /* 0x000000311b00780c */ /* 0x000fe40005f81670 */
[----:B------:R-:W-:Y:S02]  /*28eb0*/  LOP3.LUT P6, RZ, R0, 0x1000000, RZ, 0xc0, !PT ;  /* 0x0100000000ff7812 */ /* 0x000fe400078cc0ff */
[----:B------:R-:W-:-:S09]  /*28ec0*/  F2FP.SATFINITE.E4M3.F32.PACK_AB_MERGE_C R11, RZ, R11, RZ ;  /* 0x0000000bff0b723e */ /* 0x000fd200048070ff */
[----:B------:R-:W0:Y:S01]  /*28ed0*/  @!P4 LDC.64 R12, c[0x0][0x5c0] ;  /* 0x00017000ff0ccb82 */ /* 0x000e220000000a00 */
[----:B------:R-:W-:Y:S01]  /*28ee0*/  LOP3.LUT P2, RZ, R0, 0x1, RZ, 0xc0, !PT ;  /* 0x0000000100ff7812 */ /* 0x000fe2000784c0ff */
[----:B------:R3:W-:Y:S01]  /*28ef0*/  @!P6 STG.E.U8 desc[UR52][R66.64+0x30], R11 ;  /* 0x0000300b4200e986 */ /* 0x0007e2000c101134 */
[----:B------:R-:W-:Y:S01]  /*28f00*/  @!P4 IADD3 R15, P1, P5, R3, R10, R9 ;  /* 0x0000000a030fc210 */ /* 0x000fe20007d3e009 */
[----:B---3--:R-:W-:Y:S01]  /*28f10*/  FMUL R11, R77, UR4 ;  /* 0x000000044d0b7c20 */ /* 0x008fe20008400000 */
[----:B------:R-:W-:Y:S01]  /*28f20*/  F2FP.SATFINITE.E4M3.F32.PACK_AB_MERGE_C R16, RZ, R16, RZ ;  /* 0x00000010ff10723e */ /* 0x000fe200048070ff */
[----:B------:R-:W3:Y:S03]  /*28f30*/  LDL.LU R77, [R1+0x210] ;  /* 0x00021000014d7983 */ /* 0x000ee60000300800 */
[----:B------:R-:W-:-:S05]  /*28f40*/  F2FP.SATFINITE.E4M3.F32.PACK_AB_MERGE_C R11, RZ, R11, RZ ;  /* 0x0000000bff0b723e */ /* 0x000fca00048070ff */
[----:B------:R1:W-:Y:S02]  /*28f50*/  @!P2 STG.E.U8 desc[UR52][R30.64+0x31], R11 ;  /* 0x0000310b1e00a986 */ /* 0x0003e4000c101134 */
[----:B-1----:R-:W-:Y:S02]  /*28f60*/  @!P4 IADD3.X R11, R4, R29, R8, P1, P5 ;  /* 0x0000001d040bc210 */ /* 0x002fe40000fea408 */
[----:B0-----:R-:W-:-:S05]  /*28f70*/  @!P4 IADD3 R12, P1, R15, R12, RZ ;  /* 0x0000000c0f0cc210 */ /* 0x001fca0007f3e0ff */
[----:B------:R-:W-:Y:S01]  /*28f80*/  @!P4 IMAD.X R13, R11, 0x1, R13, P1 ;  /* 0x000000010b0dc824 */ /* 0x000fe200008e060d */
[----:B------:R-:W-:-:S04]  /*28f90*/  ISETP.LT.OR P1, PT, R27, 0x32, !P3 ;  /* 0x000000321b00780c */ /* 0x000fc80005f21670 */
[----:B------:R0:W-:Y:S09]  /*28fa0*/  @!P4 STG.E.U8 desc[UR52][R12.64+0x30], R16 ;  /* 0x000030100c00c986 */ /* 0x0001f2000c101134 */
[----:B0-----:R-:W0:Y:S01]  /*28fb0*/  @!P1 LDC.64 R16, c[0x0][0x5c0] ;  /* 0x00017000ff109b82 */ /* 0x001e220000000a00 */
        /* <DEDUP_REMOVED lines=16> */
[----:B--2---:R-:W-:Y:S02]  /*290c0*/  FMUL R11, R76, UR4 ;  /* 0x000000044c0b7c20 */ /* 0x004fe40008400000 */
[----:B------:R-:W2:Y:S01]  /*290d0*/  LDL.LU R76, [R1+0x218] ;  /* 0x00021800014c7983 */ /* 0x000ea20000300800 */
[----:B------:R-:W-:Y:S02]  /*290e0*/  LOP3.LUT R5, R5, 0xfffbffff, RZ, 0xc0, !PT ;  /* 0xfffbffff05057812 */ /* 0x000fe400078ec0ff */
[----:B0-----:R-:W-:Y:S02]  /*290f0*/  @!P2 IADD3 R100, P1, P4, R10, R12, R7 ;  /* 0x0000000c0a64a210 */ /* 0x001fe40007c3e007 */
[----:B------:R-:W-:Y:S02]  /*29100*/  @P2 LOP3.LUT R5, R5, 0x40000, RZ, 0xfc, !PT ;  /* 0x0004000005052812 */ /* 0x000fe400078efcff */
[----:B------:R-:W-:-:S02]  /*29110*/  @!P2 IADD3.X R101, R29, R13, R6, P1, P4 ;  /* 0x0000000d1d65a210 */ /* 0x000fc40000fe8406 */
        /* <DEDUP_REMOVED lines=14> */
[----:B------:R-:W-:Y:S02]  /*29200*/  ISETP.LT.OR P4, PT, R27, 0x39, !P3 ;  /* 0x000000391b00780c */ /* 0x000fe40005f81670 */
[----:B------:R-:W-:-:S11]  /*29210*/  LOP3.LUT P6, RZ, R0, 0x800, RZ, 0xc0, !PT ;  /* 0x0000080000ff7812 */ /* 0x000fd600078cc0ff */
[----:B------:R-:W0:Y:S01]  /*29220*/  @!P4 LDC.64 R12, c[0x0][0x5c0] ;  /* 0x00017000ff0ccb82 */ /* 0x000e220000000a00 */
[----:B---3--:R-:W-:Y:S01]  /*29230*/  FMUL R11, R77, UR4 ;  /* 0x000000044d0b7c20 */ /* 0x008fe20008400000 */
[----:B------:R-:W-:Y:S01]  /*29240*/  LOP3.LUT R5, R5, 0xfffeffff, RZ, 0xc0, !PT ;  /* 0xfffeffff05057812 */ /* 0x000fe200078ec0ff */
[----:B------:R-:W3:Y:S03]  /*29250*/  LDL.LU R77, [R1+0x21c] ;  /* 0x00021c00014d7983 */ /* 0x000ee60000300800 */
[----:B------:R-:W-:Y:S02]  /*29260*/  F2FP.SATFINITE.E4M3.F32.PACK_AB_MERGE_C R11, RZ, R11, RZ ;  /* 0x0000000bff0b723e */ /* 0x000fe400048070ff */
[----:B------:R-:W-:Y:S02]  /*29270*/  @P5 LOP3.LUT R5, R5, 0x10000, RZ, 0xfc, !PT ;  /* 0x0001000005055812 */ /* 0x000fe400078efcff */
[----:B------:R-:W-:Y:S01]  /*29280*/  @!P4 IADD3 R15, P1, P5, R3, R10, R9 ;  /* 0x0000000a030fc210 */ /* 0x000fe20007d3e009 */
[----:B------:R1:W-:Y:S01]  /*29290*/  @!P6 STG.E.U8 desc[UR52][R18.64+0x39], R11 ;  /* 0x0000390b1200e986 */ /* 0x0003e2000c101134 */
[----:B----4-:R-:W-:-:S03]  /*292a0*/  FMUL R16, R78, UR4 ;  /* 0x000000044e107c20 */ /* 0x010fc60008400000 */
[----:B------:R-:W4:Y:S01]  /*292b0*/  LDL.LU R78, [R1+0x220] ;  /* 0x00022000014e7983 */ /* 0x000f220000300800 */
[----:B-1----:R-:W-:Y:S02]  /*292c0*/  @!P4 IADD3.X R11, R4, R29, R8, P1, P5 ;  /* 0x0000001d040bc210 */ /* 0x002fe40000fea408 */
[----:B0-----:R-:W-:-:S05]  /*292d0*/  @!P4 IADD3 R12, P1, R15, R12, RZ ;  /* 0x0000000c0f0cc210 */ /* 0x001fca0007f3e0ff */
        /* <DEDUP_REMOVED lines=10> */
[----:B------:R-:W2:Y:S01]  /*29380*/  LDL.LU R76, [R1+0x224] ;  /* 0x00022400014c7983 */ /* 0x000ea20000300800 */
[----:B------:R-:W-:-:S13]  /*29390*/  ISETP.LT.OR P3, PT, R27, 0x72, !P2 ;  /* 0x000000721b00780c */ /* 0x000fda0005761670 */
[----:B------:R-:W0:Y:S02]  /*293a0*/  @!P3 LDC.64 R12, c[0x0][0x5c0] ;  /* 0x00017000ff0cbb82 */ /* 0x000e240000000a00 */
[----:B0-----:R-:W-:-:S04]  /*293b0*/  @!P3 IADD3 R94, P5, P6, R10, R12, R9 ;  /* 0x0000000c0a5eb210 */ /* 0x001fc80007ebe009 */
[----:B------:R-:W-:Y:S02]  /*293c0*/  @!P3 IADD3.X R95, R29, R13, R8, P5, P6 ;  /* 0x0000000d1d5fb210 */ /* 0x000fe40002fec408 */
[----:B------:R-:W-:-:S13]  /*293d0*/  ISETP.LT.OR P5, PT, R27, 0x79, !P2 ;  /* 0x000000791b00780c */ /* 0x000fda00057a1670 */
[----:B------:R-:W0:Y:S01]  /*293e0*/  @!P5 LDC.64 R12, c[0x0][0x5c0] ;  /* 0x00017000ff0cdb82 */ /* 0x000e220000000a00 */
[----:B------:R-:W-:Y:S02]  /*293f0*/  F2FP.SATFINITE.E4M3.F32.PACK_AB_MERGE_C R11, RZ, R11, RZ ;  /* 0x0000000bff0b723e */ /* 0x000fe400048070ff */
[----:B------:R-:W-:-:S03]  /*29400*/  ISETP.GE.AND P6, PT, R26, 0x1, PT ;  /* 0x000000011a00780c */ /* 0x000fc60003fc6270 */
[----:B------:R3:W-:Y:S01]  /*29410*/  @!P1 STG.E.U8 desc[UR52][R16.64+0x39], R11 ;  /* 0x0000390b10009986 */ /* 0x0007e2000c101134 */
[----:B0-----:R-:W-:-:S04]  /*29420*/  @!P5 IADD3 R92, P1, P4, R10, R12, R9 ;  /* 0x0000000c0a5cd210 */ /* 0x001fc80007c3e009 */
[----:B------:R-:W-:Y:S02]  /*29430*/  @!P5 IADD3.X R93, R29, R13, R8, P1, P4 ;  /* 0x0000000d1d5dd210 */ /* 0x000fe40000fe8408 */
[----:B------:R-:W-:-:S13]  /*29440*/  ISETP.LT.OR P1, PT, R27, 0x41, !P6 ;  /* 0x000000411b00780c */ /* 0x000fda0007721670 */
[----:B------:R-:W0:Y:S01]  /*29450*/  @!P1 LDC.64 R12, c[0x0][0x5c0] ;  /* 0x00017000ff0c9b82 */ /* 0x000e220000000a00 */
[----:B---3--:R-:W-:Y:S02]  /*29460*/  FMUL R11, R77, UR4 ;  /* 0x000000044d0b7c20 */ /* 0x008fe40008400000 */
[----:B------:R-:W3:Y:S03]  /*29470*/  LDL.LU R77, [R1+0x228] ;  /* 0x00022800014d7983 */ /* 0x000ee60000300800 */
[----:B------:R-:W-:Y:S02]  /*29480*/  F2FP.SATFINITE.E4M3.F32.PACK_AB_MERGE_C R11, RZ, R11, RZ ;  /* 0x0000000bff0b723e */ /* 0x000fe400048070ff */
[----:B0-----:R-:W-:-:S05]  /*29490*/  @!P1 IADD3 R12, P4, R10, R12, RZ ;  /* 0x0000000c0a0c9210 */ /* 0x001fca0007f9e0ff */
[----:B------:R-:W-:-:S05]  /*294a0*/  @!P1 IMAD.X R13, R29, 0x1, R13, P4 ;  /* 0x000000011d0d9824 */ /* 0x000fca00020e060d */
[----:B------:R0:W-:Y:S01]  /*294b0*/  @!P1 STG.E.U8 desc[UR52][R12.64+0x40], R11 ;  /* 0x0000400b0c009986 */ /* 0x0001e2000c101134 */
[----:B------:R-:W-:-:S13]  /*294c0*/  ISETP.LT.OR P1, PT, R27, 0x42, !P6 ;  /* 0x000000421b00780c */ /* 0x000fda0007721670 */
[----:B0-----:R-:W0:Y:S01]  /*294d0*/  @!P1 LDC.64 R12, c[0x0][0x5c0] ;  /* 0x00017000ff0c9b82 */ /* 0x001e220000000a00 */
[----:B----4-:R-:W-:Y:S02]  /*294e0*/  FMUL R11, R78, UR4 ;  /* 0x000000044e0b7c20 */ /* 0x010fe40008400000 */
[----:B------:R-:W4:Y:S03]  /*294f0*/  LDL.LU R78, [R1+0x22c] ;  /* 0x00022c00014e7983 */ /* 0x000f260000300800 */
[----:B------:R-:W-:Y:S02]  /*29500*/  F2FP.SATFINITE.E4M3.F32.PACK_AB_MERGE_C R11, RZ, R11, RZ ;  /* 0x0000000bff0b723e */ /* 0x000fe400048070ff */
[----:B0-----:R-:W-:-:S05]  /*29510*/  @!P1 IADD3 R12, P4, R10, R12, RZ ;  /* 0x0000000c0a0c9210 */ /* 0x001fca0007f9e0ff */
[----:B------:R-:W-:-:S05]  /*29520*/  @!P1 IMAD.X R13, R29, 0x1, R13, P4 ;  /* 0x000000011d0d9824 */ /* 0x000fca00020e060d */
[----:B------:R2:W-:Y:S01]  /*29530*/  @!P1 STG.E.U8 desc[UR52][R12.64+0x41], R11 ;  /* 0x0000410b0c009986 */ /* 0x0005e2000c101134 */
[----:B------:R-:W-:Y:S02]  /*29540*/  ISETP.LT.OR P2, PT, R27, 0x7a, !P2 ;  /* 0x0000007a1b00780c */ /* 0x000fe40005741670 */
[----:B------:R-:W-:Y:S01]  /*29550*/  LOP3.LUT R5, R5, 0xfffff7ff, RZ, 0xc0, !PT ;  /* 0xfffff7ff05057812 */ /* 0x000fe200078ec0ff */
[----:B--2---:R-:W-:-:S10]  /*29560*/  FMUL R11, R76, UR4 ;  /* 0x000000044c0b7c20 */ /* 0x004fd40008400000 */
[----:B------:R-:W0:Y:S01]  /*29570*/  @!P2 LDC.64 R12, c[0x0][0x5c0] ;  /* 0x00017000ff0cab82 */ /* 0x000e220000000a00 */
[----:B------:R-:W2:Y:S01]  /*29580*/  LDL.LU R76, [R1+0x230] ;  /* 0x00023000014c7983 */ /* 0x000ea20000300800 */
[----:B------:R-:W-:Y:S02]  /*29590*/  @P3 LOP3.LUT R5, R5, 0x800, RZ, 0xfc, !PT ;  /* 0x0000080005053812 */ /* 0x000fe400078efcff */
[----:B------:R-:W-:Y:S02]  /*295a0*/  LOP3.LUT P3, RZ, R14, 0x2000000, RZ, 0xc0, !PT ;  /* 0x020000000eff7812 */ /* 0x000fe4000786c0ff */
[----:B------:R-:W-:-:S04]  /*295b0*/  LOP3.LUT R5, R5, 0xfffffbff, RZ, 0xc0, !PT ;  /* 0xfffffbff05057812 */ /* 0x000fc800078ec0ff */
[----:B------:R-:W-:Y:S02]  /*295c0*/  @P5 LOP3.LUT R5, R5, 0x400, RZ, 0xfc, !PT ;  /* 0x0000040005055812 */ /* 0x000fe400078efcff */
[----:B------:R-:W-:Y:S02]  /*295d0*/  ISETP.LT.OR P5, PT, R27, 0x81, !P3 ;  /* 0x000000811b00780c */ /* 0x000fe40005fa1670 */
[----:B0-----:R-:W-:-:S04]  /*295e0*/  @!P2 IADD3 R84, P1, P4, R10, R12, R9 ;  /* 0x0000000c0a54a210 */ /* 0x001fc80007c3e009 */
[----:B------:R-:W-:-:S07]  /*295f0*/  @!P2 IADD3.X R85, R29, R13, R8, P1, P4 ;  /* 0x0000000d1d55a210 */ /* 0x000fce0000fe8408 */
        /* <DEDUP_REMOVED lines=23> */
[----:B---3--:R-:W-:Y:S02]  /*29770*/  FMUL R11, R77, UR4 ;  /* 0x000000044d0b7c20 */ /* 0x008fe40008400000 */
[----:B------:R-:W3:Y:S03]  /*29780*/  LDL.LU R77, [R1+0x234] ;  /* 0x00023400014d7983 */ /* 0x000ee60000300800 */
[----:B------:R-:W-:-:S07]  /*29790*/  F2FP.SATFINITE.E4M3.F32.PACK_AB_MERGE_C R11, RZ, R11, RZ ;  /* 0x0000000bff0b723e */ /* 0x000fce00048070ff */
[----:B------:R4:W-:Y:S01]  /*297a0*/  @!P2 STG.E.U8 desc[UR52][R50.64+0x41], R11 ;  /* 0x0000410b3200a986 */ /* 0x0009e2000c101134 */
[----:B0-----:R-:W-:-:S05]  /*297b0*/  @!P1 IADD3 R12, P4, R10, R12, RZ ;  /* 0x0000000c0a0c9210 */ /* 0x001fca0007f9e0ff */
[----:B------:R-:W-:Y:S02]  /*297c0*/  @!P1 IMAD.X R13, R29, 0x1, R13, P4 ;  /* 0x000000011d0d9824 */ /* 0x000fe400020e060d */
[----:B----4-:R-:W-:-:S05]  /*297d0*/  FMUL R11, R78, UR4 ;  /* 0x000000044e0b7c20 */ /* 0x010fca0008400000 */
[----:B------:R-:W-:-:S05]  /*297e0*/  F2FP.SATFINITE.E4M3.F32.PACK_AB_MERGE_C R11, RZ, R11, RZ ;  /* 0x0000000bff0b723e */ /* 0x000fca00048070ff */
[----:B------:R2:W-:Y:S02]  /*297f0*/  @!P1 STG.E.U8 desc[UR52][R12.64+0x48], R11 ;  /* 0x0000480b0c009986 */ /* 0x0005e4000c101134 */
[----:B--2---:R-:W-:Y:S02]  /*29800*/  FMUL R11, R76, UR4 ;  /* 0x000000044c0b7c20 */ /* 0x004fe40008400000 */
[----:B------:R-:W2:Y:S04]  /*29810*/  LDL.LU R76, [R1+0x238] ;  /* 0x00023800014c7983 */ /* 0x000ea80000300800 */
[----:B------:R-:W4:Y:S04]  /*29820*/  LDL.LU R167, [R1+0x23c] ;  /* 0x00023c0001a77983 */ /* 0x000f280000300800 */
[----:B------:R-:W5:Y:S04]  /*29830*/  LDL.LU R168, [R1+0x240] ;  /* 0x0002400001a87983 */ /* 0x000f680000300800 */
[----:B------:R-:W5:Y:S01]  /*29840*/  LDL.LU R166, [R1+0x244] ;  /* 0x0002440001a67983 */ /* 0x000f620000300800 */
[----:B------:R-:W-:-:S13]  /*29850*/  ISETP.LT.OR P1, PT, R27, 0x4a, !P6 ;  /* 0x0000004a1b00780c */ /* 0x000fda0007721670 */
[----:B------:R-:W0:Y:S01]  /*29860*/  @!P1 LDC.64 R12, c[0x0][0x5c0] ;  /* 0x00017000ff0c9b82 */ /* 0x000e220000000a00 */
[----:B------:R-:W-:Y:S02]  /*29870*/  F2FP.SATFINITE.E4M3.F32.PACK_AB_MERGE_C R11, RZ, R11, RZ ;  /* 0x0000000bff0b723e */ /* 0x000fe400048070ff */
[----:B------:R-:W-:Y:S02]  /*29880*/  LOP3.LUT P2, RZ, R0, 0x10000000, RZ, 0xc0, !PT ;  /* 0x1000000000ff7812 */ /* 0x000fe4000784c0ff */
[----:B------:R-:W-:Y:S02]  /*29890*/  LOP3.LUT R14, R14, 0xff7fffff, RZ, 0xc0, !PT ;  /* 0xff7fffff0e0e7812 */ /* 0x000fe400078ec0ff */
[----:B0-----:R-:W-:-:S05]  /*298a0*/  @!P1 IADD3 R12, P4, R10, R12, RZ ;  /* 0x0000000c0a0c9210 */ /* 0x001fca0007f9e0ff */
[----:B------:R-:W-:-:S05]  /*298b0*/  @!P1 IMAD.X R13, R29, 0x1, R13, P4 ;  /* 0x000000011d0d9824 */ /* 0x000fca00020e060d */
[----:B------:R0:W-:Y:S01]  /*298c0*/  @!P1 STG.E.U8 desc[UR52][R12.64+0x49], R11 ;  /* 0x0000490b0c009986 */ /* 0x0001e2000c101134 */
[----:B------:R-:W-:Y:S02]  /*298d0*/  ISETP.LT.OR P6, PT, R27, 0x8a, !P3 ;  /* 0x0000008a1b00780c */ /* 0x000fe40005fc1670 */
[----:B------:R-:W-:Y:S02]  /*298e0*/  @P3 LOP3.LUT R14, R14, 0x800000, RZ, 0xfc, !PT ;  /* 0x008000000e0e3812 */ /* 0x000fe400078efcff */
[----:B------:R-:W-:-:S09]  /*298f0*/  LOP3.LUT P3, RZ, R0, 0x40, RZ, 0xc0, !PT ;  /* 0x0000004000ff7812 */ /* 0x000fd2000786c0ff */
[----:B0-----:R-:W0:Y:S01]  /*29900*/  @!P6 LDC.64 R12, c[0x0][0x5c0] ;  /* 0x00017000ff0ceb82 */ /* 0x001e220000000a00 */
        /* <DEDUP_REMOVED lines=8> */
[----:B---3--:R-:W-:-:S05]  /*29990*/  FMUL R11, R77, UR4 ;  /* 0x000000044d0b7c20 */ /* 0x008fca0008400000 */
[----:B------:R-:W-:-:S05]  /*299a0*/  F2FP.SATFINITE.E4M3.F32.PACK_AB_MERGE_C R11, RZ, R11, RZ ;  /* 0x0000000bff0b723e */ /* 0x000fca00048070ff */
[----:B------:R2:W-:Y:S01]  /*299b0*/  @!P2 STG.E.U8 desc[UR52][R74.64+0x48], R11 ;  /* 0x0000480b4a00a986 */ /* 0x0005e2000c101134 */
[----:B------:R-:W-:Y:S02]  /*299c0*/  ISETP.LT.OR P2, PT, R27, 0x82, !P0 ;  /* 0x000000821b00780c */ /* 0x000fe40004741670 */
[----:B0-----:R-:W-:-:S04]  /*299d0*/  @!P6 IADD3 R80, P1, P4, R10, R12, R7 ;  /* 0x0000000c0a50e210 */ /* 0x001fc80007c3e007 */
[----:B------:R-:W-:-:S07]  /*299e0*/  @!P6 IADD3.X R81, R29, R13, R6, P1, P4 ;  /* 0x0000000d1d51e210 */ /* 0x000fce0000fe8406 */
[----:B------:R-:W0:Y:S01]  /*299f0*/  @!P2 LDC.64 R12, c[0x0][0x5c0] ;  /* 0x00017000ff0cab82 */ /* 0x000e220000000a00 */
[----:B--2---:R-:W-:-:S05]  /*29a00*/  FMUL R11, R76, UR4 ;  /* 0x000000044c0b7c20 */ /* 0x004fca0008400000 */
[----:B------:R-:W-:-:S05]  /*29a10*/  F2FP.SATFINITE.E4M3.F32.PACK_AB_MERGE_C R11, RZ, R11, RZ ;  /* 0x0000000bff0b723e */ /* 0x000fca00048070ff */
[----:B------:R4:W-:Y:S02]  /*29a20*/  @!P3 STG.E.U8 desc[UR52][R48.64+0x49], R11 ;  /* 0x0000490b3000b986 */ /* 0x0009e4000c101134 */
[----:B----4-:R-:W-:Y:S02]  /*29a30*/  FMUL R11, R167, UR4 ;  /* 0x00000004a70b7c20 */ /* 0x010fe40008400000 */
[----:B------:R-:W2:Y:S01]  /*29a40*/  LDL.LU R167, [R1+0x248] ;  /* 0x0002480001a77983 */ /* 0x000ea20000300800 */
[----:B------:R-:W-:Y:S02]  /*29a50*/  ISETP.LT.OR P3, PT, R27, 0x89, !P0 ;  /* 0x000000891b00780c */ /* 0x000fe40004761670 */
[----:B0-----:R-:W-:-:S04]  /*29a60*/  @!P2 IADD3 R78, P1, P4, R10, R12, R7 ;  /* 0x0000000c0a4ea210 */ /* 0x001fc80007c3e007 */
[----:B------:R-:W-:-:S07]  /*29a70*/  @!P2 IADD3.X R79, R29, R13, R6, P1, P4 ;  /* 0x0000000d1d4fa210 */ /* 0x000fce0000fe8406 */
        /* <DEDUP_REMOVED lines=11> */
[----:B------:R-:W-:Y:S02]  /*29b30*/  LOP3.LUT R2, R2, 0x7fffffff, RZ, 0xc0, !PT ;  /* 0x7fffffff02027812 */ /* 0x000fe400078ec0ff */
[C---:B------:R-:W-:Y:S02]  /*29b40*/  LOP3.LUT P2, RZ, R14.reuse, 0x1000000, RZ, 0xc0, !PT ;  /* 0x010000000eff7812 */ /* 0x040fe4000784c0ff */
[----:B------:R-:W-:Y:S02]  /*29b50*/  LOP3.LUT R14, R14, 0xffbfffff, RZ, 0xc0, !PT ;  /* 0xffbfffff0e0e7812 */ /* 0x000fe400078ec0ff */
[----:B------:R-:W-:Y:S02]  /*29b60*/  @P3 LOP3.LUT R2, R2, 0x80000000, RZ, 0xfc, !PT ;  /* 0x8000000002023812 */ /* 0x000fe400078efcff */
[----:B------:R-:W-:Y:S02]  /*29b70*/  @P0 LOP3.LUT R14, R14, 0x400000, RZ, 0xfc, !PT ;  /* 0x004000000e0e0812 */ /* 0x000fe400078efcff */
[----:B0-----:R-:W-:-:S04]  /*29b80*/  @!P3 IADD3 R74, P1, P4, R10, R12, R7 ;  /* 0x0000000c0a4ab210 */ /* 0x001fc80007c3e007 */
[----:B------:R-:W-:Y:S02]  /*29b90*/  @!P3 IADD3.X R75, R29, R13, R6, P1, P4 ;  /* 0x0000000d1d4bb210 */ /* 0x000fe40000fe8406 */
[----:B------:R-:W-:-:S04]  /*29ba0*/  ISETP.GE.AND P3, PT, R26, 0x101, PT ;  /* 0x000001011a00780c */ /* 0x000fc80003f66270 */
[----:B------:R-:W-:Y:S02]  /*29bb0*/  ISETP.LT.OR P0, PT, R27, 0x81, !P3 ;  /* 0x000000811b00780c */ /* 0x000fe40005f01670 */
[----:B------:R-:W-:-:S11]  /*29bc0*/  LOP3.LUT P5, RZ, R0, 0x8000000, RZ, 0xc0, !PT ;  /* 0x0800000000ff7812 */ /* 0x000fd600078ac0ff */
[----:B------:R-:W0:Y:S01]  /*29bd0*/  @!P0 LDC.64 R12, c[0x0][0x5c0] ;  /* 0x00017000ff0c8b82 */ /* 0x000e220000000a00 */
[----:B------:R-:W-:-:S05]  /*29be0*/  F2FP.SATFINITE.E4M3.F32.PACK_AB_MERGE_C R11, RZ, R11, RZ ;  /* 0x0000000bff0b723e */ /* 0x000fca00048070ff */
[----:B------:R1:W-:Y:S01]  /*29bf0*/  @!P5 STG.E.U8 desc[UR52][R72.64+0x40], R11 ;  /* 0x0000400b4800d986 */ /* 0x0003e2000c101134 */
[----:B-----5:R-:W-:Y:S01]  /*29c00*/  FMUL R16, R166, UR4 ;  /* 0x00000004a6107c20 */ /* 0x020fe20008400000 */
[----:B-1----:R-:W-:Y:S02]  /*29c10*/  FMUL R11, R168, UR4 ;  /* 0x00000004a80b7c20 */ /* 0x002fe40008400000 */
[----:B------:R-:W3:Y:S01]  /*29c20*/  LDL.LU R168, [R1+0x24c] ;  /* 0x00024c0001a87983 */ /* 0x000ee20000300800 */
[----:B0-----:R-:W-:-:S03]  /*29c30*/  @!P0 IADD3 R72, P1, P4, R10, R12, R9 ;  /* 0x0000000c0a488210 */ /* 0x001fc60007c3e009 */
[----:B------:R-:W4:Y:S01]  /*29c40*/  LDL.LU R166, [R1+0x250] ;  /* 0x0002500001a67983 */ /* 0x000f220000300800 */
        /* <DEDUP_REMOVED lines=21> */
[----:B------:R-:W0:Y:S01]  /*29da0*/  @!P3 LDC.64 R12, c[0x0][0x5c0] ;  /* 0x00017000ff0cbb82 */ /* 0x000e220000000a00 */
[----:B------:R-:W-:-:S05]  /*29db0*/  F2FP.SATFINITE.E4M3.F32.PACK_AB_MERGE_C R11, RZ, R11, RZ ;  /* 0x0000000bff0b723e */ /* 0x000fca00048070ff */
[----:B------:R3:W-:Y:S01]  /*29dc0*/  @!P1 STG.E.U8 desc[UR52][R16.64+0x41], R11 ;  /* 0x0000410b10009986 */ /* 0x0007e2000c101134 */
[----:B0-----:R-:W-:-:S04]  /*29dd0*/  @!P3 IADD3 R70, P5, P6, R10, R12, R9 ;  /* 0x0000000c0a46b210 */ /* 0x001fc80007ebe009 */
[----:B------:R-:W-:Y:S02]  /*29de0*/  @!P3 IADD3.X R71, R29, R13, R8, P5, P6 ;  /* 0x0000000d1d47b210 */ /* 0x000fe40002fec408 */
[----:B------:R-:W-:Y:S01]  /*29df0*/  LOP3.LUT P6, RZ, R0, 0x20000000, RZ, 0xc0, !PT ;  /* 0x2000000000ff7812 */ /* 0x000fe200078cc0ff */
[----:B---3--:R-:W-:-:S05]  /*29e00*/  FMUL R11, R168, UR4 ;  /* 0x00000004a80b7c20 */ /* 0x008fca0008400000 */
[----:B------:R-:W-:-:S07]  /*29e10*/  F2FP.SATFINITE.E4M3.F32.PACK_AB_MERGE_C R11, RZ, R11, RZ ;  /* 0x0000000bff0b723e */ /* 0x000fce00048070ff */
[----:B------:R4:W-:Y:S02]  /*29e20*/  @!P6 STG.E.U8 desc[UR52][R42.64+0x48], R11 ;  /* 0x0000480b2a00e986 */ /* 0x0009e4000c101134 */
[----:B----4-:R-:W-:Y:S02]  /*29e30*/  FMUL R11, R166, UR4 ;  /* 0x00000004a60b7c20 */ /* 0x010fe40008400000 */
[----:B------:R-:W3:Y:S01]  /*29e40*/  LDL.LU R166, [R1+0x258] ;  /* 0x0002580001a67983 */ /* 0x000ee20000300800 */
[----:B------:R-:W-:-:S04]  /*29e50*/  LOP3.LUT R2, R2, 0xbfffffff, RZ, 0xc0, !PT ;  /* 0xbfffffff02027812 */ /* 0x000fc800078ec0ff */
[----:B------:R-:W-:Y:S02]  /*29e60*/  @P0 LOP3.LUT R2, R2, 0x40000000, RZ, 0xfc, !PT ;  /* 0x4000000002020812 */ /* 0x000fe400078efcff */
[----:B------:R-:W-:Y:S02]  /*29e70*/  ISETP.GE.AND P5, PT, R26, 0x101, PT ;  /* 0x000001011a00780c */ /* 0x000fe40003fa6270 */
        /* <DEDUP_REMOVED lines=11> */
[----:B------:R-:W-:Y:S01]  /*29f30*/  LOP3.LUT R2, R2, 0xfeffffff, RZ, 0xc0, !PT ;  /* 0xfeffffff02027812 */ /* 0x000fe200078ec0ff */
[----:B--2---:R-:W-:Y:S02]  /*29f40*/  FMUL R16, R167, UR4 ;  /* 0x00000004a7107c20 */ /* 0x004fe40008400000 */
[----:B------:R-:W2:Y:S01]  /*29f50*/  LDL.LU R167, [R1+0x25c] ;  /* 0x00025c0001a77983 */ /* 0x000ea20000300800 */
[----:B0-----:R-:W-:Y:S02]  /*29f60*/  @!P5 IADD3 R66, P1, P4, R10, R12, R9 ;  /* 0x0000000c0a42d210 */ /* 0x001fe40007c3e009 */
[----:B------:R-:W-:Y:S01]  /*29f70*/  @P5 LOP3.LUT R2, R2, 0x1000000, RZ, 0xfc, !PT ;  /* 0x0100000002025812 */ /* 0x000fe200078efcff */
[----:B------:R-:W4:Y:S01]  /*29f80*/  LDL.LU R168, [R1+0x260] ;  /* 0x0002600001a87983 */ /* 0x000f220000300800 */
[----:B------:R-:W-:-:S02]  /*29f90*/  @!P5 IADD3.X R67, R29, R13, R8, P1, P4 ;  /* 0x0000000d1d43d210 */ /* 0x000fc40000fe8408 */
        /* <DEDUP_REMOVED lines=23> */
[----:B---3--:R-:W-:Y:S02]  /*2a110*/  FMUL R11, R166, UR4 ;  /* 0x00000004a60b7c20 */ /* 0x008fe40008400000 */
[----:B------:R-:W3:Y:S03]  /*2a120*/  LDL.LU R166, [R1+0x264] ;  /* 0x0002640001a67983 */ /* 0x000ee60000300800 */
[----:B------:R-:W-:-:S05]  /*2a130*/  F2FP.SATFINITE.E4M3.F32.PACK_AB_MERGE_C R11, RZ, R11, RZ ;  /* 0x0000000bff0b723e */ /* 0x000fca00048070ff */
[----:B------:R2:W-:Y:S01]  /*2a140*/  @!P1 STG.E.U8 desc[UR52][R16.64+0x49], R11 ;  /* 0x0000490b10009986 */ /* 0x0005e2000c101134 */
[----:B------:R-:W-:-:S13]  /*2a150*/  ISETP.LT.OR P0, PT, R27, 0x92, !P3 ;  /* 0x000000921b00780c */ /* 0x000fda0005f01670 */
[----:B------:R-:W0:Y:S02]  /*2a160*/  @!P0 LDC.64 R12, c[0x0][0x5c0] ;  /* 0x00017000ff0c8b82 */ /* 0x000e240000000a00 */
[----:B0-----:R-:W-:-:S04]  /*2a170*/  @!P0 IADD3 R62, P5, P6, R10, R12, R3 ;  /* 0x0000000c0a3e8210 */ /* 0x001fc80007ebe003 */
[----:B------:R-:W-:Y:S02]  /*2a180*/  @!P0 IADD3.X R63, R29, R13, R4, P5, P6 ;  /* 0x0000000d1d3f8210 */ /* 0x000fe40002fec404 */
[----:B------:R-:W-:-:S13]  /*2a190*/  ISETP.LT.OR P5, PT, R27, 0x99, !P3 ;  /* 0x000000991b00780c */ /* 0x000fda0005fa1670 */
        /* <DEDUP_REMOVED lines=9> */
[----:B------:R-:W-:-:S02]  /*2a230*/  ISETP.LT.OR P5, PT, R27, 0x9a, !P3 ;  /* 0x0000009a1b00780c */ /* 0x000fc40005fa1670 */
[----:B------:R-:W-:-:S04]  /*2a240*/  LOP3.LUT R14, R14, 0xfff7ffff, RZ, 0xc0, !PT ;  /* 0xfff7ffff0e0e7812 */ /* 0x000fc800078ec0ff */
[----:B------:R-:W-:Y:S02]  /*2a250*/  @P2 LOP3.LUT R14, R14, 0x80000, RZ, 0xfc, !PT ;  /* 0x000800000e0e2812 */ /* 0x000fe400078efcff */
[----:B------:R-:W-:-:S05]  /*2a260*/  LOP3.LUT P2, RZ, R0, 0x2000, RZ, 0xc0, !PT ;  /* 0x0000200000ff7812 */ /* 0x000fca000784c0ff */
[----:B------:R-:W0:Y:S01]  /*2a270*/  @!P5 LDC.64 R12, c[0x0][0x5c0] ;  /* 0x00017000ff0cdb82 */ /* 0x000e220000000a00 */
[----:B------:R-:W-:Y:S02]  /*2a280*/  F2FP.SATFINITE.E4M3.F32.PACK_AB_MERGE_C R11, RZ, R11, RZ ;  /* 0x0000000bff0b723e */ /* 0x000fe400048070ff */
[----:B------:R-:W-:-:S05]  /*2a290*/  LOP3.LUT P0, RZ, R14, 0x400000, RZ, 0xc0, !PT ;  /* 0x004000000eff7812 */ /* 0x000fca000780c0ff */
[----:B------:R4:W-:Y:S01]  /*2a2a0*/  @!P2 STG.E.U8 desc[UR52][R112.64+0x40], R11 ;  /* 0x0000400b7000a986 */ /* 0x0009e2000c101134 */
        /* <DEDUP_REMOVED lines=10> */
[----:B------:R-:W-:-:S04]  /*2a350*/  ISETP.GE.AND P2, PT, R26, 0x109, PT ;  /* 0x000001091a00780c */ /* 0x000fc80003f46270 */
[----:B------:R-:W-:Y:S02]  /*2a360*/  ISETP.LT.OR P4, PT, R27, 0x41, !P2 ;  /* 0x000000411b00780c */ /* 0x000fe40005781670 */
[----:B------:R-:W-:-:S11]  /*2a370*/  LOP3.LUT P6, RZ, R0, 0x100, RZ, 0xc0, !PT ;  /* 0x0000010000ff7812 */ /* 0x000fd600078cc0ff */
[----:B------:R-:W0:Y:S01]  /*2a380*/  @!P4 LDC.64 R12, c[0x0][0x5c0] ;  /* 0x00017000ff0ccb82 */ /* 0x000e220000000a00 */
[----:B----4-:R-:W-:Y:S01]  /*2a390*/  FMUL R11, R168, UR4 ;  /* 0x00000004a80b7c20 */ /* 0x010fe20008400000 */
[----:B------:R-:W-:-:S04]  /*2a3a0*/  @!P4 IADD3 R15, P1, P5, R3, R10, R9 ;  /* 0x0000000a030fc210 */ /* 0x000fc80007d3e009 */
[----:B------:R-:W-:Y:S01]  /*2a3b0*/  F2FP.SATFINITE.E4M3.F32.PACK_AB_MERGE_C R11, RZ, R11, RZ ;  /* 0x0000000bff0b723e */ /* 0x000fe200048070ff */
[----:B---3--:R-:W-:Y:S02]  /*2a3c0*/  FMUL R16, R166, UR4 ;  /* 0x00000004a6107c20 */ /* 0x008fe40008400000 */
[----:B------:R-:W3:Y:S04]  /*2a3d0*/  LDL.LU R166, [R1+0x26c] ;  /* 0x00026c0001a67983 */ /* 0x000ee80000300800 */
[----:B------:R1:W-:Y:S01]  /*2a3e0*/  @!P6 STG.E.U8 desc[UR52][R24.64+0x41], R11 ;  /* 0x0000410b1800e986 */ /* 0x0003e2000c101134 */
[----:B------:R-:W-:-:S03]  /*2a3f0*/  F2FP.SATFINITE.E4M3.F32.PACK_AB_MERGE_C R16, RZ, R16, RZ ;  /* 0x00000010ff10723e */ /* 0x000fc600048070ff */
[----:B------:R-:W4:Y:S01]  /*2a400*/  LDL.LU R168, [R1+0x270] ;  /* 0x0002700001a87983 */ /* 0x000f220000300800 */
        /* <DEDUP_REMOVED lines=13> */
[----:B------:R3:W-:Y:S01]  /*2a4e0*/  @!P1 STG.E.U8 desc[UR52][R16.64+0x41], R11 ;  /* 0x0000410b10009986 */ /* 0x0007e2000c101134 */
[----:B------:R-:W-:-:S13]  /*2a4f0*/  ISETP.LT.OR P2, PT, R27, 0x92, !P0 ;  /* 0x000000921b00780c */ /* 0x000fda0004741670 */
[----:B------:R-:W0:Y:S01]  /*2a500*/  @!P2 LDC.64 R12, c[0x0][0x5c0] ;  /* 0x00017000ff0cab82 */ /* 0x000e220000000a00 */
[----:B------:R-:W-:Y:S02]  /*2a510*/  LOP3.LUT R2, R2, 0xfffdffff, RZ, 0xc0, !PT ;  /* 0xfffdffff02027812 */ /* 0x000fe400078ec0ff */
[----:B0-----:R-:W-:-:S04]  /*2a520*/  @!P2 IADD3 R54, P5, P6, R10, R12, R7 ;  /* 0x0000000c0a36a210 */ /* 0x001fc80007ebe007 */
[----:B------:R-:W-:Y:S02]  /*2a530*/  @!P2 IADD3.X R55, R29, R13, R6, P5, P6 ;  /* 0x0000000d1d37a210 */ /* 0x000fe40002fec406 */
[----:B------:R-:W-:Y:S02]  /*2a540*/  LOP3.LUT P6, RZ, R0, 0x80000000, RZ, 0xc0, !PT ;  /* 0x8000000000ff7812 */ /* 0x000fe400078cc0ff */
[----:B------:R-:W-:Y:S02]  /*2a550*/  @P2 LOP3.LUT R2, R2, 0x20000, RZ, 0xfc, !PT ;  /* 0x0002000002022812 */ /* 0x000fe400078efcff */
[----:B------:R-:W-:-:S13]  /*2a560*/  ISETP.LT.OR P2, PT, R27, 0x99, !P0 ;  /* 0x000000991b00780c */ /* 0x000fda0004741670 */
[----:B------:R-:W0:Y:S01]  /*2a570*/  @!P2 LDC.64 R12, c[0x0][0x5c0] ;  /* 0x00017000ff0cab82 */ /* 0x000e220000000a00 */
[----:B---3--:R-:W-:Y:S02]  /*2a580*/  FMUL R11, R166, UR4 ;  /* 0x00000004a60b7c20 */ /* 0x008fe40008400000 */
[----:B------:R-:W3:Y:S03]  /*2a590*/  LDL.LU R166, [R1+0x278] ;  /* 0x0002780001a67983 */ /* 0x000ee60000300800 */
[----:B------:R-:W-:-:S05]  /*2a5a0*/  F2FP.SATFINITE.E4M3.F32.PACK_AB_MERGE_C R11, RZ, R11, RZ ;  /* 0x0000000bff0b723e */ /* 0x000fca00048070ff */
[----:B------:R4:W-:Y:S02]  /*2a5b0*/  @!P6 STG.E.U8 desc[UR52][R44.64+0x48], R11 ;  /* 0x0000480b2c00e986 */ /* 0x0009e4000c101134 */
[----:B----4-:R-:W-:Y:S02]  /*2a5c0*/  FMUL R11, R168, UR4 ;  /* 0x00000004a80b7c20 */ /* 0x010fe40008400000 */
[----:B------:R-:W4:Y:S01]  /*2a5d0*/  LDL.LU R168, [R1+0x27c] ;  /* 0x00027c0001a87983 */ /* 0x000f220000300800 */
[----:B------:R-:W-:Y:S02]  /*2a5e0*/  LOP3.LUT R2, R2, 0xfffeffff, RZ, 0xc0, !PT ;  /* 0xfffeffff02027812 */ /* 0x000fe400078ec0ff */
[----:B0-----:R-:W-:Y:S02]  /*2a5f0*/  @!P2 IADD3 R52, P1, P4, R10, R12, R7 ;  /* 0x0000000c0a34a210 */ /* 0x001fe40007c3e007 */
        /* <DEDUP_REMOVED lines=8> */
[----:B------:R-:W-:Y:S01]  /*2a680*/  ISETP.GE.AND P2, PT, R26, 0x101, PT ;  /* 0x000001011a00780c */ /* 0x000fe20003f46270 */
[----:B--2---:R-:W-:Y:S02]  /*2a690*/  FMUL R16, R167, UR4 ;  /* 0x00000004a7107c20 */ /* 0x004fe40008400000 */
[----:B------:R-:W2:Y:S01]  /*2a6a0*/  LDL.LU R167, [R1+0x280] ;  /* 0x0002800001a77983 */ /* 0x000ea20000300800 */
[----:B------:R-:W-:-:S13]  /*2a6b0*/  ISETP.LT.OR P6, PT, R27, 0x91, !P2 ;  /* 0x000000911b00780c */ /* 0x000fda00057c1670 */
[----:B------:R-:W0:Y:S01]  /*2a6c0*/  @!P6 LDC.64 R12, c[0x0][0x5c0] ;  /* 0x00017000ff0ceb82 */ /* 0x000e220000000a00 */
        /* <DEDUP_REMOVED lines=10> */
[----:B------:R-:W-:Y:S02]  /*2a770*/  @!P4 IADD3 R15, P1, P5, R3, R10, R9 ;  /* 0x0000000a030fc210 */ /* 0x000fe40007d3e009 */
[----:B------:R-:W-:Y:S02]  /*2a780*/  ISETP.LT.OR P2, PT, R27, 0x92, !P2 ;  /* 0x000000921b00780c */ /* 0x000fe40005741670 */
[----:B------:R-:W-:Y:S02]  /*2a790*/  F2FP.SATFINITE.E4M3.F32.PACK_AB_MERGE_C R16, RZ, R16, RZ ;  /* 0x00000010ff10723e */ /* 0x000fe400048070ff */
[----:B-1----:R-:W-:Y:S02]  /*2a7a0*/  @!P4 IADD3.X R11, R4, R29, R8, P1, P5 ;  /* 0x0000001d040bc210 */ /* 0x002fe40000fea408 */
[----:B0-----:R-:W-:-:S05]  /*2a7b0*/  @!P4 IADD3 R12, P1, R15, R12, RZ ;  /* 0x0000000c0f0cc210 */ /* 0x001fca0007f3e0ff */
[----:B------:R-:W-:Y:S01]  /*2a7c0*/  @!P4 IMAD.X R13, R11, 0x1, R13, P1 ;  /* 0x000000010b0dc824 */ /* 0x000fe200008e060d */
[----:B------:R-:W-:-:S04]  /*2a7d0*/  ISETP.LT.OR P1, PT, R27, 0x4a, !P6 ;  /* 0x0000004a1b00780c */ /* 0x000fc80007721670 */
[----:B------:R0:W-:Y:S02]  /*2a7e0*/  @!P4 STG.E.U8 desc[UR52][R12.64+0x48], R16 ;  /* 0x000048100c00c986 */ /* 0x0001e4000c101134 */
[----:B0-----:R-:W0:Y:S08]  /*2a7f0*/  @!P2 LDC.64 R12, c[0x0][0x5c0] ;  /* 0x00017000ff0cab82 */ /* 0x001e300000000a00 */
[----:B------:R-:W1:Y:S01]  /*2a800*/  @!P1 LDC.64 R16, c[0x0][0x5c0] ;  /* 0x00017000ff109b82 */ /* 0x000e620000000a00 */
[----:B------:R-:W-:-:S04]  /*2a810*/  @!P1 IADD3 R15, P5, P6, R3, R10, R9 ;  /* 0x0000000a030f9210 */ /* 0x000fc80007ebe009 */
[----:B------:R-:W-:Y:S02]  /*2a820*/  @!P1 IADD3.X R11, R4, R29, R8, P5, P6 ;  /* 0x0000001d040b9210 */ /* 0x000fe40002fec408 */
[----:B------:R-:W-:Y:S02]  /*2a830*/  LOP3.LUT R2, R2, 0xffffdfff, RZ, 0xc0, !PT ;  /* 0xffffdfff02027812 */ /* 0x000fe400078ec0ff */
[----:B0-----:R-:W-:-:S04]  /*2a840*/  @!P2 IADD3 R46, P5, P6, R10, R12, R9 ;  /* 0x0000000c0a2ea210 */ /* 0x001fc80007ebe009 */
[----:B------:R-:W-:Y:S02]  /*2a850*/  @!P2 IADD3.X R47, R29, R13, R8, P5, P6 ;  /* 0x0000000d1d2fa210 */ /* 0x000fe40002fec408 */
[----:B------:R-:W-:Y:S02]  /*2a860*/  ISETP.GE.AND P6, PT, R26, 0x101, PT ;  /* 0x000001011a00780c */ /* 0x000fe40003fc6270 */
[----:B------:R-:W-:Y:S02]  /*2a870*/  @P2 LOP3.LUT R2, R2, 0x2000, RZ, 0xfc, !PT ;  /* 0x0000200002022812 */ /* 0x000fe400078efcff */
[----:B------:R-:W-:Y:S02]  /*2a880*/  ISETP.LT.OR P2, PT, R27, 0x99, !P6 ;  /* 0x000000991b00780c */ /* 0x000fe40007741670 */
[----:B-1----:R-:W-:-:S05]  /*2a890*/  @!P1 IADD3 R16, P4, R15, R16, RZ ;  /* 0x000000100f109210 */ /* 0x002fca0007f9e0ff */
[----:B------:R-:W-:Y:S02]  /*2a8a0*/  @!P1 IMAD.X R17, R11, 0x1, R17, P4 ;  /* 0x000000010b119824 */ /* 0x000fe400020e0611 */
[----:B---3--:R-:W-:Y:S02]  /*2a8b0*/  FMUL R11, R166, UR4 ;  /* 0x00000004a60b7c20 */ /* 0x008fe40008400000 */
[----:B------:R-:W3:Y:S02]  /*2a8c0*/  LDL.LU R166, [R1+0x284] ;  /* 0x0002840001a67983 */ /* 0x000ee40000300800 */
        /* <DEDUP_REMOVED lines=8> */
[----:B----4-:R-:W-:Y:S02]  /*2a950*/  FMUL R11, R168, UR4 ;  /* 0x00000004a80b7c20 */ /* 0x010fe40008400000 */
[----:B------:R-:W4:Y:S03]  /*2a960*/  LDL.LU R168, [R1+0x288] ;  /* 0x0002880001a87983 */ /* 0x000f260000300800 */
[----:B------:R-:W-:Y:S02]  /*2a970*/  F2FP.SATFINITE.E4M3.F32.PACK_AB_MERGE_C R11, RZ, R11, RZ ;  /* 0x0000000bff0b723e */ /* 0x000fe400048070ff */
[----:B0-----:R-:W-:-:S05]  /*2a980*/  @!P1 IADD3 R12, P4, R10, R12, RZ ;  /* 0x0000000c0a0c9210 */ /* 0x001fca0007f9e0ff */
[----:B------:R-:W-:-:S05]  /*2a990*/  @!P1 IMAD.X R13, R29, 0x1, R13, P4 ;  /* 0x000000011d0d9824 */ /* 0x000fca00020e060d */
[----:B------:R2:W-:Y:S02]  /*2a9a0*/  @!P1 STG.E.U8 desc[UR52][R12.64+0x50], R11 ;  /* 0x0000500b0c009986 */ /* 0x0005e4000c101134 */
[----:B--2---:R-:W-:Y:S02]  /*2a9b0*/  FMUL R11, R167, UR4 ;  /* 0x00000004a70b7c20 */ /* 0x004fe40008400000 */
[----:B------:R-:W2:Y:S01]  /*2a9c0*/  LDL.LU R167, [R1+0x28c] ;  /* 0x00028c0001a77983 */ /* 0x000ea20000300800 */
[----:B------:R-:W-:-:S13]  /*2a9d0*/  ISETP.LT.OR P1, PT, R27, 0x52, !P5 ;  /* 0x000000521b00780c */ /* 0x000fda0006f21670 */
[----:B------:R-:W0:Y:S01]  /*2a9e0*/  @!P1 LDC.64 R12, c[0x0][0x5c0] ;  /* 0x00017000ff0c9b82 */ /* 0x000e220000000a00 */
[----:B------:R-:W-:Y:S02]  /*2a9f0*/  F2FP.SATFINITE.E4M3.F32.PACK_AB_MERGE_C R11, RZ, R11, RZ ;  /* 0x0000000bff0b723e */ /* 0x000fe400048070ff */
[----:B------:R-:W-:Y:S02]  /*2aa00*/  LOP3.LUT R2, R2, 0xffffefff, RZ, 0xc0, !PT ;  /* 0xffffefff02027812 */ /* 0x000fe400078ec0ff */
[----:B0-----:R-:W-:-:S05]  /*2aa10*/  @!P1 IADD3 R12, P4, R10, R12, RZ ;  /* 0x0000000c0a0c9210 */ /* 0x001fca0007f9e0ff */
[----:B------:R-:W-:-:S05]  /*2aa20*/  @!P1 IMAD.X R13, R29, 0x1, R13, P4 ;  /* 0x000000011d0d9824 */ /* 0x000fca00020e060d */
[----:B------:R0:W-:Y:S01]  /*2aa30*/  @!P1 STG.E.U8 desc[UR52][R12.64+0x51], R11 ;  /* 0x0000510b0c009986 */ /* 0x0001e2000c101134 */
[----:B------:R-:W-:Y:S02]  /*2aa40*/  @P2 LOP3.LUT R2, R2, 0x1000, RZ, 0xfc, !PT ;  /* 0x0000100002022812 */ /* 0x000fe400078efcff */
[----:B------:R-:W-:-:S13]  /*2aa50*/  ISETP.LT.OR P2, PT, R27, 0x9a, !P6 ;  /* 0x0000009a1b00780c */ /* 0x000fda0007741670 */
[----:B0-----:R-:W0:Y:S01]  /*2aa60*/  @!P2 LDC.64 R12, c[0x0][0x5c0] ;  /* 0x00017000ff0cab82 */ /* 0x001e220000000a00 */
[----:B------:R-:W-:-:S04]  /*2aa70*/  LOP3.LUT R2, R2, 0xfffffeff, RZ, 0xc0, !PT ;  /* 0xfffffeff02027812 */ /* 0x000fc800078ec0ff */
[----:B------:R-:W-:Y:S02]  /*2aa80*/  @P2 LOP3.LUT R2, R2, 0x100, RZ, 0xfc, !PT ;  /* 0x0000010002022812 */ /* 0x000fe400078efcff */
[----:B0-----:R-:W-:-:S04]  /*2aa90*/  @!P2 IADD3 R42, P1, P4, R10, R12, R9 ;  /* 0x0000000c0a2aa210 */ /* 0x001fc80007c3e009 */
[----:B------:R-:W-:Y:S02]  /*2aaa0*/  @!P2 IADD3.X R43, R29, R13, R8, P1, P4 ;  /* 0x0000000d1d2ba210 */ /* 0x000fe40000fe8408 */
[----:B------:R-:W-:Y:S01]  /*2aab0*/  ISETP.LT.OR P2, PT, R27, 0x51, !P3 ;  /* 0x000000511b00780c */ /* 0x000fe20005f41670 */
[----:B---3--:R-:W-:Y:S02]  /*2aac0*/  FMUL R11, R166, UR4 ;  /* 0x00000004a60b7c20 */ /* 0x008fe40008400000 */
[----:B------:R-:W3:Y:S03]  /*2aad0*/  LDL.LU R166, [R1+0x290] ;  /* 0x0002900001a67983 */ /* 0x000ee60000300800 */
[----:B------:R-:W-:-:S07]  /*2aae0*/  F2FP.SATFINITE.E4M3.F32.PACK_AB_MERGE_C R11, RZ, R11, RZ ;  /* 0x0000000bff0b723e */ /* 0x000fce00048070ff */
[----:B------:R4:W-:Y:S01]  /*2aaf0*/  @!P2 STG.E.U8 desc[UR52][R122.64+0x50], R11 ;  /* 0x0000500b7a00a986 */ /* 0x0009e2000c101134 */
[----:B------:R-:W-:Y:S02]  /*2ab00*/  ISETP.LT.OR P2, PT, R27, 0x52, !P3 ;  /* 0x000000521b00780c */ /* 0x000fe40005f41670 */
[----:B------:R-:W-:-:S04]  /*2ab10*/  LOP3.LUT R14, R14, 0xffefffff, RZ, 0xc0, !PT ;  /* 0xffefffff0e0e7812 */ /* 0x000fc800078ec0ff */
[----:B------:R-:W-:Y:S01]  /*2ab20*/  @P6 LOP3.LUT R14, R14, 0x100000, RZ, 0xfc, !PT ;  /* 0x001000000e0e6812 */ /* 0x000fe200078efcff */
[----:B----4-:R-:W-:Y:S02]  /*2ab30*/  FMUL R11, R168, UR4 ;  /* 0x00000004a80b7c20 */ /* 0x010fe40008400000 */
[----:B------:R-:W4:Y:S03]  /*2ab40*/  LDL.LU R168, [R1+0x294] ;  /* 0x0002940001a87983 */ /* 0x000f260000300800 */
[----:B------:R-:W-:-:S05]  /*2ab50*/  F2FP.SATFINITE.E4M3.F32.PACK_AB_MERGE_C R11, RZ, R11, RZ ;  /* 0x0000000bff0b723e */ /* 0x000fca00048070ff */
[----:B------:R2:W-:Y:S01]  /*2ab60*/  @!P2 STG.E.U8 desc[UR52][R36.64+0x51], R11 ;  /* 0x0000510b2400a986 */ /* 0x0005e2000c101134 */
        /* <DEDUP_REMOVED lines=25> */
[----:B------:R-:W-:Y:S01]  /*2ad00*/  LOP3.LUT R2, R2, 0xfffffdff, RZ, 0xc0, !PT ;  /* 0xfffffdff02027812 */ /* 0x000fe200078ec0ff */
[----:B---3--:R-:W-:-:S03]  /*2ad10*/  FMUL R11, R166, UR4 ;  /* 0x00000004a60b7c20 */ /* 0x008fc60008400000 */
[----:B------:R-:W-:Y:S01]  /*2ad20*/  @P6 LOP3.LUT R2, R2, 0x200, RZ, 0xfc, !PT ;  /* 0x0000020002026812 */ /* 0x000fe200078efcff */
[----:B------:R-:W3:Y:S01]  /*2ad30*/  LDL.LU R166, [R1+0x29c] ;  /* 0x00029c0001a67983 */ /* 0x000ee20000300800 */
[----:B------:R-:W-:Y:S02]  /*2ad40*/  F2FP.SATFINITE.E4M3.F32.PACK_AB_MERGE_C R11, RZ, R11, RZ ;  /* 0x0000000bff0b723e */ /* 0x000fe400048070ff */
[----:B0-----:R-:W-:-:S05]  /*2ad50*/  @!P1 IADD3 R12, P4, R10, R12, RZ ;  /* 0x0000000c0a0c9210 */ /* 0x001fca0007f9e0ff */
[----:B------:R-:W-:Y:S01]  /*2ad60*/  @!P1 IMAD.X R13, R29, 0x1, R13, P4 ;  /* 0x000000011d0d9824 */ /* 0x000fe200020e060d */
[----:B------:R-:W-:-:S04]  /*2ad70*/  LOP3.LUT P6, RZ, R2, 0x2, RZ, 0xc0, !PT ;  /* 0x0000000202ff7812 */ /* 0x000fc800078cc0ff */
[----:B------:R0:W-:Y:S01]  /*2ad80*/  @!P1 STG.E.U8 desc[UR52][R12.64+0x59], R11 ;  /* 0x0000590b0c009986 */ /* 0x0001e2000c101134 */
[----:B------:R-:W-:Y:S01]  /*2ad90*/  LOP3.LUT R14, R14, 0xffdfffff, RZ, 0xc0, !PT ;  /* 0xffdfffff0e0e7812 */ /* 0x000fe200078ec0ff */
[----:B0-----:R-:W0:Y:S07]  /*2ada0*/  @!P5 LDC.64 R12, c[0x0][0x5c0] ;  /* 0x00017000ff0cdb82 */ /* 0x001e2e0000000a00 */
[----:B------:R-:W-:Y:S02]  /*2adb0*/  @P6 LOP3.LUT R14, R14, 0x200000, RZ, 0xfc, !PT ;  /* 0x002000000e0e6812 */ /* 0x000fe400078efcff */
[----:B------:R-:W-:-:S02]  /*2adc0*/  ISETP.LT.OR P6, PT, R27, 0xa1, !P0 ;  /* 0x000000a11b00780c */ /* 0x000fc400047c1670 */
[----:B------:R-:W-:Y:S02]  /*2add0*/  LOP3.LUT R2, R2, 0xfffffbff, RZ, 0xc0, !PT ;  /* 0xfffffbff02027812 */ /* 0x000fe400078ec0ff */
[----:B0-----:R-:W-:-:S04]  /*2ade0*/  @!P5 IADD3 R34, P1, P3, R10, R12, R3 ;  /* 0x0000000c0a22d210 */ /* 0x001fc80007b3e003 */
[----:B------:R-:W-:-:S05]  /*2adf0*/  @!P5 IADD3.X R35, R29, R13, R4, P1, P3 ;  /* 0x0000000d1d23d210 */ /* 0x000fca0000fe6404 */
[----:B------:R-:W0:Y:S01]  /*2ae00*/  @!P6 LDC.64 R12, c[0x0][0x5c0] ;  /* 0x00017000ff0ceb82 */ /* 0x000e220000000a00 */
[----:B------:R-:W-:-:S04]  /*2ae10*/  @P2 LOP3.LUT R2, R2, 0x400, RZ, 0xfc, !PT ;  /* 0x0000040002022812 */ /* 0x000fc800078efcff */
[C---:B------:R-:W-:Y:S02]  /*2ae20*/  LOP3.LUT P2, RZ, R2.reuse, 0x4, RZ, 0xc0, !PT ;  /* 0x0000000402ff7812 */ /* 0x040fe4000784c0ff */
[----:B------:R-:W-:-:S04]  /*2ae30*/  LOP3.LUT R2, R2, 0xffffff7f, RZ, 0xc0, !PT ;  /* 0xffffff7f02027812 */ /* 0x000fc800078ec0ff */
[----:B------:R-:W-:-:S04]  /*2ae40*/  @P5 LOP3.LUT R2, R2, 0x80, RZ, 0xfc, !PT ;  /* 0x0000008002025812 */ /* 0x000fc800078efcff */
[----:B------:R-:W-:-:S04]  /*2ae50*/  LOP3.LUT R2, R2, 0xffffffbf, RZ, 0xc0, !PT ;  /* 0xffffffbf02027812 */ /* 0x000fc800078ec0ff */
[----:B------:R-:W-:Y:S02]  /*2ae60*/  @P6 LOP3.LUT R2, R2, 0x40, RZ, 0xfc, !PT ;  /* 0x0000004002026812 */ /* 0x000fe400078efcff */
[----:B0-----:R-:W-:-:S04]  /*2ae70*/  @!P6 IADD3 R32, P1, P3, R10, R12, R7 ;  /* 0x0000000c0a20e210 */ /* 0x001fc80007b3e007 */
[----:B------:R-:W-:Y:S02]  /*2ae80*/  @!P6 IADD3.X R33, R29, R13, R6, P1, P3 ;  /* 0x0000000d1d21e210 */ /* 0x000fe40000fe6406 */
[----:B------:R-:W-:Y:S01]  /*2ae90*/  LOP3.LUT P6, RZ, R14, 0x200000, RZ, 0xc0, !PT ;  /* 0x002000000eff7812 */ /* 0x000fe200078cc0ff */
[----:B----4-:R-:W-:Y:S02]  /*2aea0*/  FMUL R11, R168, UR4 ;  /* 0x00000004a80b7c20 */ /* 0x010fe40008400000 */
[----:B------:R-:W4:Y:S03]  /*2aeb0*/  LDL.LU R168, [R1+0x2a0] ;  /* 0x0002a00001a87983 */ /* 0x000f260000300800 */
[----:B------:R-:W-:-:S07]  /*2aec0*/  F2FP.SATFINITE.E4M3.F32.PACK_AB_MERGE_C R11, RZ, R11, RZ ;  /* 0x0000000bff0b723e */ /* 0x000fce00048070ff */
[----:B------:R2:W-:Y:S02]  /*2aed0*/  @!P6 STG.E.U8 desc[UR52][R116.64+0x58], R11 ;  /* 0x0000580b7400e986 */ /* 0x0005e4000c101134 */
[----:B--2---:R-:W-:Y:S02]  /*2aee0*/  FMUL R11, R167, UR4 ;  /* 0x00000004a70b7c20 */ /* 0x004fe40008400000 */
[----:B------:R-:W2:Y:S03]  /*2aef0*/  LDL.LU R167, [R1+0x2a4] ;  /* 0x0002a40001a77983 */ /* 0x000ea60000300800 */
[----:B------:R-:W-:-:S05]  /*2af00*/  F2FP.SATFINITE.E4M3.F32.PACK_AB_MERGE_C R11, RZ, R11, RZ ;  /* 0x0000000bff0b723e */ /* 0x000fca00048070ff */
[----:B------:R3:W-:Y:S01]  /*2af10*/  @!P2 STG.E.U8 desc[UR52][R120.64+0x59], R11 ;  /* 0x0000590b7800a986 */ /* 0x0007e2000c101134 */
[----:B------:R-:W-:Y:S02]  /*2af20*/  LOP3.LUT P4, RZ, R0, 0x10000, RZ, 0xc0, !PT ;  /* 0x0001000000ff7812 */ /* 0x000fe4000788c0ff */
[----:B------:R-:W-:-:S13]  /*2af30*/  ISETP.LT.OR P6, PT, R27, 0xa2, !P0 ;  /* 0x000000a21b00780c */ /* 0x000fda00047c1670 */
[----:B------:R-:W0:Y:S01]  /*2af40*/  @!P6 LDC.64 R12, c[0x0][0x5c0] ;  /* 0x00017000ff0ceb82 */ /* 0x000e220000000a00 */
[----:B------:R-:W-:Y:S02]  /*2af50*/  ISETP.LT.OR P2, PT, R27, 0xa9, !P0 ;  /* 0x000000a91b00780c */ /* 0x000fe40004741670 */
[----:B0-----:R-:W-:Y:S01]  /*2af60*/  @!P6 IADD3 R30, P1, P3, R10, R12, R7 ;  /* 0x0000000c0a1ee210 */ /* 0x001fe20007b3e007 */
[----:B---3--:R-:W-:Y:S02]  /*2af70*/  FMUL R11, R166, UR4 ;  /* 0x00000004a60b7c20 */ /* 0x008fe40008400000 */
[----:B------:R-:W3:Y:S03]  /*2af80*/  LDL.LU R166, [R1+0x2a8] ;  /* 0x0002a80001a67983 */ /* 0x000ee60000300800 */
[----:B------:R-:W-:-:S05]  /*2af90*/  F2FP.SATFINITE.E4M3.F32.PACK_AB_MERGE_C R11, RZ, R11, RZ ;  /* 0x0000000bff0b723e */ /* 0x000fca00048070ff */
[----:B------:R4:W-:Y:S01]  /*2afa0*/  @!P4 STG.E.U8 desc[UR52][R118.64+0x50], R11 ;  /* 0x0000500b7600c986 */ /* 0x0009e2000c101134 */
[----:B------:R-:W-:Y:S02]  /*2afb0*/  @!P6 IADD3.X R31, R29, R13, R6, P1, P3 ;  /* 0x0000000d1d1fe210 */ /* 0x000fe40000fe6406 */
[----:B------:R-:W0:Y:S01]  /*2afc0*/  @!P2 LDC.64 R12, c[0x0][0x5c0] ;  /* 0x00017000ff0cab82 */ /* 0x000e220000000a00 */
[----:B----4-:R-:W-:Y:S02]  /*2afd0*/  FMUL R11, R168, UR4 ;  /* 0x00000004a80b7c20 */ /* 0x010fe40008400000 */
[----:B------:R-:W4:Y:S01]  /*2afe0*/  LDL.LU R168, [R1+0x2ac] ;  /* 0x0002ac0001a87983 */ /* 0x000f220000300800 */
[----:B--2---:R-:W-:-:S03]  /*2aff0*/  FMUL R16, R167, UR4 ;  /* 0x00000004a7107c20 */ /* 0x004fc60008400000 */
[----:B------:R-:W2:Y:S01]  /*2b000*/  LDL.LU R167, [R1+0x2b0] ;  /* 0x0002b00001a77983 */ /* 0x000ea20000300800 */
        /* <DEDUP_REMOVED lines=15> */
[----:B------:R-:W-:Y:S02]  /*2b100*/  LOP3.LUT P2, RZ, R14, 0x80000, RZ, 0xc0, !PT ;  /* 0x000800000eff7812 */ /* 0x000fe4000784c0ff */
        /* <DEDUP_REMOVED lines=19> */
[----:B------:R-:W-:-:S13]  /*2b240*/  ISETP.LT.OR P6, PT, R27, 0xa2, !P6 ;  /* 0x000000a21b00780c */ /* 0x000fda00077c1670 */
[----:B------:R-:W1:Y:S01]  /*2b250*/  @!P6 LDC.64 R12, c[0x0][0x5c0] ;  /* 0x00017000ff0ceb82 */ /* 0x000e620000000a00 */
[----:B0-----:R-:W-:-:S05]  /*2b260*/  @!P0 IADD3 R16, P1, R15, R16, RZ ;  /* 0x000000100f108210 */ /* 0x001fca0007f3e0ff */
[----:B------:R-:W-:Y:S02]  /*2b270*/  @!P0 IMAD.X R17, R11, 0x1, R17, P1 ;  /* 0x000000010b118824 */ /* 0x000fe400008e0611 */
[----:B---3--:R-:W-:Y:S02]  /*2b280*/  FMUL R11, R166, UR4 ;  /* 0x00000004a60b7c20 */ /* 0x008fe40008400000 */
[----:B------:R-:W3:Y:S01]  /*2b290*/  LDL.LU R166, [R1+0x2b4] ;  /* 0x0002b40001a67983 */ /* 0x000ee20000300800 */
[----:B------:R-:W-:Y:S02]  /*2b2a0*/  ISETP.LT.OR P1, PT, R27, 0x59, !P2 ;  /* 0x000000591b00780c */ /* 0x000fe40005721670 */
[----:B------:R-:W-:Y:S02]  /*2b2b0*/  F2FP.SATFINITE.E4M3.F32.PACK_AB_MERGE_C R11, RZ, R11, RZ ;  /* 0x0000000bff0b723e */ /* 0x000fe400048070ff */
[C---:B------:R-:W-:Y:S02]  /*2b2c0*/  LOP3.LUT P5, RZ, R2.reuse, 0x100000, RZ, 0xc0, !PT ;  /* 0x0010000002ff7812 */ /* 0x040fe400078ac0ff */
[----:B------:R-:W-:Y:S01]  /*2b2d0*/  LOP3.LUT R2, R2, 0xfffffffd, RZ, 0xc0, !PT ;  /* 0xfffffffd02027812 */ /* 0x000fe200078ec0ff */
[----:B------:R0:W-:Y:S01]  /*2b2e0*/  @!P0 STG.E.U8 desc[UR52][R16.64+0x51], R11 ;  /* 0x0000510b10008986 */ /* 0x0001e2000c101134 */
[----:B-1----:R-:W-:-:S02]  /*2b2f0*/  @!P6 IADD3 R18, P3, P4, R10, R12, R9 ;  /* 0x0000000c0a12e210 */ /* 0x002fc40007c7e009 */
[----:B------:R-:W-:Y:S02]  /*2b300*/  LOP3.LUT R14, R14, 0xfffbffff, RZ, 0xc0, !PT ;  /* 0xfffbffff0e0e7812 */ /* 0x000fe400078ec0ff */
[----:B------:R-:W-:Y:S02]  /*2b310*/  @!P6 IADD3.X R19, R29, R13, R8, P3, P4 ;  /* 0x0000000d1d13e210 */ /* 0x000fe40001fe8408 */
[----:B------:R-:W-:Y:S02]  /*2b320*/  @!P1 IADD3 R104, P0, P3, R3, R10, R7 ;  /* 0x0000000a03689210 */ /* 0x000fe40007b1e007 */
[----:B------:R-:W-:Y:S02]  /*2b330*/  @P6 LOP3.LUT R2, R2, 0x2, RZ, 0xfc, !PT ;  /* 0x0000000202026812 */ /* 0x000fe400078efcff */
[----:B0-----:R-:W-:Y:S02]  /*2b340*/  @!P1 IADD3.X R17, R4, R29, R6, P0, P3 ;  /* 0x0000001d04119210 */ /* 0x001fe400007e6406 */
[----:B------:R-:W-:-:S02]  /*2b350*/  ISETP.LT.OR P0, PT, R27, 0x5a, !P2 ;  /* 0x0000005a1b00780c */ /* 0x000fc40005701670 */
[----:B------:R-:W-:Y:S02]  /*2b360*/  @P2 LOP3.LUT R14, R14, 0x40000, RZ, 0xfc, !PT ;  /* 0x000400000e0e2812 */ /* 0x000fe400078efcff */
[----:B------:R-:W-:Y:S01]  /*2b370*/  LOP3.LUT P2, RZ, R2, 0x40000, RZ, 0xc0, !PT ;  /* 0x0004000002ff7812 */ /* 0x000fe2000784c0ff */
[----:B----4-:R-:W-:Y:S02]  /*2b380*/  FMUL R12, R168, UR4 ;  /* 0x00000004a80c7c20 */ /* 0x010fe40008400000 */
[----:B------:R-:W4:Y:S03]  /*2b390*/  LDL.LU R168, [R1+0x2b8] ;  /* 0x0002b80001a87983 */ /* 0x000f260000300800 */
[----:B------:R-:W-:-:S07]  /*2b3a0*/  F2FP.SATFINITE.E4M3.F32.PACK_AB_MERGE_C R12, RZ, R12, RZ ;  /* 0x0000000cff0c723e */ /* 0x000fce00048070ff */
[----:B------:R2:W-:Y:S02]  /*2b3b0*/  @!P2 STG.E.U8 desc[UR52][R114.64+0x58], R12 ;  /* 0x0000580c7200a986 */ /* 0x0005e4000c101134 */
[----:B--2---:R-:W-:Y:S02]  /*2b3c0*/  FMUL R12, R167, UR4 ;  /* 0x00000004a70c7c20 */ /* 0x004fe40008400000 */
[----:B------:R-:W2:Y:S01]  /*2b3d0*/  LDL.LU R167, [R1+0x2bc] ;  /* 0x0002bc0001a77983 */ /* 0x000ea20000300800 */
[----:B------:R-:W-:-:S04]  /*2b3e0*/  ISETP.GE.AND P6, PT, R26, 0x109, PT ;  /* 0x000001091a00780c */ /* 0x000fc80003fc6270 */
[----:B------:R-:W-:Y:S02]  /*2b3f0*/  ISETP.LT.OR P6, PT, R27, 0x51, !P6 ;  /* 0x000000511b00780c */ /* 0x000fe400077c1670 */
[C---:B------:R-:W-:Y:S02]  /*2b400*/  @!P0 IADD3 R15, P3, P4, R3.reuse, R10, R7 ;  /* 0x0000000a030f8210 */ /* 0x040fe40007c7e007 */
[----:B------:R-:W-:Y:S02]  /*2b410*/  F2FP.SATFINITE.E4M3.F32.PACK_AB_MERGE_C R12, RZ, R12, RZ ;  /* 0x0000000cff0c723e */ /* 0x000fe400048070ff */
[----:B------:R-:W-:Y:S02]  /*2b420*/  @!P0 IADD3.X R11, R4, R29, R6, P3, P4 ;  /* 0x0000001d040b8210 */ /* 0x000fe40001fe8406 */
[----:B------:R-:W-:Y:S01]  /*2b430*/  LOP3.LUT R14, R14, 0xfffdffff, RZ, 0xc0, !PT ;  /* 0xfffdffff0e0e7812 */ /* 0x000fe200078ec0ff */
[----:B------:R0:W-:Y:S04]  /*2b440*/  @!P5 STG.E.U8 desc[UR52][R124.64+0x59], R12 ;  /* 0x0000590c7c00d986 */ /* 0x0001e8000c101134 */
[----:B------:R-:W-:-:S02]  /*2b450*/  @!P6 IADD3 R16, P3, P4, R3, R10, R9 ;  /* 0x0000000a0310e210 */ /* 0x000fc40007c7e009 */
[----:B------:R-:W-:Y:S02]  /*2b460*/  @P6 LOP3.LUT R14, R14, 0x20000, RZ, 0xfc, !PT ;  /* 0x000200000e0e6812 */ /* 0x000fe400078efcff */
[----:B------:R-:W-:Y:S02]  /*2b470*/  @!P6 IADD3.X R28, R4, R29, R8, P3, P4 ;  /* 0x0000001d041ce210 */ /* 0x000fe40001fe8408 */
[----:B------:R-:W-:Y:S01]  /*2b480*/  ISETP.GE.AND P6, PT, R26, 0x109, PT ;  /* 0x000001091a00780c */ /* 0x000fe20003fc6270 */
[----:B0-----:R-:W0:Y:S03]  /*2b490*/  @!P1 LDC.64 R12, c[0x0][0x5c0] ;  /* 0x00017000ff0c9b82 */ /* 0x001e260000000a00 */
[----:B------:R-:W-:-:S13]  /*2b4a0*/  ISETP.LT.OR P5, PT, R27, 0x52, !P6 ;  /* 0x000000521b00780c */ /* 0x000fda00077a1670 */
[----:B------:R-:W-:-:S04]  /*2b4b0*/  @!P5 IADD3 R105, P3, P4, R3, R10, R9 ;  /* 0x0000000a0369d210 */ /* 0x000fc80007c7e009 */
[----:B------:R-:W-:Y:S02]  /*2b4c0*/  @!P5 IADD3.X R109, R4, R29, R8, P3, P4 ;  /* 0x0000001d046dd210 */ /* 0x000fe40001fe8408 */
[----:B0-----:R-:W-:-:S05]  /*2b4d0*/  @!P1 IADD3 R12, P3, R104, R12, RZ ;  /* 0x0000000c680c9210 */ /* 0x001fca0007f7e0ff */
[----:B------:R-:W-:Y:S01]  /*2b4e0*/  @!P1 IMAD.X R13, R17, 0x1, R13, P3 ;  /* 0x00000001110d9824 */ /* 0x000fe200018e060d */
[----:B------:R-:W-:-:S13]  /*2b4f0*/  ISETP.LT.OR P2, PT, R27, 0x59, !P6 ;  /* 0x000000591b00780c */ /* 0x000fda0007741670 */
[----:B------:R-:W-:-:S04]  /*2b500*/  @!P2 IADD3 R17, P3, P4, R3, R10, R9 ;  /* 0x0000000a0311a210 */ /* 0x000fc80007c7e009 */
[----:B------:R-:W-:Y:S02]  /*2b510*/  @!P2 IADD3.X R108, R4, R29, R8, P3, P4 ;  /* 0x0000001d046ca210 */ /* 0x000fe40001fe8408 */
[----:B------:R-:W-:Y:S01]  /*2b520*/  ISETP.LT.OR P4, PT, R27, 0x5a, !P6 ;  /* 0x0000005a1b00780c */ /* 0x000fe20007781670 */
[----:B---3--:R-:W-:Y:S02]  /*2b530*/  FMUL R104, R166, UR4 ;  /* 0x00000004a6687c20 */ /* 0x008fe40008400000 */
[----:B------:R-:W3:Y:S03]  /*2b540*/  LDL.LU R166, [R1+0x2c0] ;  /* 0x0002c00001a67983 */ /* 0x000ee60000300800 */
[----:B------:R-:W-:-:S05]  /*2b550*/  F2FP.SATFINITE.E4M3.F32.PACK_AB_MERGE_C R104, RZ, R104, RZ ;  /* 0x00000068ff68723e */ /* 0x000fca00048070ff */
[----:B------:R0:W-:Y:S02]  /*2b560*/  @!P1 STG.E.U8 desc[UR52][R12.64+0x58], R104 ;  /* 0x000058680c009986 */ /* 0x0001e4000c101134 */
[----:B0-----:R-:W0:Y:S02]  /*2b570*/  @!P0 LDC.64 R12, c[0x0][0x5c0] ;  /* 0x00017000ff0c8b82 */ /* 0x001e240000000a00 */
[----:B0-----:R-:W-:-:S05]  /*2b580*/  @!P0 IADD3 R12, P6, R15, R12, RZ ;  /* 0x0000000c0f0c8210 */ /* 0x001fca0007fde0ff */
[----:B------:R-:W-:Y:S02]  /*2b590*/  @!P0 IMAD.X R13, R11, 0x1, R13, P6 ;  /* 0x000000010b0d8824 */ /* 0x000fe400030e060d */
[----:B----4-:R-:W-:-:S05]  /*2b5a0*/  FMUL R11, R168, UR4 ;  /* 0x00000004a80b7c20 */ /* 0x010fca0008400000 */
[----:B------:R-:W-:-:S05]  /*2b5b0*/  F2FP.SATFINITE.E4M3.F32.PACK_AB_MERGE_C R11, RZ, R11, RZ ;  /* 0x0000000bff0b723e */ /* 0x000fca00048070ff */
[----:B------:R2:W-:Y:S02]  /*2b5c0*/  @!P0 STG.E.U8 desc[UR52][R12.64+0x59], R11 ;  /* 0x0000590b0c008986 */ /* 0x0005e4000c101134 */
[----:B--2---:R-:W-:Y:S02]  /*2b5d0*/  FMUL R12, R167, UR4 ;  /* 0x00000004a70c7c20 */ /* 0x004fe40008400000 */
[----:B------:R-:W2:Y:S01]  /*2b5e0*/  LDL.LU R167, [R1+0x2c4] ;  /* 0x0002c40001a77983 */ /* 0x000ea20000300800 */
[----:B------:R-:W-:Y:S02]  /*2b5f0*/  LOP3.LUT R0, R0, 0xfffffffb, RZ, 0xc0, !PT ;  /* 0xfffffffb00007812 */ /* 0x000fe400078ec0ff */
[----:B------:R-:W-:Y:S02]  /*2b600*/  @!P4 IADD3 R15, P1, P3, R3, R10, R9 ;  /* 0x0000000a030fc210 */ /* 0x000fe40007b3e009 */
[----:B------:R-:W-:Y:S02]  /*2b610*/  @P2 LOP3.LUT R0, R0, 0x4, RZ, 0xfc, !PT ;  /* 0x0000000400002812 */ /* 0x000fe400078efcff */
[----:B------:R-:W-:-:S02]  /*2b620*/  LOP3.LUT P2, RZ, R14, 0x40000, RZ, 0xc0, !PT ;  /* 0x000400000eff7812 */ /* 0x000fc4000784c0ff */
[----:B------:R-:W-:Y:S02]  /*2b630*/  @!P4 IADD3.X R104, R4, R29, R8, P1, P3 ;  /* 0x0000001d0468c210 */ /* 0x000fe40000fe6408 */
[----:B------:R-:W-:Y:S02]  /*2b640*/  ISETP.LT.OR P3, PT, R27, 0x61, !P2 ;  /* 0x000000611b00780c */ /* 0x000fe40005761670 */
[----:B------:R-:W-:-:S04]  /*2b650*/  LOP3.LUT R14, R14, 0xffffdfff, RZ, 0xc0, !PT ;  /* 0xffffdfff0e0e7812 */ /* 0x000fc800078ec0ff */
[----:B------:R-:W-:-:S04]  /*2b660*/  @P4 LOP3.LUT R14, R14, 0x2000, RZ, 0xfc, !PT ;  /* 0x000020000e0e4812 */ /* 0x000fc800078efcff */
[----:B------:R-:W-:-:S03]  /*2b670*/  LOP3.LUT R14, R14, 0xfffffeff, RZ, 0xc0, !PT ;  /* 0xfffffeff0e0e7812 */ /* 0x000fc600078ec0ff */
[----:B------:R-:W-:Y:S02]  /*2b680*/  @!P3 IADD3 R11, P0, P1, R3, R10, R7 ;  /* 0x0000000a030bb210 */ /* 0x000fe4000791e007 */
[----:B------:R-:W-:Y:S02]  /*2b690*/  @P3 LOP3.LUT R14, R14, 0x100, RZ, 0xfc, !PT ;  /* 0x000001000e0e3812 */ /* 0x000fe400078efcff */
[----:B------:R-:W-:Y:S02]  /*2b6a0*/  @!P3 IADD3.X R110, R4, R29, R6, P0, P1 ;  /* 0x0000001d046eb210 */ /* 0x000fe400007e2406 */
[----:B------:R-:W-:Y:S02]  /*2b6b0*/  LOP3.LUT P3, RZ, R0, 0x40000, RZ, 0xc0, !PT ;  /* 0x0004000000ff7812 */ /* 0x000fe4000786c0ff */
[----:B------:R-:W-:Y:S02]  /*2b6c0*/  F2FP.SATFINITE.E4M3.F32.PACK_AB_MERGE_C R12, RZ, R12, RZ ;  /* 0x0000000cff0c723e */ /* 0x000fe400048070ff */
[----:B------:R-:W-:-:S09]  /*2b6d0*/  ISETP.LT.OR P1, PT, R27, 0x62, !P2 ;  /* 0x000000621b00780c */ /* 0x000fd20005721670 */
[----:B------:R3:W-:Y:S04]  /*2b6e0*/  @!P3 STG.E.U8 desc[UR52][R144.64+0x50], R12 ;  /* 0x0000500c9000b986 */ /* 0x0007e8000c101134 */
[----:B------:R-:W-:Y:S02]  /*2b6f0*/  @!P1 IADD3 R111, P6, P0, R3, R10, R7 ;  /* 0x0000000a036f9210 */ /* 0x000fe400078de007 */
[----:B------:R-:W-:Y:S02]  /*2b700*/  LOP3.LUT P4, RZ, R0, 0x20000, RZ, 0xc0, !PT ;  /* 0x0002000000ff7812 */ /* 0x000fe4000788c0ff */
[----:B------:R-:W-:Y:S02]  /*2b710*/  @!P1 IADD3.X R113, R4, R29, R6, P6, P0 ;  /* 0x0000001d04719210 */ /* 0x000fe400037e0406 */
[----:B------:R-:W-:-:S02]  /*2b720*/  LOP3.LUT P6, RZ, R14, 0x20000, RZ, 0xc0, !PT ;  /* 0x000200000eff7812 */ /* 0x000fc400078cc0ff */
[----:B------:R-:W-:Y:S02]  /*2b730*/  ISETP.LT.OR P0, PT, R27, 0x69, !P2 ;  /* 0x000000691b00780c */ /* 0x000fe40005701670 */
[----:B------:R-:W-:-:S04]  /*2b740*/  LOP3.LUT R14, R14, 0xfffffdff, RZ, 0xc0, !PT ;  /* 0xfffffdff0e0e7812 */ /* 0x000fc800078ec0ff */
[----:B------:R-:W-:-:S07]  /*2b750*/  @P1 LOP3.LUT R14, R14, 0x200, RZ, 0xfc, !PT ;  /* 0x000002000e0e1812 */ /* 0x000fce00078efcff */
[----:B------:R-:W-:-:S04]  /*2b760*/  @!P0 IADD3 R112, P1, P3, R3, R10, R7 ;  /* 0x0000000a03708210 */ /* 0x000fc80007b3e007 */
[----:B------:R-:W-:Y:S02]  /*2b770*/  @!P0 IADD3.X R115, R4, R29, R6, P1, P3 ;  /* 0x0000001d04738210 */ /* 0x000fe40000fe6406 */
[----:B------:R-:W-:Y:S02]  /*2b780*/  ISETP.LT.OR P3, PT, R27, 0x6a, !P2 ;  /* 0x0000006a1b00780c */ /* 0x000fe40005761670 */
[----:B------:R-:W-:-:S04]  /*2b790*/  LOP3.LUT R14, R14, 0xffffff7f, RZ, 0xc0, !PT ;  /* 0xffffff7f0e0e7812 */ /* 0x000fc800078ec0ff */
[----:B------:R-:W-:-:S07]  /*2b7a0*/  @P0 LOP3.LUT R14, R14, 0x80, RZ, 0xfc, !PT ;  /* 0x000000800e0e0812 */ /* 0x000fce00078efcff */
[----:B------:R-:W-:-:S04]  /*2b7b0*/  @!P3 IADD3 R114, P0, P1, R3, R10, R7 ;  /* 0x0000000a0372b210 */ /* 0x000fc8000791e007 */
[----:B------:R-:W-:Y:S01]  /*2b7c0*/  @!P3 IADD3.X R116, R4, R29, R6, P0, P1 ;  /* 0x0000001d0474b210 */ /* 0x000fe200007e2406 */
[----:B---3--:R-:W-:Y:S02]  /*2b7d0*/  FMUL R12, R166, UR4 ;  /* 0x00000004a60c7c20 */ /* 0x008fe40008400000 */
[----:B------:R-:W3:Y:S03]  /*2b7e0*/  LDL.LU R166, [R1+0x2c8] ;  /* 0x0002c80001a67983 */ /* 0x000ee60000300800 */
[----:B------:R-:W-:Y:S01]  /*2b7f0*/  F2FP.SATFINITE.E4M3.F32.PACK_AB_MERGE_C R12, RZ, R12, RZ ;  /* 0x0000000cff0c723e */ /* 0x000fe200048070ff */
[----:B------:R-:W4:Y:S04]  /*2b800*/  LDL.LU R168, [R1+0x2cc] ;  /* 0x0002cc0001a87983 */ /* 0x000f280000300800 */
[----:B------:R0:W-:Y:S02]  /*2b810*/  @!P4 STG.E.U8 desc[UR52][R128.64+0x51], R12 ;  /* 0x0000510c8000c986 */ /* 0x0001e4000c101134 */
[----:B0-----:R-:W0:Y:S02]  /*2b820*/  @!P6 LDC.64 R12, c[0x0][0x5c0] ;  /* 0x00017000ff0ceb82 */ /* 0x001e240000000a00 */
[----:B0-----:R-:W-:Y:S01]  /*2b830*/  @!P6 IADD3 R12, P1, R16, R12, RZ ;  /* 0x0000000c100ce210 */ /* 0x001fe20007f3e0ff */
[----:B--2---:R-:W-:-:S02]  /*2b840*/  FMUL R16, R167, UR4 ;  /* 0x00000004a7107c20 */ /* 0x004fc40008400000 */
[----:B------:R-:W2:Y:S01]  /*2b850*/  LDL.LU R167, [R1+0x2d0] ;  /* 0x0002d00001a77983 */ /* 0x000ea20000300800 */
[----:B------:R-:W-:Y:S01]  /*2b860*/  LOP3.LUT P4, RZ, R2, 0x20000000, RZ, 0xc0, !PT ;  /* 0x2000000002ff7812 */ /* 0x000fe2000788c0ff */
[----:B------:R-:W-:Y:S01]  /*2b870*/  @!P6 IMAD.X R13, R28, 0x1, R13, P1 ;  /* 0x000000011c0de824 */ /* 0x000fe200008e060d */
[----:B------:R-:W-:Y:S02]  /*2b880*/  F2FP.SATFINITE.E4M3.F32.PACK_AB_MERGE_C R16, RZ, R16, RZ ;  /* 0x00000010ff10723e */ /* 0x000fe400048070ff */
[----:B------:R-:W-:-:S03]  /*2b890*/  LOP3.LUT R14, R14, 0xffffbfff, RZ, 0xc0, !PT ;  /* 0xffffbfff0e0e7812 */ /* 0x000fc600078ec0ff */
[----:B------:R0:W-:Y:S01]  /*2b8a0*/  @!P6 STG.E.U8 desc[UR52][R12.64+0x50], R16 ;  /* 0x000050100c00e986 */ /* 0x0001e2000c101134 */
[----:B------:R-:W-:Y:S02]  /*2b8b0*/  ISETP.GE.AND P0, PT, R26, 0x109, PT ;  /* 0x000001091a00780c */ /* 0x000fe40003f06270 */
[----:B------:R-:W-:-:S03]  /*2b8c0*/  LOP3.LUT P1, RZ, R2, 0x10000000, RZ, 0xc0, !PT ;  /* 0x1000000002ff7812 */ /* 0x000fc6000782c0ff */
[----:B------:R-:W-:Y:S01]  /*2b8d0*/  @P4 LOP3.LUT R14, R14, 0x4000, RZ, 0xfc, !PT ;  /* 0x000040000e0e4812 */ /* 0x000fe200078efcff */
[----:B0-----:R-:W0:Y:S03]  /*2b8e0*/  @!P5 LDC.64 R12, c[0x0][0x5c0] ;  /* 0x00017000ff0cdb82 */ /* 0x001e260000000a00 */
[----:B------:R-:W-:Y:S02]  /*2b8f0*/  LOP3.LUT R14, R14, 0xffff7fff, RZ, 0xc0, !PT ;  /* 0xffff7fff0e0e7812 */ /* 0x000fe400078ec0ff */
[----:B------:R-:W-:Y:S02]  /*2b900*/  ISETP.LT.OR P3, PT, R27, 0x61, !P0 ;  /* 0x000000611b00780c */ /* 0x000fe40004761670 */
[----:B------:R-:W-:-:S04]  /*2b910*/  @P2 LOP3.LUT R14, R14, 0x8000, RZ, 0xfc, !PT ;  /* 0x000080000e0e2812 */ /* 0x000fc800078efcff */
[----:B------:R-:W-:-:S04]  /*2b920*/  LOP3.LUT R14, R14, 0xfffeffff, RZ, 0xc0, !PT ;  /* 0xfffeffff0e0e7812 */ /* 0x000fc800078ec0ff */
[----:B------:R-:W-:-:S03]  /*2b930*/  @P1 LOP3.LUT R14, R14, 0x10000, RZ, 0xfc, !PT ;  /* 0x000100000e0e1812 */ /* 0x000fc600078efcff */
[----:B------:R-:W-:Y:S02]  /*2b940*/  @!P3 IADD3 R119, P1, P2, R3, R10, R9 ;  /* 0x0000000a0377b210 */ /* 0x000fe40007a3e009 */
[----:B------:R-:W-:Y:S02]  /*2b950*/  LOP3.LUT R0, R0, 0xf7ffffff, RZ, 0xc0, !PT ;  /* 0xf7ffffff00007812 */ /* 0x000fe400078ec0ff */
[----:B------:R-:W-:Y:S02]  /*2b960*/  @!P3 IADD3.X R121, R4, R29, R8, P1, P2 ;  /* 0x0000001d0479b210 */ /* 0x000fe40000fe4408 */
[----:B------:R-:W-:Y:S02]  /*2b970*/  ISETP.LT.OR P1, PT, R27, 0x62, !P0 ;  /* 0x000000621b00780c */ /* 0x000fe40004721670 */
[----:B0-----:R-:W-:Y:S02]  /*2b980*/  @!P5 IADD3 R12, P4, R105, R12, RZ ;  /* 0x0000000c690cd210 */ /* 0x001fe40007f9e0ff */
[----:B------:R-:W-:-:S03]  /*2b990*/  @P3 LOP3.LUT R0, R0, 0x8000000, RZ, 0xfc, !PT ;  /* 0x0800000000003812 */ /* 0x000fc600078efcff */
[----:B------:R-:W-:Y:S01]  /*2b9a0*/  @!P5 IMAD.X R13, R109, 0x1, R13, P4 ;  /* 0x000000016d0dd824 */ /* 0x000fe200020e060d */
[----:B------:R-:W-:Y:S02]  /*2b9b0*/  ISETP.LT.OR P4, PT, R27, 0x69, !P0 ;  /* 0x000000691b00780c */ /* 0x000fe40004781670 */
[C---:B------:R-:W-:Y:S02]  /*2b9c0*/  LOP3.LUT P3, RZ, R0.reuse, 0x4, RZ, 0xc0, !PT ;  /* 0x0000000400ff7812 */ /* 0x040fe4000786c0ff */
[----:B------:R-:W-:Y:S02]  /*2b9d0*/  LOP3.LUT R0, R0, 0xdfffffff, RZ, 0xc0, !PT ;  /* 0xdfffffff00007812 */ /* 0x000fe400078ec0ff */
[----:B------:R-:W-:Y:S02]  /*2b9e0*/  @!P1 IADD3 R118, P2, P6, R3, R10, R9 ;  /* 0x0000000a03769210 */ /* 0x000fe40007e5e009 */
[----:B------:R-:W-:Y:S02]  /*2b9f0*/  @P1 LOP3.LUT R0, R0, 0x20000000, RZ, 0xfc, !PT ;  /* 0x2000000000001812 */ /* 0x000fe400078efcff */
[----:B------:R-:W-:-:S02]  /*2ba00*/  @!P1 IADD3.X R123, R4, R29, R8, P2, P6 ;  /* 0x0000001d047b9210 */ /* 0x000fc400017ec408 */
[----:B------:R-:W-:-:S04]  /*2ba10*/  LOP3.LUT R0, R0, 0xfdffffff, RZ, 0xc0, !PT ;  /* 0xfdffffff00007812 */ /* 0x000fc800078ec0ff */
[----:B------:R-:W-:-:S04]  /*2ba20*/  @P4 LOP3.LUT R0, R0, 0x2000000, RZ, 0xfc, !PT ;  /* 0x0200000000004812 */ /* 0x000fc800078efcff */
[----:B------:R-:W-:Y:S01]  /*2ba30*/  LOP3.LUT R0, R0, 0xfeffffff, RZ, 0xc0, !PT ;  /* 0xfeffffff00007812 */ /* 0x000fe200078ec0ff */
[----:B---3--:R-:W-:Y:S02]  /*2ba40*/  FMUL R16, R166, UR4 ;  /* 0x00000004a6107c20 */ /* 0x008fe40008400000 */
[----:B------:R-:W3:Y:S03]  /*2ba50*/  LDL.LU R166, [R1+0x2d4] ;  /* 0x0002d40001a67983 */ /* 0x000ee60000300800 */
[----:B------:R-:W-:-:S05]  /*2ba60*/  F2FP.SATFINITE.E4M3.F32.PACK_AB_MERGE_C R16, RZ, R16, RZ ;  /* 0x00000010ff10723e */ /* 0x000fca00048070ff */
[----:B------:R4:W-:Y:S01]  /*2ba70*/  @!P5 STG.E.U8 desc[UR52][R12.64+0x51], R16 ;  /* 0x000051100c00d986 */ /* 0x0009e2000c101134 */
[----:B------:R-:W-:-:S04]  /*2ba80*/  @!P4 IADD3 R117, P5, P6, R3, R10, R9 ;  /* 0x0000000a0375c210 */ /* 0x000fc80007ebe009 */
[----:B------:R-:W-:Y:S02]  /*2ba90*/  @!P4 IADD3.X R120, R4, R29, R8, P5, P6 ;  /* 0x0000001d0478c210 */ /* 0x000fe40002fec408 */
[----:B------:R-:W-:Y:S01]  /*2baa0*/  ISETP.LT.OR P4, PT, R27, 0x6a, !P0 ;  /* 0x0000006a1b00780c */ /* 0x000fe20004781670 */
[----:B----4-:R-:W-:-:S12]  /*2bab0*/  FMUL R12, R168, UR4 ;  /* 0x00000004a80c7c20 */ /* 0x010fd80008400000 */
[----:B------:R-:W-:Y:S02]  /*2bac0*/  @!P4 IADD3 R122, P5, P6, R3, R10, R9 ;  /* 0x0000000a037ac210 */ /* 0x000fe40007ebe009 */
[----:B------:R-:W-:Y:S02]  /*2bad0*/  @P4 LOP3.LUT R0, R0, 0x1000000, RZ, 0xfc, !PT ;  /* 0x0100000000004812 */ /* 0x000fe400078efcff */
[----:B------:R-:W-:Y:S02]  /*2bae0*/  @!P4 IADD3.X R124, R4, R29, R8, P5, P6 ;  /* 0x0000001d047cc210 */ /* 0x000fe40002fec408 */
[----:B------:R-:W-:Y:S02]  /*2baf0*/  LOP3.LUT P4, RZ, R14, 0x4000, RZ, 0xc0, !PT ;  /* 0x000040000eff7812 */ /* 0x000fe4000788c0ff */
[----:B------:R-:W-:-:S11]  /*2bb00*/  F2FP.SATFINITE.E4M3.F32.PACK_AB_MERGE_C R12, RZ, R12, RZ ;  /* 0x0000000cff0c723e */ /* 0x000fd600048070ff */
[----:B------:R2:W-:Y:S02]  /*2bb10*/  @!P4 STG.E.U8 desc[UR52][R150.64+0x58], R12 ;  /* 0x0000580c9600c986 */ /* 0x0005e4000c101134 */
[----:B--2---:R-:W-:Y:S02]  /*2bb20*/  FMUL R12, R167, UR4 ;  /* 0x00000004a70c7c20 */ /* 0x004fe40008400000 */
[----:B------:R-:W2:Y:S04]  /*2bb30*/  LDL.LU R167, [R1+0x2d8] ;  /* 0x0002d80001a77983 */ /* 0x000ea80000300800 */
[----:B------:R-:W4:Y:S01]  /*2bb40*/  LDL.LU R178, [R1+0x2dc] ;  /* 0x0002dc0001b27983 */ /* 0x000f220000300800 */
[----:B------:R-:W-:Y:S02]  /*2bb50*/  LOP3.LUT P1, RZ, R14, 0x10000, RZ, 0xc0, !PT ;  /* 0x000100000eff7812 */ /* 0x000fe4000782c0ff */
[----:B------:R-:W-:-:S02]  /*2bb60*/  F2FP.SATFINITE.E4M3.F32.PACK_AB_MERGE_C R12, RZ, R12, RZ ;  /* 0x0000000cff0c723e */ /* 0x000fc400048070ff */
[----:B------:R-:W-:-:S04]  /*2bb70*/  LOP3.LUT P2, RZ, R14, 0x8000, RZ, 0xc0, !PT ;  /* 0x000080000eff7812 */ /* 0x000fc8000784c0ff */
[----:B------:R-:W-:-:S05]  /*2bb80*/  ISETP.LT.OR P4, PT, R27, 0x71, !P2 ;  /* 0x000000711b00780c */ /* 0x000fca0005781670 */
[----:B------:R0:W-:Y:S01]  /*2bb90*/  @!P1 STG.E.U8 desc[UR52][R130.64+0x59], R12 ;  /* 0x0000590c82009986 */ /* 0x0001e2000c101134 */
[----:B------:R-:W-:Y:S01]  /*2bba0*/  ISETP.LT.OR P1, PT, R27, 0x72, !P2 ;  /* 0x000000721b00780c */ /* 0x000fe20005721670 */
[----:B0-----:R-:W0:Y:S06]  /*2bbb0*/  @!P3 LDC.64 R12, c[0x0][0x5c0] ;  /* 0x00017000ff0cbb82 */ /* 0x001e2c0000000a00 */
[----:B------:R-:W-:Y:S02]  /*2bbc0*/  @!P4 IADD3 R173, P5, P6, R3, R10, R7 ;  /* 0x0000000a03adc210 */ /* 0x000fe40007ebe007 */
[----:B------:R-:W-:-:S02]  /*2bbd0*/  LOP3.LUT R0, R0, 0x7fffffff, RZ, 0xc0, !PT ;  /* 0x7fffffff00007812 */ /* 0x000fc400078ec0ff */
[-CC-:B------:R-:W-:Y:S02]  /*2bbe0*/  @!P4 IADD3.X R177, R4, R29.reuse, R6.reuse, P5, P6 ;  /* 0x0000001d04b1c210 */ /* 0x180fe40002fec406 */
[----:B------:R-:W-:Y:S02]  /*2bbf0*/  @!P1 IADD3 R172, P5, P6, R3, R10, R7 ;  /* 0x0000000a03ac9210 */ /* 0x000fe40007ebe007 */
[----:B------:R-:W-:Y:S02]  /*2bc00*/  @P4 LOP3.LUT R0, R0, 0x80000000, RZ, 0xfc, !PT ;  /* 0x8000000000004812 */ /* 0x000fe400078efcff */
[----:B------:R-:W-:Y:S02]  /*2bc10*/  LOP3.LUT P4, RZ, R14, 0x2000, RZ, 0xc0, !PT ;  /* 0x000020000eff7812 */ /* 0x000fe4000788c0ff */
[----:B------:R-:W-:Y:S02]  /*2bc20*/  @!P1 IADD3.X R176, R4, R29, R6, P5, P6 ;  /* 0x0000001d04b09210 */ /* 0x000fe40002fec406 */
[----:B0-----:R-:W-:-:S05]  /*2bc30*/  @!P3 IADD3 R12, P5, R17, R12, RZ ;  /* 0x0000000c110cb210 */ /* 0x001fca0007fbe0ff */
[----:B------:R-:W-:Y:S01]  /*2bc40*/  @!P3 IMAD.X R13, R108, 0x1, R13, P5 ;  /* 0x000000016c0db824 */ /* 0x000fe200028e060d */
[----:B------:R-:W-:-:S04]  /*2bc50*/  LOP3.LUT R0, R0, 0xbfffffff, RZ, 0xc0, !PT ;  /* 0xbfffffff00007812 */ /* 0x000fc800078ec0ff */
[----:B------:R-:W-:Y:S02]  /*2bc60*/  @P1 LOP3.LUT R0, R0, 0x40000000, RZ, 0xfc, !PT ;  /* 0x4000000000001812 */ /* 0x000fe400078efcff */
[----:B------:R-:W-:Y:S02]  /*2bc70*/  ISETP.LT.OR P1, PT, R27, 0x79, !P2 ;  /* 0x000000791b00780c */ /* 0x000fe40005721670 */
[----:B------:R-:W-:-:S11]  /*2bc80*/  LOP3.LUT R0, R0, 0xefffffff, RZ, 0xc0, !PT ;  /* 0xefffffff00007812 */ /* 0x000fd600078ec0ff */
[----:B------:R-:W-:Y:S02]  /*2bc90*/  @!P1 IADD3 R171, P5, P6, R3, R10, R7 ;  /* 0x0000000a03ab9210 */ /* 0x000fe40007ebe007 */
[----:B------:R-:W-:Y:S02]  /*2bca0*/  @P1 LOP3.LUT R0, R0, 0x10000000, RZ, 0xfc, !PT ;  /* 0x1000000000001812 */ /* 0x000fe400078efcff */
[----:B------:R-:W-:Y:S01]  /*2bcb0*/  @!P1 IADD3.X R175, R4, R29, R6, P5, P6 ;  /* 0x0000001d04af9210 */ /* 0x000fe20002fec406 */
[----:B---3--:R-:W-:Y:S02]  /*2bcc0*/  FMUL R16, R166, UR4 ;  /* 0x00000004a6107c20 */ /* 0x008fe40008400000 */
[----:B------:R-:W3:Y:S04]  /*2bcd0*/  LDL.LU R166, [R1+0x2e0] ;  /* 0x0002e00001a67983 */ /* 0x000ee80000300800 */
[----:B------:R-:W5:Y:S01]  /*2bce0*/  LDL.LU R174, [R1+0x2e4] ;  /* 0x0002e40001ae7983 */ /* 0x000f620000300800 */
[----:B------:R-:W-:-:S03]  /*2bcf0*/  F2FP.SATFINITE.E4M3.F32.PACK_AB_MERGE_C R16, RZ, R16, RZ ;  /* 0x00000010ff10723e */ /* 0x000fc600048070ff */
[----:B------:R-:W5:Y:S04]  /*2bd00*/  LDL.LU R179, [R1+0x2e8] ;  /* 0x0002e80001b37983 */ /* 0x000f680000300800 */
[----:B------:R0:W-:Y:S02]  /*2bd10*/  @!P3 STG.E.U8 desc[UR52][R12.64+0x58], R16 ;  /* 0x000058100c00b986 */ /* 0x0001e4000c101134 */
[----:B0-----:R-:W0:Y:S02]  /*2bd20*/  @!P4 LDC.64 R12, c[0x0][0x5c0] ;  /* 0x00017000ff0ccb82 */ /* 0x001e240000000a00 */
[----:B0-----:R-:W-:-:S05]  /*2bd30*/  @!P4 IADD3 R12, P1, R15, R12, RZ ;  /* 0x0000000c0f0cc210 */ /* 0x001fca0007f3e0ff */
[----:B------:R-:W-:Y:S02]  /*2bd40*/  @!P4 IMAD.X R13, R104, 0x1, R13, P1 ;  /* 0x00000001680dc824 */ /* 0x000fe400008e060d */
[----:B--2---:R-:W-:-:S05]  /*2bd50*/  FMUL R15, R167, UR4 ;  /* 0x00000004a70f7c20 */ /* 0x004fca0008400000 */
[----:B------:R-:W-:-:S05]  /*2bd60*/  F2FP.SATFINITE.E4M3.F32.PACK_AB_MERGE_C R15, RZ, R15, RZ ;  /* 0x0000000fff0f723e */ /* 0x000fca00048070ff */
[----:B------:R4:W-:Y:S02]  /*2bd70*/  @!P4 STG.E.U8 desc[UR52][R12.64+0x59], R15 ;  /* 0x0000590f0c00c986 */ /* 0x0009e4000c101134 */
[----:B----4-:R-:W-:Y:S02]  /*2bd80*/  FMUL R15, R178, UR4 ;  /* 0x00000004b20f7c20 */ /* 0x010fe40008400000 */
[----:B------:R-:W2:Y:S01]  /*2bd90*/  LDL.LU R178, [R1+0x2ec] ;  /* 0x0002ec0001b27983 */ /* 0x000ea20000300800 */
[C---:B------:R-:W-:Y:S02]  /*2bda0*/  ISETP.LT.OR P3, PT, R27.reuse, 0x7a, !P2 ;  /* 0x0000007a1b00780c */ /* 0x040fe40005761670 */
[----:B------:R-:W-:Y:S02]  /*2bdb0*/  ISETP.LT.OR P1, PT, R27, 0x71, !P0 ;  /* 0x000000711b00780c */ /* 0x000fe40004721670 */
[----:B------:R-:W-:-:S09]  /*2bdc0*/  LOP3.LUT R0, R0, 0xfbffffff, RZ, 0xc0, !PT ;  /* 0xfbffffff00007812 */ /* 0x000fd200078ec0ff */
[CC--:B------:R-:W-:Y:S02]  /*2bdd0*/  @!P3 IADD3 R169, P5, P6, R3.reuse, R10.reuse, R7 ;  /* 0x0000000a03a9b210 */ /* 0x0c0fe40007ebe007 */
[----:B------:R-:W-:Y:S02]  /*2bde0*/  @P3 LOP3.LUT R0, R0, 0x4000000, RZ, 0xfc, !PT ;  /* 0x0400000000003812 */ /* 0x000fe400078efcff */
[-C--:B------:R-:W-:Y:S02]  /*2bdf0*/  @!P3 IADD3.X R170, R4, R29.reuse, R6, P5, P6 ;  /* 0x0000001d04aab210 */ /* 0x080fe40002fec406 */
[----:B------:R-:W-:Y:S02]  /*2be00*/  @!P1 IADD3 R167, P4, P5, R3, R10, R9 ;  /* 0x0000000a03a79210 */ /* 0x000fe40007d9e009 */
[----:B------:R-:W-:Y:S02]  /*2be10*/  ISETP.GE.AND P3, PT, R26, 0x1, PT ;  /* 0x000000011a00780c */ /* 0x000fe40003f66270 */
[----:B------:R-:W-:-:S02]  /*2be20*/  @!P1 IADD3.X R168, R4, R29, R8, P4, P5 ;  /* 0x0000001d04a89210 */ /* 0x000fc400027ea408 */
[----:B------:R-:W-:-:S13]  /*2be30*/  ISETP.LT.OR P4, PT, R27, 0x61, !P3 ;  /* 0x000000611b00780c */ /* 0x000fda0005f81670 */
[----:B------:R-:W0:Y:S01]  /*2be40*/  @!P4 LDC.64 R12, c[0x0][0x5c0] ;  /* 0x00017000ff0ccb82 */ /* 0x000e220000000a00 */
[----:B------:R-:W-:Y:S02]  /*2be50*/  F2FP.SATFINITE.E4M3.F32.PACK_AB_MERGE_C R15, RZ, R15, RZ ;  /* 0x0000000fff0f723e */ /* 0x000fe400048070ff */
[----:B0-----:R-:W-:-:S05]  /*2be60*/  @!P4 IADD3 R12, P5, R10, R12, RZ ;  /* 0x0000000c0a0cc210 */ /* 0x001fca0007fbe0ff */
[----:B------:R-:W-:-:S05]  /*2be70*/  @!P4 IMAD.X R13, R29, 0x1, R13, P5 ;  /* 0x000000011d0dc824 */ /* 0x000fca00028e060d */
[----:B------:R0:W-:Y:S01]  /*2be80*/  @!P4 STG.E.U8 desc[UR52][R12.64+0x60], R15 ;  /* 0x0000600f0c00c986 */ /* 0x0001e2000c101134 */
[----:B------:R-:W-:-:S13]  /*2be90*/  ISETP.LT.OR P4, PT, R27, 0x62, !P3 ;  /* 0x000000621b00780c */ /* 0x000fda0005f81670 */
[----:B0-----:R-:W0:Y:S02]  /*2bea0*/  @!P4 LDC.64 R12, c[0x0][0x5c0] ;  /* 0x00017000ff0ccb82 */ /* 0x001e240000000a00 */
[----:B0-----:R-:W-:-:S05]  /*2beb0*/  @!P4 IADD3 R12, P5, R10, R12, RZ ;  /* 0x0000000c0a0cc210 */ /* 0x001fca0007fbe0ff */
[----:B------:R-:W-:Y:S01]  /*2bec0*/  @!P4 IMAD.X R13, R29, 0x1, R13, P5 ;  /* 0x000000011d0dc824 */ /* 0x000fe200028e060d */
[----:B------:R-:W-:Y:S01]  /*2bed0*/  LOP3.LUT P6, RZ, R5, 0x100, RZ, 0xc0, !PT ;  /* 0x0000010005ff7812 */ /* 0x000fe200078cc0ff */
[----:B---3--:R-:W-:-:S05]  /*2bee0*/  FMUL R15, R166, UR4 ;  /* 0x00000004a60f7c20 */ /* 0x008fca0008400000 */
[----:B------:R-:W-:-:S05]  /*2bef0*/  F2FP.SATFINITE.E4M3.F32.PACK_AB_MERGE_C R15, RZ, R15, RZ ;  /* 0x0000000fff0f723e */ /* 0x000fca00048070ff */
[----:B------:R5:W-:Y:S02]  /*2bf00*/  @!P4 STG.E.U8 desc[UR52][R12.64+0x61], R15 ;  /* 0x0000610f0c00c986 */ /* 0x000be4000c101134 */
[----:B-----5:R-:W-:Y:S02]  /*2bf10*/  FMUL R12, R174, UR4 ;  /* 0x00000004ae0c7c20 */ /* 0x020fe40008400000 */
[----:B------:R-:W3:Y:S03]  /*2bf20*/  LDL.LU R174, [R1+0x2f0] ;  /* 0x0002f00001ae7983 */ /* 0x000ee60000300800 */
[----:B------:R-:W-:-:S05]  /*2bf30*/  F2FP.SATFINITE.E4M3.F32.PACK_AB_MERGE_C R12, RZ, R12, RZ ;  /* 0x0000000cff0c723e */ /* 0x000fca00048070ff */
[----:B------:R0:W-:Y:S02]  /*2bf40*/  @!P6 STG.E.U8 desc[UR52][R156.64+0x60], R12 ;  /* 0x0000600c9c00e986 */ /* 0x0001e4000c101134 */
[----:B0-----:R-:W-:Y:S02]  /*2bf50*/  FMUL R12, R179, UR4 ;  /* 0x00000004b30c7c20 */ /* 0x001fe40008400000 */
[----:B------:R-:W4:Y:S01]  /*2bf60*/  LDL.LU R179, [R1+0x2f4] ;  /* 0x0002f40001b37983 */ /* 0x000f220000300800 */
[----:B------:R-:W-:-:S04]  /*2bf70*/  LOP3.LUT R14, R14, 0xffffefff, RZ, 0xc0, !PT ;  /* 0xffffefff0e0e7812 */ /* 0x000fc800078ec0ff */
[----:B------:R-:W-:Y:S02]  /*2bf80*/  @P2 LOP3.LUT R14, R14, 0x1000, RZ, 0xfc, !PT ;  /* 0x000010000e0e2812 */ /* 0x000fe400078efcff */
[----:B------:R-:W-:Y:S01]  /*2bf90*/  ISETP.LT.OR P2, PT, R27, 0x72, !P0 ;  /* 0x000000721b00780c */ /* 0x000fe20004741670 */
[----:B--2---:R-:W-:Y:S02]  /*2bfa0*/  FMUL R15, R178, UR4 ;  /* 0x00000004b20f7c20 */ /* 0x004fe40008400000 */
[----:B------:R-:W2:Y:S04]  /*2bfb0*/  LDL.LU R178, [R1+0x2f8] ;  /* 0x0002f80001b27983 */ /* 0x000ea80000300800 */
[----:B------:R-:W5:Y:S04]  /*2bfc0*/  LDL.LU R181, [R1+0x2fc] ;  /* 0x0002fc0001b57983 */ /* 0x000f680000300800 */
[----:B------:R-:W5:Y:S01]  /*2bfd0*/  LDL.LU R191, [R1+0x300] ;  /* 0x0003000001bf7983 */ /* 0x000f620000300800 */
[----:B------:R-:W-:-:S03]  /*2bfe0*/  LOP3.LUT R0, R0, 0xff7fffff, RZ, 0xc0, !PT ;  /* 0xff7fffff00007812 */ /* 0x000fc600078ec0ff */
[----:B------:R-:W5:Y:S01]  /*2bff0*/  LDL.LU R190, [R1+0x304] ;  /* 0x0003040001be7983 */ /* 0x000f620000300800 */
[----:B------:R-:W-:Y:S02]  /*2c000*/  @P1 LOP3.LUT R0, R0, 0x800000, RZ, 0xfc, !PT ;  /* 0x0080000000001812 */ /* 0x000fe400078efcff */
[----:B------:R-:W-:Y:S02]  /*2c010*/  @!P2 IADD3 R144, P4, P5, R3, R10, R9 ;  /* 0x0000000a0390a210 */ /* 0x000fe40007d9e009 */
[----:B------:R-:W-:Y:S02]  /*2c020*/  LOP3.LUT R0, R0, 0xffdfffff, RZ, 0xc0, !PT ;  /* 0xffdfffff00007812 */ /* 0x000fe400078ec0ff */
[----:B------:R-:W-:Y:S02]  /*2c030*/  @!P2 IADD3.X R145, R4, R29, R8, P4, P5 ;  /* 0x0000001d0491a210 */ /* 0x000fe400027ea408 */
[----:B------:R-:W-:Y:S02]  /*2c040*/  @P2 LOP3.LUT R0, R0, 0x200000, RZ, 0xfc, !PT ;  /* 0x0020000000002812 */ /* 0x000fe400078efcff */
[----:B------:R-:W-:-:S02]  /*2c050*/  ISETP.LT.OR P2, PT, R27, 0x79, !P0 ;  /* 0x000000791b00780c */ /* 0x000fc40004741670 */
[----:B------:R-:W-:-:S11]  /*2c060*/  LOP3.LUT R0, R0, 0xfffdffff, RZ, 0xc0, !PT ;  /* 0xfffdffff00007812 */ /* 0x000fd600078ec0ff */
[----:B------:R-:W-:Y:S02]  /*2c070*/  @!P2 IADD3 R151, P4, P5, R3, R10, R9 ;  /* 0x0000000a0397a210 */ /* 0x000fe40007d9e009 */
[----:B------:R-:W-:Y:S02]  /*2c080*/  @P2 LOP3.LUT R0, R0, 0x20000, RZ, 0xfc, !PT ;  /* 0x0002000000002812 */ /* 0x000fe400078efcff */
[----:B------:R-:W-:Y:S02]  /*2c090*/  @!P2 IADD3.X R166, R4, R29, R8, P4, P5 ;  /* 0x0000001d04a6a210 */ /* 0x000fe400027ea408 */
[C---:B------:R-:W-:Y:S02]  /*2c0a0*/  LOP3.LUT P2, RZ, R14.reuse, 0x1000, RZ, 0xc0, !PT ;  /* 0x000010000eff7812 */ /* 0x040fe4000784c0ff */
[----:B------:R-:W-:Y:S02]  /*2c0b0*/  LOP3.LUT R14, R14, 0xfffffbff, RZ, 0xc0, !PT ;  /* 0xfffffbff0e0e7812 */ /* 0x000fe400078ec0ff */
[----:B------:R-:W-:-:S02]  /*2c0c0*/  ISETP.LT.OR P6, PT, R27, 0x7a, !P0 ;  /* 0x0000007a1b00780c */ /* 0x000fc400047c1670 */
[----:B------:R-:W-:Y:S02]  /*2c0d0*/  @P0 LOP3.LUT R14, R14, 0x400, RZ, 0xfc, !PT ;  /* 0x000004000e0e0812 */ /* 0x000fe400078efcff */
[----:B------:R-:W-:Y:S02]  /*2c0e0*/  LOP3.LUT P0, RZ, R5, 0x2000, RZ, 0xc0, !PT ;  /* 0x0000200005ff7812 */ /* 0x000fe4000780c0ff */
[----:B------:R-:W-:-:S11]  /*2c0f0*/  LOP3.LUT R14, R14, 0xfffff7ff, RZ, 0xc0, !PT ;  /* 0xfffff7ff0e0e7812 */ /* 0x000fd600078ec0ff */
[----:B------:R-:W-:Y:S02]  /*2c100*/  @P0 LOP3.LUT R14, R14, 0x800, RZ, 0xfc, !PT ;  /* 0x000008000e0e0812 */ /* 0x000fe400078efcff */
[----:B------:R-:W-:Y:S02]  /*2c110*/  ISETP.LT.OR P0, PT, R27, 0x81, !P2 ;  /* 0x000000811b00780c */ /* 0x000fe40005701670 */
[----:B------:R-:W-:-:S04]  /*2c120*/  @!P6 IADD3 R150, P4, P5, R3, R10, R9 ;  /* 0x0000000a0396e210 */ /* 0x000fc80007d9e009 */
[----:B------:R-:W-:Y:S02]  /*2c130*/  @!P6 IADD3.X R156, R4, R29, R8, P4, P5 ;  /* 0x0000001d049ce210 */ /* 0x000fe400027ea408 */
[----:B------:R-:W-:-:S05]  /*2c140*/  LOP3.LUT P1, RZ, R5, 0x80, RZ, 0xc0, !PT ;  /* 0x0000008005ff7812 */ /* 0x000fca000782c0ff */
[----:B------:R-:W-:-:S04]  /*2c150*/  @!P0 IADD3 R186, P4, P5, R3, R10, R7 ;  /* 0x0000000a03ba8210 */ /* 0x000fc80007d9e007 */
[----:B------:R-:W-:Y:S02]  /*2c160*/  @!P0 IADD3.X R189, R4, R29, R6, P4, P5 ;  /* 0x0000001d04bd8210 */ /* 0x000fe400027ea406 */
[----:B------:R-:W-:Y:S02]  /*2c170*/  ISETP.LT.OR P4, PT, R27, 0x69, !P3 ;  /* 0x000000691b00780c */ /* 0x000fe40005f81670 */
[----:B------:R-:W-:-:S05]  /*2c180*/  F2FP.SATFINITE.E4M3.F32.PACK_AB_MERGE_C R12, RZ, R12, RZ ;  /* 0x0000000cff0c723e */ /* 0x000fca00048070ff */
[----:B------:R0:W-:Y:S06]  /*2c190*/  @!P1 STG.E.U8 desc[UR52][R152.64+0x61], R12 ;  /* 0x0000610c98009986 */ /* 0x0001ec000c101134 */
[----:B0-----:R-:W0:Y:S01]  /*2c1a0*/  @!P4 LDC.64 R12, c[0x0][0x5c0] ;  /* 0x00017000ff0ccb82 */ /* 0x001e220000000a00 */
[----:B------:R-:W-:Y:S02]  /*2c1b0*/  F2FP.SATFINITE.E4M3.F32.PACK_AB_MERGE_C R15, RZ, R15, RZ ;  /* 0x0000000fff0f723e */ /* 0x000fe400048070ff */
[----:B0-----:R-:W-:-:S05]  /*2c1c0*/  @!P4 IADD3 R12, P5, R10, R12, RZ ;  /* 0x0000000c0a0cc210 */ /* 0x001fca0007fbe0ff */
[----:B------:R-:W-:-:S05]  /*2c1d0*/  @!P4 IMAD.X R13, R29, 0x1, R13, P5 ;  /* 0x000000011d0dc824 */ /* 0x000fca00028e060d */
[----:B------:R0:W-:Y:S01]  /*2c1e0*/  @!P4 STG.E.U8 desc[UR52][R12.64+0x68], R15 ;  /* 0x0000680f0c00c986 */ /* 0x0001e2000c101134 */
[----:B------:R-:W-:Y:S02]  /*2c1f0*/  ISETP.LT.OR P4, PT, R27, 0x6a, !P3 ;  /* 0x0000006a1b00780c */ /* 0x000fe40005f81670 */
[----:B------:R-:W-:-:S11]  /*2c200*/  LOP3.LUT R0, R0, 0xffff7fff, RZ, 0xc0, !PT ;  /* 0xffff7fff00007812 */ /* 0x000fd600078ec0ff */
[----:B0-----:R-:W0:Y:S01]  /*2c210*/  @!P4 LDC.64 R12, c[0x0][0x5c0] ;  /* 0x00017000ff0ccb82 */ /* 0x001e220000000a00 */
[----:B------:R-:W-:-:S04]  /*2c220*/  @P6 LOP3.LUT R0, R0, 0x8000, RZ, 0xfc, !PT ;  /* 0x0000800000006812 */ /* 0x000fc800078efcff */
[----:B------:R-:W-:-:S04]  /*2c230*/  LOP3.LUT R0, R0, 0xffbfffff, RZ, 0xc0, !PT ;  /* 0xffbfffff00007812 */ /* 0x000fc800078ec0ff */
[----:B------:R-:W-:Y:S02]  /*2c240*/  @P0 LOP3.LUT R0, R0, 0x400000, RZ, 0xfc, !PT ;  /* 0x0040000000000812 */ /* 0x000fe400078efcff */
[----:B------:R-:W-:Y:S02]  /*2c250*/  ISETP.LT.OR P0, PT, R27, 0x82, !P2 ;  /* 0x000000821b00780c */ /* 0x000fe40005701670 */
[----:B------:R-:W-:Y:S02]  /*2c260*/  LOP3.LUT R0, R0, 0xfff7ffff, RZ, 0xc0, !PT ;  /* 0xfff7ffff00007812 */ /* 0x000fe400078ec0ff */
[----:B0-----:R-:W-:-:S05]  /*2c270*/  @!P4 IADD3 R12, P5, R10, R12, RZ ;  /* 0x0000000c0a0cc210 */ /* 0x001fca0007fbe0ff */
[----:B------:R-:W-:Y:S02]  /*2c280*/  @!P4 IMAD.X R13, R29, 0x1, R13, P5 ;  /* 0x000000011d0dc824 */ /* 0x000fe400028e060d */
[----:B---3--:R-:W-:-:S05]  /*2c290*/  FMUL R15, R174, UR4 ;  /* 0x00000004ae0f7c20 */ /* 0x008fca0008400000 */
[----:B------:R-:W-:-:S05]  /*2c2a0*/  F2FP.SATFINITE.E4M3.F32.PACK_AB_MERGE_C R15, RZ, R15, RZ ;  /* 0x0000000fff0f723e */ /* 0x000fca00048070ff */
[----:B------:R4:W-:Y:S01]  /*2c2b0*/  @!P4 STG.E.U8 desc[UR52][R12.64+0x69], R15 ;  /* 0x0000690f0c00c986 */ /* 0x0009e2000c101134 */
[----:B------:R-:W-:Y:S02]  /*2c2c0*/  @!P0 IADD3 R157, P4, P5, R3, R10, R7 ;  /* 0x0000000a039d8210 */ /* 0x000fe40007d9e007 */
[----:B------:R-:W-:Y:S02]  /*2c2d0*/  @P0 LOP3.LUT R0, R0, 0x80000, RZ, 0xfc, !PT ;  /* 0x0008000000000812 */ /* 0x000fe400078efcff */
[----:B------:R-:W-:Y:S02]  /*2c2e0*/  @!P0 IADD3.X R174, R4, R29, R6, P4, P5 ;  /* 0x0000001d04ae8210 */ /* 0x000fe400027ea406 */
[----:B------:R-:W-:Y:S02]  /*2c2f0*/  ISETP.LT.OR P0, PT, R27, 0x89, !P2 ;  /* 0x000000891b00780c */ /* 0x000fe40005701670 */
[----:B------:R-:W-:Y:S01]  /*2c300*/  LOP3.LUT R0, R0, 0xfffeffff, RZ, 0xc0, !PT ;  /* 0xfffeffff00007812 */ /* 0x000fe200078ec0ff */
[----:B----4-:R-:W-:-:S10]  /*2c310*/  FMUL R12, R179, UR4 ;  /* 0x00000004b30c7c20 */ /* 0x010fd40008400000 */
[----:B------:R-:W-:Y:S02]  /*2c320*/  @!P0 IADD3 R180, P4, P5, R3, R10, R7 ;  /* 0x0000000a03b48210 */ /* 0x000fe40007d9e007 */
[----:B------:R-:W-:Y:S02]  /*2c330*/  @P0 LOP3.LUT R0, R0, 0x10000, RZ, 0xfc, !PT ;  /* 0x0001000000000812 */ /* 0x000fe400078efcff */
[----:B------:R-:W-:Y:S02]  /*2c340*/  @!P0 IADD3.X R184, R4, R29, R6, P4, P5 ;  /* 0x0000001d04b88210 */ /* 0x000fe400027ea406 */
[----:B------:R-:W-:Y:S02]  /*2c350*/  LOP3.LUT P0, RZ, R14, 0x800, RZ, 0xc0, !PT ;  /* 0x000008000eff7812 */ /* 0x000fe4000780c0ff */
[----:B------:R-:W-:Y:S02]  /*2c360*/  F2FP.SATFINITE.E4M3.F32.PACK_AB_MERGE_C R12, RZ, R12, RZ ;  /* 0x0000000cff0c723e */ /* 0x000fe400048070ff */
[----:B------:R-:W-:-:S09]  /*2c370*/  LOP3.LUT P1, RZ, R5, 0x1000, RZ, 0xc0, !PT ;  /* 0x0000100005ff7812 */ /* 0x000fd2000782c0ff */
[----:B------:R2:W-:Y:S01]  /*2c380*/  @!P0 STG.E.U8 desc[UR52][R154.64+0x68], R12 ;  /* 0x0000680c9a008986 */ /* 0x0005e2000c101134 */
[----:B------:R-:W-:Y:S02]  /*2c390*/  ISETP.LT.OR P0, PT, R27, 0x8a, !P2 ;  /* 0x0000008a1b00780c */ /* 0x000fe40005701670 */
[----:B------:R-:W-:-:S11]  /*2c3a0*/  LOP3.LUT R0, R0, 0xffffbfff, RZ, 0xc0, !PT ;  /* 0xffffbfff00007812 */ /* 0x000fd600078ec0ff */
[----:B------:R-:W-:Y:S02]  /*2c3b0*/  @!P0 IADD3 R179, P4, P5, R3, R10, R7 ;  /* 0x0000000a03b38210 */ /* 0x000fe40007d9e007 */
[----:B------:R-:W-:Y:S02]  /*2c3c0*/  @P0 LOP3.LUT R0, R0, 0x4000, RZ, 0xfc, !PT ;  /* 0x0000400000000812 */ /* 0x000fe400078efcff */
[----:B------:R-:W-:Y:S02]  /*2c3d0*/  @!P0 IADD3.X R183, R4, R29, R6, P4, P5 ;  /* 0x0000001d04b78210 */ /* 0x000fe400027ea406 */
[----:B------:R-:W-:Y:S02]  /*2c3e0*/  LOP3.LUT P0, RZ, R14, 0x400, RZ, 0xc0, !PT ;  /* 0x000004000eff7812 */ /* 0x000fe4000780c0ff */
[----:B------:R-:W-:Y:S02]  /*2c3f0*/  LOP3.LUT P3, RZ, R5, 0x8000, RZ, 0xc0, !PT ;  /* 0x0000800005ff7812 */ /* 0x000fe4000786c0ff */
[----:B------:R-:W-:Y:S01]  /*2c400*/  LOP3.LUT R0, R0, 0xffffefff, RZ, 0xc0, !PT ;  /* 0xffffefff00007812 */ /* 0x000fe200078ec0ff */
[----:B--2---:R-:W-:-:S05]  /*2c410*/  FMUL R12, R178, UR4 ;  /* 0x00000004b20c7c20 */ /* 0x004fca0008400000 */
[----:B------:R-:W-:-:S05]  /*2c420*/  F2FP.SATFINITE.E4M3.F32.PACK_AB_MERGE_C R12, RZ, R12, RZ ;  /* 0x0000000cff0c723e */ /* 0x000fca00048070ff */
[----:B------:R5:W-:Y:S01]  /*2c430*/  @!P1 STG.E.U8 desc[UR52][R142.64+0x69], R12 ;  /* 0x0000690c8e009986 */ /* 0x000be2000c101134 */
[----:B------:R-:W-:Y:S01]  /*2c440*/  ISETP.LT.OR P1, PT, R27, 0x81, !P0 ;  /* 0x000000811b00780c */ /* 0x000fe20004721670 */
[----:B-----5:R-:W-:-:S12]  /*2c450*/  FMUL R12, R181, UR4 ;  /* 0x00000004b50c7c20 */ /* 0x020fd80008400000 */
[----:B------:R-:W-:Y:S02]  /*2c460*/  @!P1 IADD3 R178, P4, P5, R3, R10, R9 ;  /* 0x0000000a03b29210 */ /* 0x000fe40007d9e009 */
[----:B------:R-:W-:Y:S02]  /*2c470*/  @P1 LOP3.LUT R0, R0, 0x1000, RZ, 0xfc, !PT ;  /* 0x0000100000001812 */ /* 0x000fe400078efcff */
[----:B------:R-:W-:Y:S02]  /*2c480*/  @!P1 IADD3.X R182, R4, R29, R8, P4, P5 ;  /* 0x0000001d04b69210 */ /* 0x000fe400027ea408 */
[----:B------:R-:W-:Y:S02]  /*2c490*/  F2FP.SATFINITE.E4M3.F32.PACK_AB_MERGE_C R12, RZ, R12, RZ ;  /* 0x0000000cff0c723e */ /* 0x000fe400048070ff */
[----:B------:R-:W-:-:S03]  /*2c4a0*/  ISETP.LT.OR P1, PT, R27, 0x82, !P0 ;  /* 0x000000821b00780c */ /* 0x000fc60004721670 */
[----:B------:R0:W-:Y:S01]  /*2c4b0*/  @!P3 STG.E.U8 desc[UR52][R132.64+0x60], R12 ;  /* 0x0000600c8400b986 */ /* 0x0001e2000c101134 */
[----:B------:R-:W-:Y:S02]  /*2c4c0*/  ISETP.LT.OR P3, PT, R27, 0x89, !P0 ;  /* 0x000000891b00780c */ /* 0x000fe40004761670 */
[----:B------:R-:W-:-:S07]  /*2c4d0*/  LOP3.LUT R0, R0, 0xfffff7ff, RZ, 0xc0, !PT ;  /* 0xfffff7ff00007812 */ /* 0x000fce00078ec0ff */
[-CC-:B------:R-:W-:Y:S02]  /*2c4e0*/  @!P1 IADD3 R185, P4, P5, R3, R10.reuse, R9.reuse ;  /* 0x0000000a03b99210 */ /* 0x180fe40007d9e009 */
[----:B------:R-:W-:Y:S01]  /*2c4f0*/  @P1 LOP3.LUT R0, R0, 0x800, RZ, 0xfc, !PT ;  /* 0x0000080000001812 */ /* 0x000fe200078efcff */
[----:B0-----:R-:W-:Y:S01]  /*2c500*/  FMUL R12, R191, UR4 ;  /* 0x00000004bf0c7c20 */ /* 0x001fe20008400000 */
[----:B------:R-:W-:Y:S01]  /*2c510*/  @!P1 IADD3.X R188, R4, R29, R8, P4, P5 ;  /* 0x0000001d04bc9210 */ /* 0x000fe200027ea408 */
[----:B------:R-:W2:Y:S01]  /*2c520*/  LDL.LU R191, [R1+0x308] ;  /* 0x0003080001bf7983 */ /* 0x000ea20000300800 */
[----:B------:R-:W-:Y:S02]  /*2c530*/  LOP3.LUT R0, R0, 0xfffffbff, RZ, 0xc0, !PT ;  /* 0xfffffbff00007812 */ /* 0x000fe400078ec0ff */
[----:B------:R-:W-:Y:S01]  /*2c540*/  @!P3 IADD3 R181, P4, P5, R3, R10, R9 ;  /* 0x0000000a03b5b210 */ /* 0x000fe20007d9e009 */
[----:B------:R-:W3:Y:S01]  /*2c550*/  LDL.LU R192, [R1+0x30c] ;  /* 0x00030c0001c07983 */ /* 0x000ee20000300800 */
[----:B------:R-:W-:-:S02]  /*2c560*/  LOP3.LUT P6, RZ, R5, 0x4000, RZ, 0xc0, !PT ;  /* 0x0000400005ff7812 */ /* 0x000fc400078cc0ff */
[----:B------:R-:W-:Y:S02]  /*2c570*/  @P3 LOP3.LUT R0, R0, 0x400, RZ, 0xfc, !PT ;  /* 0x0000040000003812 */ /* 0x000fe400078efcff */
[----:B------:R-:W-:Y:S02]  /*2c580*/  @!P3 IADD3.X R187, R4, R29, R8, P4, P5 ;  /* 0x0000001d04bbb210 */ /* 0x000fe400027ea408 */
[----:B------:R-:W-:Y:S02]  /*2c590*/  LOP3.LUT P3, RZ, R14, 0x100, RZ, 0xc0, !PT ;  /* 0x000001000eff7812 */ /* 0x000fe4000786c0ff */
[----:B------:R-:W-:-:S05]  /*2c5a0*/  F2FP.SATFINITE.E4M3.F32.PACK_AB_MERGE_C R12, RZ, R12, RZ ;  /* 0x0000000cff0c723e */ /* 0x000fca00048070ff */
[----:B------:R0:W-:Y:S01]  /*2c5b0*/  @!P6 STG.E.U8 desc[UR52][R126.64+0x61], R12 ;  /* 0x0000610c7e00e986 */ /* 0x0001e2000c101134 */
[----:B------:R-:W-:-:S05]  /*2c5c0*/  ISETP.LT.OR P0, PT, R27, 0x8a, !P0 ;  /* 0x0000008a1b00780c */ /* 0x000fca0004701670 */
[----:B0-----:R-:W0:Y:S08]  /*2c5d0*/  @!P3 LDC.64 R12, c[0x0][0x5c0] ;  /* 0x00017000ff0cbb82 */ /* 0x001e300000000a00 */
[----:B------:R-:W-:-:S04]  /*2c5e0*/  @!P0 IADD3 R155, P4, P5, R3, R10, R9 ;  /* 0x0000000a039b8210 */ /* 0x000fc80007d9e009 */
[----:B------:R-:W-:Y:S02]  /*2c5f0*/  @!P0 IADD3.X R154, R4, R29, R8, P4, P5 ;  /* 0x0000001d049a8210 */ /* 0x000fe400027ea408 */
[----:B0-----:R-:W-:Y:S01]  /*2c600*/  @!P3 IADD3 R12, P4, R11, R12, RZ ;  /* 0x0000000c0b0cb210 */ /* 0x001fe20007f9e0ff */
[----:B------:R-:W-:Y:S02]  /*2c610*/  FMUL R11, R190, UR4 ;  /* 0x00000004be0b7c20 */ /* 0x000fe40008400000 */
[----:B------:R-:W4:Y:S01]  /*2c620*/  LDL.LU R190, [R1+0x310] ;  /* 0x0003100001be7983 */ /* 0x000f220000300800 */
[----:B------:R-:W-:Y:S02]  /*2c630*/  LOP3.LUT P1, RZ, R14, 0x200, RZ, 0xc0, !PT ;  /* 0x000002000eff7812 */ /* 0x000fe4000782c0ff */
[----:B------:R-:W-:Y:S01]  /*2c640*/  LOP3.LUT R0, R0, 0xfffffffd, RZ, 0xc0, !PT ;  /* 0xfffffffd00007812 */ /* 0x000fe200078ec0ff */
[----:B------:R-:W-:Y:S01]  /*2c650*/  @!P3 IMAD.X R13, R110, 0x1, R13, P4 ;  /* 0x000000016e0db824 */ /* 0x000fe200020e060d */
[----:B------:R-:W-:-:S02]  /*2c660*/  F2FP.SATFINITE.E4M3.F32.PACK_AB_MERGE_C R11, RZ, R11, RZ ;  /* 0x0000000bff0b723e */ /* 0x000fc400048070ff */
[----:B------:R-:W-:Y:S02]  /*2c670*/  @P0 LOP3.LUT R0, R0, 0x2, RZ, 0xfc, !PT ;  /* 0x0000000200000812 */ /* 0x000fe400078efcff */
[----:B------:R-:W-:Y:S01]  /*2c680*/  ISETP.LT.OR P0, PT, R27, 0x91, !P2 ;  /* 0x000000911b00780c */ /* 0x000fe20005701670 */
[----:B------:R0:W-:Y:S01]  /*2c690*/  @!P3 STG.E.U8 desc[UR52][R12.64+0x60], R11 ;  /* 0x0000600b0c00b986 */ /* 0x0001e2000c101134 */
[----:B------:R-:W-:-:S03]  /*2c6a0*/  LOP3.LUT R0, R0, 0xfffbffff, RZ, 0xc0, !PT ;  /* 0xfffbffff00007812 */ /* 0x000fc600078ec0ff */
[----:B0-----:R-:W0:Y:S08]  /*2c6b0*/  @!P1 LDC.64 R12, c[0x0][0x5c0] ;  /* 0x00017000ff0c9b82 */ /* 0x001e300000000a00 */
[----:B------:R-:W-:Y:S02]  /*2c6c0*/  @!P0 IADD3 R153, P4, P5, R3, R10, R7 ;  /* 0x0000000a03998210 */ /* 0x000fe40007d9e007 */
[----:B------:R-:W-:-:S02]  /*2c6d0*/  @P0 LOP3.LUT R0, R0, 0x40000, RZ, 0xfc, !PT ;  /* 0x0004000000000812 */ /* 0x000fc400078efcff */
[----:B------:R-:W-:Y:S02]  /*2c6e0*/  @!P0 IADD3.X R152, R4, R29, R6, P4, P5 ;  /* 0x0000001d04988210 */ /* 0x000fe400027ea406 */
[----:B------:R-:W-:-:S13]  /*2c6f0*/  ISETP.LT.OR P0, PT, R27, 0x92, !P2 ;  /* 0x000000921b00780c */ /* 0x000fda0005701670 */
[----:B------:R-:W-:Y:S02]  /*2c700*/  @!P0 IADD3 R143, P4, P5, R3, R10, R7 ;  /* 0x0000000a038f8210 */ /* 0x000fe40007d9e007 */
[----:B0-----:R-:W-:Y:S02]  /*2c710*/  @!P1 IADD3 R12, P3, R111, R12, RZ ;  /* 0x0000000c6f0c9210 */ /* 0x001fe40007f7e0ff */
[----:B------:R-:W-:-:S03]  /*2c720*/  @!P0 IADD3.X R142, R4, R29, R6, P4, P5 ;  /* 0x0000001d048e8210 */ /* 0x000fc600027ea406 */
[----:B------:R-:W-:Y:S01]  /*2c730*/  @!P1 IMAD.X R13, R113, 0x1, R13, P3 ;  /* 0x00000001710d9824 */ /* 0x000fe200018e060d */
[----:B------:R-:W-:Y:S01]  /*2c740*/  LOP3.LUT P4, RZ, R5, 0x100000, RZ, 0xc0, !PT ;  /* 0x0010000005ff7812 */ /* 0x000fe2000788c0ff */
[----:B--2---:R-:W-:Y:S02]  /*2c750*/  FMUL R11, R191, UR4 ;  /* 0x00000004bf0b7c20 */ /* 0x004fe40008400000 */
[----:B------:R-:W2:Y:S03]  /*2c760*/  LDL.LU R191, [R1+0x314] ;  /* 0x0003140001bf7983 */ /* 0x000ea60000300800 */
[----:B------:R-:W-:-:S05]  /*2c770*/  F2FP.SATFINITE.E4M3.F32.PACK_AB_MERGE_C R11, RZ, R11, RZ ;  /* 0x0000000bff0b723e */ /* 0x000fca00048070ff */
[----:B------:R3:W-:Y:S02]  /*2c780*/  @!P1 STG.E.U8 desc[UR52][R12.64+0x61], R11 ;  /* 0x0000610b0c009986 */ /* 0x0007e4000c101134 */
[----:B---3--:R-:W-:Y:S02]  /*2c790*/  FMUL R11, R192, UR4 ;  /* 0x00000004c00b7c20 */ /* 0x008fe40008400000 */
[----:B------:R-:W3:Y:S03]  /*2c7a0*/  LDL.LU R192, [R1+0x318] ;  /* 0x0003180001c07983 */ /* 0x000ee60000300800 */
[----:B------:R-:W-:-:S05]  /*2c7b0*/  F2FP.SATFINITE.E4M3.F32.PACK_AB_MERGE_C R11, RZ, R11, RZ ;  /* 0x0000000bff0b723e */ /* 0x000fca00048070ff */
[----:B------:R4:W-:Y:S02]  /*2c7c0*/  @!P4 STG.E.U8 desc[UR52][R140.64+0x68], R11 ;  /* 0x0000680b8c00c986 */ /* 0x0009e4000c101134 */
[----:B----4-:R-:W-:Y:S02]  /*2c7d0*/  FMUL R11, R190, UR4 ;  /* 0x00000004be0b7c20 */ /* 0x010fe40008400000 */
[----:B------:R-:W4:Y:S01]  /*2c7e0*/  LDL.LU R190, [R1+0x31c] ;  /* 0x00031c0001be7983 */ /* 0x000f220000300800 */
[----:B------:R-:W-:Y:S02]  /*2c7f0*/  ISETP.LT.OR P5, PT, R27, 0x99, !P2 ;  /* 0x000000991b00780c */ /* 0x000fe400057a1670 */
[----:B------:R-:W-:-:S04]  /*2c800*/  LOP3.LUT R0, R0, 0xffffdfff, RZ, 0xc0, !PT ;  /* 0xffffdfff00007812 */ /* 0x000fc800078ec0ff */
[----:B------:R-:W-:-:S04]  /*2c810*/  @P0 LOP3.LUT R0, R0, 0x2000, RZ, 0xfc, !PT ;  /* 0x0000200000000812 */ /* 0x000fc800078efcff */
[----:B------:R-:W-:-:S03]  /*2c820*/  LOP3.LUT R0, R0, 0xfffffffb, RZ, 0xc0, !PT ;  /* 0xfffffffb00007812 */ /* 0x000fc600078ec0ff */
[----:B------:R-:W-:Y:S02]  /*2c830*/  @!P5 IADD3 R133, P1, P3, R3, R10, R7 ;  /* 0x0000000a0385d210 */ /* 0x000fe40007b3e007 */
[----:B------:R-:W-:Y:S02]  /*2c840*/  @P5 LOP3.LUT R0, R0, 0x4, RZ, 0xfc, !PT ;  /* 0x0000000400005812 */ /* 0x000fe400078efcff */
[----:B------:R-:W-:Y:S02]  /*2c850*/  @!P5 IADD3.X R132, R4, R29, R6, P1, P3 ;  /* 0x0000001d0484d210 */ /* 0x000fe40000fe6406 */
[----:B------:R-:W-:Y:S02]  /*2c860*/  ISETP.LT.OR P5, PT, R27, 0x9a, !P2 ;  /* 0x0000009a1b00780c */ /* 0x000fe400057a1670 */
[----:B------:R-:W-:Y:S02]  /*2c870*/  LOP3.LUT R0, R0, 0xfffffdff, RZ, 0xc0, !PT ;  /* 0xfffffdff00007812 */ /* 0x000fe400078ec0ff */
[----:B------:R-:W-:-:S09]  /*2c880*/  LOP3.LUT P0, RZ, R14, 0x80, RZ, 0xc0, !PT ;  /* 0x000000800eff7812 */ /* 0x000fd2000780c0ff */
[----:B------:R-:W-:Y:S02]  /*2c890*/  @!P5 IADD3 R131, P1, P3, R3, R10, R7 ;  /* 0x0000000a0383d210 */ /* 0x000fe40007b3e007 */
[----:B------:R-:W-:Y:S02]  /*2c8a0*/  @P5 LOP3.LUT R0, R0, 0x200, RZ, 0xfc, !PT ;  /* 0x0000020000005812 */ /* 0x000fe400078efcff */
[----:B------:R-:W-:Y:S01]  /*2c8b0*/  @!P5 IADD3.X R130, R4, R29, R6, P1, P3 ;  /* 0x0000001d0482d210 */ /* 0x000fe20000fe6406 */
[----:B------:R-:W0:Y:S01]  /*2c8c0*/  @!P0 LDC.64 R12, c[0x0][0x5c0] ;  /* 0x00017000ff0c8b82 */ /* 0x000e220000000a00 */
[----:B------:R-:W-:-:S04]  /*2c8d0*/  ISETP.GE.AND P5, PT, R26, 0x109, PT ;  /* 0x000001091a00780c */ /* 0x000fc80003fa6270 */
[----:B------:R-:W-:Y:S02]  /*2c8e0*/  ISETP.LT.OR P4, PT, R27, 0x91, !P5 ;  /* 0x000000911b00780c */ /* 0x000fe40006f81670 */
[----:B------:R-:W-:Y:S02]  /*2c8f0*/  LOP3.LUT R0, R0, 0xffffff7f, RZ, 0xc0, !PT ;  /* 0xffffff7f00007812 */ /* 0x000fe400078ec0ff */
[----:B------:R-:W-:-:S09]  /*2c900*/  LOP3.LUT P6, RZ, R5, 0x200000, RZ, 0xc0, !PT ;  /* 0x0020000005ff7812 */ /* 0x000fd200078cc0ff */
[----:B------:R-:W-:Y:S02]  /*2c910*/  @!P4 IADD3 R129, P1, P3, R3, R10, R9 ;  /* 0x0000000a0381c210 */ /* 0x000fe40007b3e009 */
[----:B------:R-:W-:Y:S02]  /*2c920*/  @P4 LOP3.LUT R0, R0, 0x80, RZ, 0xfc, !PT ;  /* 0x0000008000004812 */ /* 0x000fe400078efcff */
[----:B------:R-:W-:Y:S02]  /*2c930*/  @!P4 IADD3.X R128, R4, R29, R8, P1, P3 ;  /* 0x0000001d0480c210 */ /* 0x000fe40000fe6408 */
[----:B------:R-:W-:Y:S02]  /*2c940*/  ISETP.LT.OR P4, PT, R27, 0x92, !P5 ;  /* 0x000000921b00780c */ /* 0x000fe40006f81670 */
[----:B------:R-:W-:-:S05]  /*2c950*/  F2FP.SATFINITE.E4M3.F32.PACK_AB_MERGE_C R11, RZ, R11, RZ ;  /* 0x0000000bff0b723e */ /* 0x000fca00048070ff */
[----:B------:R2:W-:Y:S01]  /*2c960*/  @!P6 STG.E.U8 desc[UR52][R146.64+0x69], R11 ;  /* 0x0000690b9200e986 */ /* 0x0005e2000c101134 */
[----:B------:R-:W-:-:S05]  /*2c970*/  ISETP.LT.OR P6, PT, R27, 0x6a, !P2 ;  /* 0x0000006a1b00780c */ /* 0x000fca00057c1670 */
        /* <DEDUP_REMOVED lines=8> */
[----:B0-----:R-:W0:Y:S01]  /*2ca00*/  @!P6 LDC.64 R12, c[0x0][0x5c0] ;  /* 0x00017000ff0ceb82 */ /* 0x001e220000000a00 */
[----:B---3--:R-:W-:-:S05]  /*2ca10*/  FMUL R11, R192, UR4 ;  /* 0x00000004c00b7c20 */ /* 0x008fca0008400000 */
[----:B------:R-:W-:Y:S02]  /*2ca20*/  F2FP.SATFINITE.E4M3.F32.PACK_AB_MERGE_C R11, RZ, R11, RZ ;  /* 0x0000000bff0b723e */ /* 0x000fe400048070ff */
[----:B0-----:R-:W-:-:S05]  /*2ca30*/  @!P6 IADD3 R12, P0, R114, R12, RZ ;  /* 0x0000000c720ce210 */ /* 0x001fca0007f1e0ff */
[----:B------:R-:W-:-:S05]  /*2ca40*/  @!P6 IMAD.X R13, R116, 0x1, R13, P0 ;  /* 0x00000001740de824 */ /* 0x000fca00000e060d */
[----:B------:R4:W-:Y:S02]  /*2ca50*/  @!P6 STG.E.U8 desc[UR52][R12.64+0x69], R11 ;  /* 0x0000690b0c00e986 */ /* 0x0009e4000c101134 */
[----:B----4-:R-:W-:Y:S02]  /*2ca60*/  FMUL R11, R190, UR4 ;  /* 0x00000004be0b7c20 */ /* 0x010fe40008400000 */
[----:B------:R-:W3:Y:S01]  /*2ca70*/  LDL.LU R190, [R1+0x324] ;  /* 0x0003240001be7983 */ /* 0x000ee20000300800 */
[----:B------:R-:W-:-:S03]  /*2ca80*/  LOP3.LUT R0, R0, 0xffffffbf, RZ, 0xc0, !PT ;  /* 0xffffffbf00007812 */ /* 0x000fc600078ec0ff */
[----:B------:R-:W4:Y:S01]  /*2ca90*/  LDL.LU R194, [R1+0x328] ;  /* 0x0003280001c27983 */ /* 0x000f220000300800 */
[----:B------:R-:W-:Y:S02]  /*2caa0*/  @P4 LOP3.LUT R0, R0, 0x40, RZ, 0xfc, !PT ;  /* 0x0000004000004812 */ /* 0x000fe400078efcff */
[----:B------:R-:W-:Y:S01]  /*2cab0*/  ISETP.LT.OR P4, PT, R27, 0x99, !P5 ;  /* 0x000000991b00780c */ /* 0x000fe20006f81670 */
[----:B------:R-:W5:Y:S01]  /*2cac0*/  LDL.LU R193, [R1+0x32c] ;  /* 0x00032c0001c17983 */ /* 0x000f620000300800 */
[----:B------:R-:W-:-:S03]  /*2cad0*/  LOP3.LUT R0, R0, 0xffffffef, RZ, 0xc0, !PT ;  /* 0xffffffef00007812 */ /* 0x000fc600078ec0ff */
[----:B------:R-:W5:Y:S08]  /*2cae0*/  LDL.LU R192, [R1+0x330] ;  /* 0x0003300001c07983 */ /* 0x000f700000300800 */
[----:B------:R-:W-:Y:S02]  /*2caf0*/  @!P4 IADD3 R125, P1, P3, R3, R10, R9 ;  /* 0x0000000a037dc210 */ /* 0x000fe40007b3e009 */
[----:B------:R-:W-:-:S02]  /*2cb00*/  @P4 LOP3.LUT R0, R0, 0x10, RZ, 0xfc, !PT ;  /* 0x0000001000004812 */ /* 0x000fc400078efcff */
[----:B------:R-:W-:Y:S02]  /*2cb10*/  @!P4 IADD3.X R115, R4, R29, R8, P1, P3 ;  /* 0x0000001d0473c210 */ /* 0x000fe40000fe6408 */
[----:B------:R-:W-:Y:S02]  /*2cb20*/  ISETP.LT.OR P4, PT, R27, 0x9a, !P5 ;  /* 0x0000009a1b00780c */ /* 0x000fe40006f81670 */
[----:B------:R-:W-:-:S11]  /*2cb30*/  LOP3.LUT R14, R14, 0xffffffef, RZ, 0xc0, !PT ;  /* 0xffffffef0e0e7812 */ /* 0x000fd600078ec0ff */
[----:B------:R-:W-:-:S04]  /*2cb40*/  @!P4 IADD3 R114, P1, P3, R3, R10, R9 ;  /* 0x0000000a0372c210 */ /* 0x000fc80007b3e009 */
[----:B------:R-:W-:Y:S02]  /*2cb50*/  @!P4 IADD3.X R113, R4, R29, R8, P1, P3 ;  /* 0x0000001d0471c210 */ /* 0x000fe40000fe6408 */
[C---:B------:R-:W-:Y:S02]  /*2cb60*/  LOP3.LUT P3, RZ, R5.reuse, 0x10000000, RZ, 0xc0, !PT ;  /* 0x1000000005ff7812 */ /* 0x040fe4000786c0ff */
[----:B------:R-:W-:Y:S02]  /*2cb70*/  F2FP.SATFINITE.E4M3.F32.PACK_AB_MERGE_C R11, RZ, R11, RZ ;  /* 0x0000000bff0b723e */ /* 0x000fe400048070ff */
[----:B------:R-:W-:Y:S02]  /*2cb80*/  @P4 LOP3.LUT R14, R14, 0x10, RZ, 0xfc, !PT ;  /* 0x000000100e0e4812 */ /* 0x000fe400078efcff */
[----:B------:R-:W-:-:S07]  /*2cb90*/  LOP3.LUT P4, RZ, R5, 0x4000000, RZ, 0xc0, !PT ;  /* 0x0400000005ff7812 */ /* 0x000fce000788c0ff */
[----:B------:R2:W-:Y:S01]  /*2cba0*/  @!P3 STG.E.U8 desc[UR52][R162.64+0x60], R11 ;  /* 0x0000600ba200b986 */ /* 0x0005e2000c101134 */
[----:B------:R-:W-:Y:S02]  /*2cbb0*/  ISETP.LT.OR P6, PT, R27, 0xa1, !P2 ;  /* 0x000000a11b00780c */ /* 0x000fe400057c1670 */
[----:B------:R-:W-:-:S11]  /*2cbc0*/  LOP3.LUT R0, R0, 0xfffffeff, RZ, 0xc0, !PT ;  /* 0xfffffeff00007812 */ /* 0x000fd600078ec0ff */
[----:B------:R-:W-:Y:S02]  /*2cbd0*/  @!P6 IADD3 R112, P0, P1, R3, R10, R7 ;  /* 0x0000000a0370e210 */ /* 0x000fe4000791e007 */
[----:B------:R-:W-:Y:S02]  /*2cbe0*/  @P6 LOP3.LUT R0, R0, 0x100, RZ, 0xfc, !PT ;  /* 0x0000010000006812 */ /* 0x000fe400078efcff */
[----:B------:R-:W-:Y:S02]  /*2cbf0*/  @!P6 IADD3.X R111, R4, R29, R6, P0, P1 ;  /* 0x0000001d046fe210 */ /* 0x000fe400007e2406 */
[C---:B------:R-:W-:Y:S02]  /*2cc00*/  ISETP.LT.OR P6, PT, R27.reuse, 0xa2, !P2 ;  /* 0x000000a21b00780c */ /* 0x040fe400057c1670 */
[C---:B------:R-:W-:Y:S02]  /*2cc10*/  ISETP.LT.OR P3, PT, R27.reuse, 0xa9, !P2 ;  /* 0x000000a91b00780c */ /* 0x040fe40005761670 */
[----:B------:R-:W-:-:S02]  /*2cc20*/  ISETP.LT.OR P2, PT, R27, 0xaa, !P2 ;  /* 0x000000aa1b00780c */ /* 0x000fc40005741670 */
[----:B------:R-:W-:-:S07]  /*2cc30*/  LOP3.LUT R0, R0, 0xffffffdf, RZ, 0xc0, !PT ;  /* 0xffffffdf00007812 */ /* 0x000fce00078ec0ff */
[----:B------:R-:W-:-:S04]  /*2cc40*/  @!P6 IADD3 R110, P0, P1, R3, R10, R7 ;  /* 0x0000000a036ee210 */ /* 0x000fc8000791e007 */
[----:B------:R-:W-:Y:S02]  /*2cc50*/  @!P6 IADD3.X R109, R4, R29, R6, P0, P1 ;  /* 0x0000001d046de210 */ /* 0x000fe400007e2406 */
[----:B------:R-:W-:Y:S01]  /*2cc60*/  @!P3 IADD3 R108, P0, P1, R3, R10, R7 ;  /* 0x0000000a036cb210 */ /* 0x000fe2000791e007 */
[----:B--2---:R-:W-:-:S05]  /*2cc70*/  FMUL R11, R191, UR4 ;  /* 0x00000004bf0b7c20 */ /* 0x004fca0008400000 */
[----:B------:R-:W-:-:S05]  /*2cc80*/  F2FP.SATFINITE.E4M3.F32.PACK_AB_MERGE_C R11, RZ, R11, RZ ;  /* 0x0000000bff0b723e */ /* 0x000fca00048070ff */
[----:B------:R3:W-:Y:S02]  /*2cc90*/  @!P4 STG.E.U8 desc[UR52][R148.64+0x61], R11 ;  /* 0x0000610b9400c986 */ /* 0x0007e4000c101134 */
[----:B---3--:R-:W-:Y:S02]  /*2cca0*/  FMUL R11, R190, UR4 ;  /* 0x00000004be0b7c20 */ /* 0x008fe40008400000 */
[----:B------:R-:W2:Y:S01]  /*2ccb0*/  LDL.LU R190, [R1+0x334] ;  /* 0x0003340001be7983 */ /* 0x000ea20000300800 */
[-CC-:B------:R-:W-:Y:S02]  /*2ccc0*/  @!P3 IADD3.X R105, R4, R29.reuse, R6.reuse, P0, P1 ;  /* 0x0000001d0469b210 */ /* 0x180fe400007e2406 */
[----:B------:R-:W-:Y:S01]  /*2ccd0*/  @!P2 IADD3 R104, P0, P1, R3, R10, R7 ;  /* 0x0000000a0368a210 */ /* 0x000fe2000791e007 */
[----:B------:R-:W3:Y:S01]  /*2cce0*/  LDL.LU R191, [R1+0x338] ;  /* 0x0003380001bf7983 */ /* 0x000ee20000300800 */
[----:B------:R-:W-:Y:S02]  /*2ccf0*/  @P6 LOP3.LUT R0, R0, 0x20, RZ, 0xfc, !PT ;  /* 0x0000002000006812 */ /* 0x000fe400078efcff */
[----:B------:R-:W-:-:S02]  /*2cd00*/  @!P2 IADD3.X R28, R4, R29, R6, P0, P1 ;  /* 0x0000001d041ca210 */ /* 0x000fc400007e2406 */
[----:B------:R-:W-:-:S13]  /*2cd10*/  LOP3.LUT P1, RZ, R0, 0x8000000, RZ, 0xc0, !PT ;  /* 0x0800000000ff7812 */ /* 0x000fda000782c0ff */
[----:B------:R-:W0:Y:S02]  /*2cd20*/  @!P1 LDC.64 R12, c[0x0][0x5c0] ;  /* 0x00017000ff0c9b82 */ /* 0x000e240000000a00 */
[----:B0-----:R-:W-:-:S05]  /*2cd30*/  @!P1 IADD3 R12, P0, R119, R12, RZ ;  /* 0x0000000c770c9210 */ /* 0x001fca0007f1e0ff */
[----:B------:R-:W-:Y:S01]  /*2cd40*/  @!P1 IMAD.X R13, R121, 0x1, R13, P0 ;  /* 0x00000001790d9824 */ /* 0x000fe200000e060d */
[----:B------:R-:W-:Y:S02]  /*2cd50*/  ISETP.LT.OR P0, PT, R27, 0xa1, !P5 ;  /* 0x000000a11b00780c */ /* 0x000fe40006f01670 */
[----:B------:R-:W-:-:S11]  /*2cd60*/  LOP3.LUT P6, RZ, R0, 0x20000000, RZ, 0xc0, !PT ;  /* 0x2000000000ff7812 */ /* 0x000fd600078cc0ff */
[----:B------:R-:W-:-:S04]  /*2cd70*/  @!P0 IADD3 R17, P1, P5, R3, R10, R9 ;  /* 0x0000000a03118210 */ /* 0x000fc80007d3e009 */
[----:B------:R-:W-:Y:S02]  /*2cd80*/  @!P0 IADD3.X R16, R4, R29, R8, P1, P5 ;  /* 0x0000001d04108210 */ /* 0x000fe40000fea408 */
[----:B------:R-:W-:Y:S02]  /*2cd90*/  LOP3.LUT P1, RZ, R0, 0x8000000, RZ, 0xc0, !PT ;  /* 0x0800000000ff7812 */ /* 0x000fe4000782c0ff */
[----:B------:R-:W-:-:S11]  /*2cda0*/  F2FP.SATFINITE.E4M3.F32.PACK_AB_MERGE_C R11, RZ, R11, RZ ;  /* 0x0000000bff0b723e */ /* 0x000fd600048070ff */
[----:B------:R0:W-:Y:S02]  /*2cdb0*/  @!P1 STG.E.U8 desc[UR52][R12.64+0x60], R11 ;  /* 0x0000600b0c009986 */ /* 0x0001e4000c101134 */
[----:B0-----:R-:W0:Y:S01]  /*2cdc0*/  @!P6 LDC.64 R12, c[0x0][0x5c0] ;  /* 0x00017000ff0ceb82 */ /* 0x001e220000000a00 */
[----:B------:R-:W-:Y:S02]  /*2cdd0*/  LOP3.LUT R14, R14, 0xfffffffe, RZ, 0xc0, !PT ;  /* 0xfffffffe0e0e7812 */ /* 0x000fe400078ec0ff */
[----:B------:R-:W-:Y:S02]  /*2cde0*/  ISETP.GE.AND P5, PT, R26, 0x109, PT ;  /* 0x000001091a00780c */ /* 0x000fe40003fa6270 */
[----:B------:R-:W-:Y:S01]  /*2cdf0*/  @P3 LOP3.LUT R14, R14, 0x1, RZ, 0xfc, !PT ;  /* 0x000000010e0e3812 */ /* 0x000fe200078efcff */
[----:B----4-:R-:W-:Y:S01]  /*2ce00*/  FMUL R116, R194, UR4 ;  /* 0x00000004c2747c20 */ /* 0x010fe20008400000 */
[----:B------:R-:W-:Y:S01]  /*2ce10*/  ISETP.LT.OR P1, PT, R27, 0xa2, !P5 ;  /* 0x000000a21b00780c */ /* 0x000fe20006f21670 */
[----:B------:R-:W4:Y:S01]  /*2ce20*/  LDL.LU R194, [R1+0x33c] ;  /* 0x00033c0001c27983 */ /* 0x000f220000300800 */
[----:B------:R-:W-:-:S02]  /*2ce30*/  LOP3.LUT R14, R14, 0xfffffffd, RZ, 0xc0, !PT ;  /* 0xfffffffd0e0e7812 */ /* 0x000fc400078ec0ff */
[----:B------:R-:W-:Y:S02]  /*2ce40*/  LOP3.LUT P3, RZ, R0, 0x1000000, RZ, 0xc0, !PT ;  /* 0x0100000000ff7812 */ /* 0x000fe4000786c0ff */
[----:B------:R-:W-:Y:S02]  /*2ce50*/  @P2 LOP3.LUT R14, R14, 0x2, RZ, 0xfc, !PT ;  /* 0x000000020e0e2812 */ /* 0x000fe400078efcff */
[----:B------:R-:W-:Y:S02]  /*2ce60*/  LOP3.LUT P2, RZ, R0, 0x2000000, RZ, 0xc0, !PT ;  /* 0x0200000000ff7812 */ /* 0x000fe4000784c0ff */
[----:B0-----:R-:W-:Y:S02]  /*2ce70*/  @!P6 IADD3 R12, P6, R118, R12, RZ ;  /* 0x0000000c760ce210 */ /* 0x001fe40007fde0ff */
[----:B------:R-:W-:-:S11]  /*2ce80*/  LOP3.LUT R0, R0, 0xfffffffe, RZ, 0xc0, !PT ;  /* 0xfffffffe00007812 */ /* 0x000fd600078ec0ff */
[----:B------:R-:W-:Y:S02]  /*2ce90*/  @P6 LOP3.LUT R0, R0, 0x1, RZ, 0xfc, !PT ;  /* 0x0000000100006812 */ /* 0x000fe400078efcff */
[----:B------:R-:W-:-:S04]  /*2cea0*/  @!P1 IADD3 R15, P5, P6, R3, R10, R9 ;  /* 0x0000000a030f9210 */ /* 0x000fc80007ebe009 */
[----:B------:R-:W-:Y:S02]  /*2ceb0*/  @!P1 IADD3.X R11, R4, R29, R8, P5, P6 ;  /* 0x0000001d040b9210 */ /* 0x000fe40002fec408 */
[C---:B------:R-:W-:Y:S02]  /*2cec0*/  LOP3.LUT P6, RZ, R0.reuse, 0x20000000, RZ, 0xc0, !PT ;  /* 0x2000000000ff7812 */ /* 0x040fe400078cc0ff */
[----:B------:R-:W-:Y:S02]  /*2ced0*/  LOP3.LUT P5, RZ, R0, 0x1, RZ, 0xc0, !PT ;  /* 0x0000000100ff7812 */ /* 0x000fe400078ac0ff */
[----:B------:R-:W-:Y:S02]  /*2cee0*/  LOP3.LUT R14, R14, 0xfffffffb, RZ, 0xc0, !PT ;  /* 0xfffffffb0e0e7812 */ /* 0x000fe400078ec0ff */
[----:B------:R-:W-:Y:S02]  /*2cef0*/  F2FP.SATFINITE.E4M3.F32.PACK_AB_MERGE_C R116, RZ, R116, RZ ;  /* 0x00000074ff74723e */ /* 0x000fe400048070ff */
[----:B------:R-:W-:-:S02]  /*2cf00*/  @P0 LOP3.LUT R14, R14, 0x4, RZ, 0xfc, !PT ;  /* 0x000000040e0e0812 */ /* 0x000fc400078efcff */
[----:B------:R-:W-:-:S03]  /*2cf10*/  LOP3.LUT P0, RZ, R5, 0x20000000, RZ, 0xc0, !PT ;  /* 0x2000000005ff7812 */ /* 0x000fc6000780c0ff */
[----:B------:R-:W-:-:S05]  /*2cf20*/  @!P6 IMAD.X R13, R123, 0x1, R13, P5 ;  /* 0x000000017b0de824 */ /* 0x000fca00028e060d */
[----:B------:R5:W-:Y:S02]  /*2cf30*/  @!P6 STG.E.U8 desc[UR52][R12.64+0x61], R116 ;  /* 0x000061740c00e986 */ /* 0x000be4000c101134 */
[----:B-----5:R-:W-:-:S05]  /*2cf40*/  FMUL R12, R193, UR4 ;  /* 0x00000004c10c7c20 */ /* 0x020fca0008400000 */
[----:B------:R-:W-:-:S05]  /*2cf50*/  F2FP.SATFINITE.E4M3.F32.PACK_AB_MERGE_C R12, RZ, R12, RZ ;  /* 0x0000000cff0c723e */ /* 0x000fca00048070ff */
[----:B------:R0:W-:Y:S02]  /*2cf60*/  @!P0 STG.E.U8 desc[UR52][R160.64+0x68], R12 ;  /* 0x0000680ca0008986 */ /* 0x0001e4000c101134 */
[----:B0-----:R-:W-:Y:S02]  /*2cf70*/  FMUL R12, R192, UR4 ;  /* 0x00000004c00c7c20 */ /* 0x001fe40008400000 */
[----:B------:R-:W5:Y:S04]  /*2cf80*/  LDL.LU R192, [R1+0x340] ;  /* 0x0003400001c07983 */ /* 0x000f680000300800 */
[----:B------:R-:W5:Y:S01]  /*2cf90*/  LDL.LU R193, [R1+0x344] ;  /* 0x0003440001c17983 */ /* 0x000f620000300800 */
[----:B--2---:R-:W-:-:S03]  /*2cfa0*/  FMUL R116, R190, UR4 ;  /* 0x00000004be747c20 */ /* 0x004fc60008400000 */
[----:B------:R-:W2:Y:S01]  /*2cfb0*/  LDL.LU R190, [R1+0x348] ;  /* 0x0003480001be7983 */ /* 0x000ea20000300800 */
[----:B------:R-:W-:Y:S02]  /*2cfc0*/  LOP3.LUT P4, RZ, R5, 0x8000000, RZ, 0xc0, !PT ;  /* 0x0800000005ff7812 */ /* 0x000fe4000788c0ff */
[----:B------:R-:W-:-:S11]  /*2cfd0*/  F2FP.SATFINITE.E4M3.F32.PACK_AB_MERGE_C R12, RZ, R12, RZ ;  /* 0x0000000cff0c723e */ /* 0x000fd600048070ff */
[----:B------:R0:W-:Y:S02]  /*2cfe0*/  @!P4 STG.E.U8 desc[UR52][R158.64+0x69], R12 ;  /* 0x0000690c9e00c986 */ /* 0x0001e4000c101134 */
[----:B0-----:R-:W0:Y:S01]  /*2cff0*/  @!P2 LDC.64 R12, c[0x0][0x5c0] ;  /* 0x00017000ff0cab82 */ /* 0x001e220000000a00 */
[----:B------:R-:W-:Y:S02]  /*2d000*/  F2FP.SATFINITE.E4M3.F32.PACK_AB_MERGE_C R116, RZ, R116, RZ ;  /* 0x00000074ff74723e */ /* 0x000fe400048070ff */
[----:B0-----:R-:W-:-:S05]  /*2d010*/  @!P2 IADD3 R12, P5, R117, R12, RZ ;  /* 0x0000000c750ca210 */ /* 0x001fca0007fbe0ff */
[----:B------:R-:W-:-:S05]  /*2d020*/  @!P2 IMAD.X R13, R120, 0x1, R13, P5 ;  /* 0x00000001780da824 */ /* 0x000fca00028e060d */
[----:B------:R0:W-:Y:S02]  /*2d030*/  @!P2 STG.E.U8 desc[UR52][R12.64+0x68], R116 ;  /* 0x000068740c00a986 */ /* 0x0001e4000c101134 */
[----:B0-----:R-:W0:Y:S01]  /*2d040*/  @!P3 LDC.64 R12, c[0x0][0x5c0] ;  /* 0x00017000ff0cbb82 */ /* 0x001e220000000a00 */
[----:B------:R-:W-:Y:S01]  /*2d050*/  ISETP.GE.AND P0, PT, R26, 0x1, PT ;  /* 0x000000011a00780c */ /* 0x000fe20003f06270 */
[----:B---3--:R-:W-:Y:S02]  /*2d060*/  FMUL R116, R191, UR4 ;  /* 0x00000004bf747c20 */ /* 0x008fe40008400000 */
[----:B------:R-:W3:Y:S03]  /*2d070*/  LDL.LU R191, [R1+0x34c] ;  /* 0x00034c0001bf7983 */ /* 0x000ee60000300800 */
[----:B------:R-:W-:Y:S01]  /*2d080*/  F2FP.SATFINITE.E4M3.F32.PACK_AB_MERGE_C R116, RZ, R116, RZ ;  /* 0x00000074ff74723e */ /* 0x000fe200048070ff */
[----:B------:R-:W3:Y:S01]  /*2d090*/  LDL.LU R195, [R1+0x350] ;  /* 0x0003500001c37983 */ /* 0x000ee20000300800 */
[----:B0-----:R-:W-:-:S05]  /*2d0a0*/  @!P3 IADD3 R12, P5, R122, R12, RZ ;  /* 0x0000000c7a0cb210 */ /* 0x001fca0007fbe0ff */
[----:B------:R-:W-:Y:S01]  /*2d0b0*/  @!P3 IMAD.X R13, R124, 0x1, R13, P5 ;  /* 0x000000017c0db824 */ /* 0x000fe200028e060d */
[----:B------:R-:W-:-:S04]  /*2d0c0*/  ISETP.LT.OR P5, PT, R27, 0x71, !P0 ;  /* 0x000000711b00780c */ /* 0x000fc800047a1670 */
[----:B------:R0:W-:Y:S09]  /*2d0d0*/  @!P3 STG.E.U8 desc[UR52][R12.64+0x69], R116 ;  /* 0x000069740c00b986 */ /* 0x0001f2000c101134 */
[----:B0-----:R-:W0:Y:S01]  /*2d0e0*/  @!P5 LDC.64 R12, c[0x0][0x5c0] ;  /* 0x00017000ff0cdb82 */ /* 0x001e220000000a00 */
[----:B----4-:R-:W-:-:S05]  /*2d0f0*/  FMUL R116, R194, UR4 ;  /* 0x00000004c2747c20 */ /* 0x010fca0008400000 */
[----:B------:R-:W-:Y:S02]  /*2d100*/  F2FP.SATFINITE.E4M3.F32.PACK_AB_MERGE_C R116, RZ, R116, RZ ;  /* 0x00000074ff74723e */ /* 0x000fe400048070ff */
[----:B0-----:R-:W-:-:S05]  /*2d110*/  @!P5 IADD3 R12, P6, R10, R12, RZ ;  /* 0x0000000c0a0cd210 */ /* 0x001fca0007fde0ff */
[----:B------:R-:W-:-:S05]  /*2d120*/  @!P5 IMAD.X R13, R29, 0x1, R13, P6 ;  /* 0x000000011d0dd824 */ /* 0x000fca00030e060d */
[----:B------:R0:W-:Y:S01]  /*2d130*/  @!P5 STG.E.U8 desc[UR52][R12.64+0x70], R116 ;  /* 0x000070740c00d986 */ /* 0x0001e2000c101134 */
[----:B------:R-:W-:-:S13]  /*2d140*/  ISETP.LT.OR P5, PT, R27, 0x72, !P0 ;  /* 0x000000721b00780c */ /* 0x000fda00047a1670 */
[----:B0-----:R-:W0:Y:S01]  /*2d150*/  @!P5 LDC.64 R12, c[0x0][0x5c0] ;  /* 0x00017000ff0cdb82 */ /* 0x001e220000000a00 */
[----:B------:R-:W-:-:S04]  /*2d160*/  LOP3.LUT R14, R14, 0xfffffff7, RZ, 0xc0, !PT ;  /* 0xfffffff70e0e7812 */ /* 0x000fc800078ec0ff */
[----:B------:R-:W-:Y:S02]  /*2d170*/  @P1 LOP3.LUT R14, R14, 0x8, RZ, 0xfc, !PT ;  /* 0x000000080e0e1812 */ /* 0x000fe400078efcff */
[----:B------:R-:W-:Y:S02]  /*2d180*/  LOP3.LUT P1, RZ, R5, 0x40000000, RZ, 0xc0, !PT ;  /* 0x4000000005ff7812 */ /* 0x000fe4000782c0ff */
[----:B0-----:R-:W-:Y:S01]  /*2d190*/  @!P5 IADD3 R12, P6, R10, R12, RZ ;  /* 0x0000000c0a0cd210 */ /* 0x001fe20007fde0ff */
[----:B-----5:R-:W-:-:S04]  /*2d1a0*/  FMUL R116, R192, UR4 ;  /* 0x00000004c0747c20 */ /* 0x020fc80008400000 */
[----:B------:R-:W-:Y:S01]  /*2d1b0*/  @!P5 IMAD.X R13, R29, 0x1, R13, P6 ;  /* 0x000000011d0dd824 */ /* 0x000fe200030e060d */
[----:B------:R-:W4:Y:S01]  /*2d1c0*/  LDL.LU R192, [R1+0x354] ;  /* 0x0003540001c07983 */ /* 0x000f220000300800 */
[----:B------:R-:W-:-:S05]  /*2d1d0*/  F2FP.SATFINITE.E4M3.F32.PACK_AB_MERGE_C R116, RZ, R116, RZ ;  /* 0x00000074ff74723e */ /* 0x000fca00048070ff */
[----:B------:R0:W-:Y:S02]  /*2d1e0*/  @!P5 STG.E.U8 desc[UR52][R12.64+0x71], R116 ;  /* 0x000071740c00d986 */ /* 0x0001e4000c101134 */
[----:B0-----:R-:W-:-:S05]  /*2d1f0*/  FMUL R12, R193, UR4 ;  /* 0x00000004c10c7c20 */ /* 0x001fca0008400000 */
[----:B------:R-:W-:-:S05]  /*2d200*/  F2FP.SATFINITE.E4M3.F32.PACK_AB_MERGE_C R12, RZ, R12, RZ ;  /* 0x0000000cff0c723e */ /* 0x000fca00048070ff */
[----:B------:R2:W-:Y:S02]  /*2d210*/  @!P1 STG.E.U8 desc[UR52][R164.64+0x70], R12 ;  /* 0x0000700ca4009986 */ /* 0x0005e4000c101134 */
[----:B--2---:R-:W-:Y:S02]  /*2d220*/  FMUL R12, R190, UR4 ;  /* 0x00000004be0c7c20 */ /* 0x004fe40008400000 */
[----:B------:R-:W2:Y:S01]  /*2d230*/  LDL.LU R190, [R1+0x358] ;  /* 0x0003580001be7983 */ /* 0x000ea20000300800 */
[----:B------:R-:W-:Y:S02]  /*2d240*/  LOP3.LUT P4, RZ, R5, 0x2000000, RZ, 0xc0, !PT ;  /* 0x0200000005ff7812 */ /* 0x000fe4000788c0ff */
[----:B------:R-:W-:Y:S01]  /*2d250*/  ISETP.LT.OR P5, PT, R27, 0x79, !P0 ;  /* 0x000000791b00780c */ /* 0x000fe200047a1670 */
[----:B------:R-:W5:Y:S01]  /*2d260*/  LDL.LU R194, [R1+0x35c] ;  /* 0x00035c0001c27983 */ /* 0x000f620000300800 */
[----:B------:R-:W-:-:S03]  /*2d270*/  F2FP.SATFINITE.E4M3.F32.PACK_AB_MERGE_C R12, RZ, R12, RZ ;  /* 0x0000000cff0c723e */ /* 0x000fc600048070ff */
[----:B------:R-:W5:Y:S06]  /*2d280*/  LDL.LU R193, [R1+0x360] ;  /* 0x0003600001c17983 */ /* 0x000f6c0000300800 */
[----:B------:R0:W-:Y:S02]  /*2d290*/  @!P4 STG.E.U8 desc[UR52][R138.64+0x71], R12 ;  /* 0x0000710c8a00c986 */ /* 0x0001e4000c101134 */
[----:B0-----:R-:W0:Y:S02]  /*2d2a0*/  @!P5 LDC.64 R12, c[0x0][0x5c0] ;  /* 0x00017000ff0cdb82 */ /* 0x001e240000000a00 */
[----:B0-----:R-:W-:-:S05]  /*2d2b0*/  @!P5 IADD3 R12, P6, R10, R12, RZ ;  /* 0x0000000c0a0cd210 */ /* 0x001fca0007fde0ff */
[----:B------:R-:W-:Y:S02]  /*2d2c0*/  @!P5 IMAD.X R13, R29, 0x1, R13, P6 ;  /* 0x000000011d0dd824 */ /* 0x000fe400030e060d */
[----:B---3--:R-:W-:Y:S02]  /*2d2d0*/  FMUL R116, R191, UR4 ;  /* 0x00000004bf747c20 */ /* 0x008fe40008400000 */
[----:B------:R-:W3:Y:S03]  /*2d2e0*/  LDL.LU R191, [R1+0x364] ;  /* 0x0003640001bf7983 */ /* 0x000ee60000300800 */
[----:B------:R-:W-:-:S05]  /*2d2f0*/  F2FP.SATFINITE.E4M3.F32.PACK_AB_MERGE_C R116, RZ, R116, RZ ;  /* 0x00000074ff74723e */ /* 0x000fca00048070ff */
[----:B------:R0:W-:Y:S01]  /*2d300*/  @!P5 STG.E.U8 desc[UR52][R12.64+0x78], R116 ;  /* 0x000078740c00d986 */ /* 0x0001e2000c101134 */
[----:B------:R-:W-:-:S13]  /*2d310*/  ISETP.LT.OR P5, PT, R27, 0x7a, !P0 ;  /* 0x0000007a1b00780c */ /* 0x000fda00047a1670 */
[----:B0-----:R-:W0:Y:S01]  /*2d320*/  @!P5 LDC.64 R12, c[0x0][0x5c0] ;  /* 0x00017000ff0cdb82 */ /* 0x001e220000000a00 */
[----:B------:R-:W-:Y:S01]  /*2d330*/  FMUL R116, R195, UR4 ;  /* 0x00000004c3747c20 */ /* 0x000fe20008400000 */
[----:B------:R-:W-:-:S04]  /*2d340*/  LOP3.LUT P2, RZ, R5, 0x1000000, RZ, 0xc0, !PT ;  /* 0x0100000005ff7812 */ /* 0x000fc8000784c0ff */
[----:B------:R-:W-:Y:S02]  /*2d350*/  F2FP.SATFINITE.E4M3.F32.PACK_AB_MERGE_C R116, RZ, R116, RZ ;  /* 0x00000074ff74723e */ /* 0x000fe400048070ff */
        /* <DEDUP_REMOVED lines=9> */
[C---:B------:R-:W-:Y:S02]  /*2d3f0*/  LOP3.LUT P3, RZ, R5.reuse, 0x800000, RZ, 0xc0, !PT ;  /* 0x0080000005ff7812 */ /* 0x040fe4000786c0ff */
[----:B------:R-:W-:Y:S02]  /*2d400*/  F2FP.SATFINITE.E4M3.F32.PACK_AB_MERGE_C R12, RZ, R12, RZ ;  /* 0x0000000cff0c723e */ /* 0x000fe400048070ff */
[----:B------:R-:W-:Y:S02]  /*2d410*/  LOP3.LUT P5, RZ, R5, 0x400000, RZ, 0xc0, !PT ;  /* 0x0040000005ff7812 */ /* 0x000fe400078ac0ff */
[----:B------:R-:W-:-:S07]  /*2d420*/  LOP3.LUT R14, R14, 0xffffffdf, RZ, 0xc0, !PT ;  /* 0xffffffdf0e0e7812 */ /* 0x000fce00078ec0ff */
[----:B------:R5:W-:Y:S01]  /*2d430*/  @!P3 STG.E.U8 desc[UR52][R134.64+0x79], R12 ;  /* 0x0000790c8600b986 */ /* 0x000be2000c101134 */
[----:B------:R-:W-:Y:S02]  /*2d440*/  @P0 LOP3.LUT R14, R14, 0x20, RZ, 0xfc, !PT ;  /* 0x000000200e0e0812 */ /* 0x000fe400078efcff */
[----:B------:R-:W-:Y:S01]  /*2d450*/  LOP3.LUT P0, RZ, R0, 0x80000000, RZ, 0xc0, !PT ;  /* 0x8000000000ff7812 */ /* 0x000fe2000780c0ff */
[----:B-----5:R-:W-:Y:S01]  /*2d460*/  FMUL R12, R194, UR4 ;  /* 0x00000004c20c7c20 */ /* 0x020fe20008400000 */
[----:B------:R-:W-:Y:S01]  /*2d470*/  LOP3.LUT P4, RZ, R5, 0x80000, RZ, 0xc0, !PT ;  /* 0x0008000005ff7812 */ /* 0x000fe2000788c0ff */
[----:B------:R-:W5:Y:S03]  /*2d480*/  LDL.LU R194, [R1+0x370] ;  /* 0x0003700001c27983 */ /* 0x000f660000300800 */
[----:B------:R-:W-:-:S05]  /*2d490*/  F2FP.SATFINITE.E4M3.F32.PACK_AB_MERGE_C R12, RZ, R12, RZ ;  /* 0x0000000cff0c723e */ /* 0x000fca00048070ff */
[----:B------:R0:W-:Y:S02]  /*2d4a0*/  @!P5 STG.E.U8 desc[UR52][R106.64+0x70], R12 ;  /* 0x0000700c6a00d986 */ /* 0x0001e4000c101134 */
[----:B0-----:R-:W-:Y:S01]  /*2d4b0*/  FMUL R12, R193, UR4 ;  /* 0x00000004c10c7c20 */ /* 0x001fe20008400000 */
[----:B------:R-:W-:Y:S01]  /*2d4c0*/  LOP3.LUT P6, RZ, R0, 0x40000000, RZ, 0xc0, !PT ;  /* 0x4000000000ff7812 */ /* 0x000fe200078cc0ff */
[----:B------:R-:W5:Y:S03]  /*2d4d0*/  LDL.LU R193, [R1+0x374] ;  /* 0x0003740001c17983 */ /* 0x000f660000300800 */
[----:B------:R-:W-:Y:S02]  /*2d4e0*/  F2FP.SATFINITE.E4M3.F32.PACK_AB_MERGE_C R117, RZ, R12, RZ ;  /* 0x0000000cff75723e */ /* 0x000fe400048070ff */
[----:B------:R-:W0:Y:S03]  /*2d4f0*/  @!P0 LDC.64 R12, c[0x0][0x5c0] ;  /* 0x00017000ff0c8b82 */ /* 0x000e260000000a00 */
[----:B------:R3:W-:Y:S02]  /*2d500*/  @!P4 STG.E.U8 desc[UR52][R102.64+0x71], R117 ;  /* 0x000071756600c986 */ /* 0x0007e4000c101134 */
[----:B---3--:R-:W-:-:S02]  /*2d510*/  FMUL R102, R191, UR4 ;  /* 0x00000004bf667c20 */ /* 0x008fc40008400000 */
[----:B------:R-:W3:Y:S01]  /*2d520*/  LDL.LU R191, [R1+0x378] ;  /* 0x0003780001bf7983 */ /* 0x000ee20000300800 */
[----:B0-----:R-:W-:Y:S02]  /*2d530*/  @!P0 IADD3 R12, P5, R173, R12, RZ ;  /* 0x0000000cad0c8210 */ /* 0x001fe40007fbe0ff */
[----:B------:R-:W-:-:S03]  /*2d540*/  F2FP.SATFINITE.E4M3.F32.PACK_AB_MERGE_C R102, RZ, R102, RZ ;  /* 0x00000066ff66723e */ /* 0x000fc600048070ff */
[----:B------:R-:W-:-:S05]  /*2d550*/  @!P0 IMAD.X R13, R177, 0x1, R13, P5 ;  /* 0x00000001b10d8824 */ /* 0x000fca00028e060d */
[----:B------:R0:W-:Y:S02]  /*2d560*/  @!P0 STG.E.U8 desc[UR52][R12.64+0x70], R102 ;  /* 0x000070660c008986 */ /* 0x0001e4000c101134 */
[----:B0-----:R-:W0:Y:S02]  /*2d570*/  @!P6 LDC.64 R12, c[0x0][0x5c0] ;  /* 0x00017000ff0ceb82 */ /* 0x001e240000000a00 */
[----:B0-----:R-:W-:-:S05]  /*2d580*/  @!P6 IADD3 R12, P5, R172, R12, RZ ;  /* 0x0000000cac0ce210 */ /* 0x001fca0007fbe0ff */
[----:B------:R-:W-:Y:S02]  /*2d590*/  @!P6 IMAD.X R13, R176, 0x1, R13, P5 ;  /* 0x00000001b00de824 */ /* 0x000fe400028e060d */
[----:B----4-:R-:W-:Y:S02]  /*2d5a0*/  FMUL R102, R192, UR4 ;  /* 0x00000004c0667c20 */ /* 0x010fe40008400000 */
[----:B------:R-:W4:Y:S03]  /*2d5b0*/  LDL.LU R192, [R1+0x37c] ;  /* 0x00037c0001c07983 */ /* 0x000f260000300800 */
[----:B------:R-:W-:-:S05]  /*2d5c0*/  F2FP.SATFINITE.E4M3.F32.PACK_AB_MERGE_C R102, RZ, R102, RZ ;  /* 0x00000066ff66723e */ /* 0x000fca00048070ff */
[----:B------:R2:W-:Y:S02]  /*2d5d0*/  @!P6 STG.E.U8 desc[UR52][R12.64+0x71], R102 ;  /* 0x000071660c00e986 */ /* 0x0005e4000c101134 */
[----:B--2---:R-:W-:Y:S02]  /*2d5e0*/  FMUL R12, R190, UR4 ;  /* 0x00000004be0c7c20 */ /* 0x004fe40008400000 */
[----:B------:R-:W2:Y:S01]  /*2d5f0*/  LDL.LU R190, [R1+0x380] ;  /* 0x0003800001be7983 */ /* 0x000ea20000300800 */
[----:B------:R-:W-:-:S03]  /*2d600*/  LOP3.LUT P1, RZ, R5, 0x40000, RZ, 0xc0, !PT ;  /* 0x0004000005ff7812 */ /* 0x000fc6000782c0ff */
[----:B------:R-:W2:Y:S01]  /*2d610*/  LDL.LU R195, [R1+0x384] ;  /* 0x0003840001c37983 */ /* 0x000ea20000300800 */
[----:B------:R-:W-:-:S09]  /*2d620*/  F2FP.SATFINITE.E4M3.F32.PACK_AB_MERGE_C R12, RZ, R12, RZ ;  /* 0x0000000cff0c723e */ /* 0x000fd200048070ff */
[----:B------:R5:W-:Y:S01]  /*2d630*/  @!P1 STG.E.U8 desc[UR52][R100.64+0x78], R12 ;  /* 0x0000780c64009986 */ /* 0x000be2000c101134 */
[----:B------:R-:W-:Y:S01]  /*2d640*/  LOP3.LUT P2, RZ, R5, 0x20000, RZ, 0xc0, !PT ;  /* 0x0002000005ff7812 */ /* 0x000fe2000784c0ff */
[----:B-----5:R-:W-:Y:S02]  /*2d650*/  FMUL R12, R194, UR4 ;  /* 0x00000004c20c7c20 */ /* 0x020fe40008400000 */
[----:B------:R-:W5:Y:S01]  /*2d660*/  LDL.LU R194, [R1+0x388] ;  /* 0x0003880001c27983 */ /* 0x000f620000300800 */
[----:B------:R-:W-:-:S03]  /*2d670*/  FMUL R103, R193, UR4 ;  /* 0x00000004c1677c20 */ /* 0x000fc60008400000 */
[----:B------:R-:W5:Y:S01]  /*2d680*/  LDL.LU R193, [R1+0x38c] ;  /* 0x00038c0001c17983 */ /* 0x000f620000300800 */
[----:B------:R-:W-:-:S05]  /*2d690*/  F2FP.SATFINITE.E4M3.F32.PACK_AB_MERGE_C R12, RZ, R12, RZ ;  /* 0x0000000cff0c723e */ /* 0x000fca00048070ff */
[----:B------:R4:W-:Y:S01]  /*2d6a0*/  @!P2 STG.E.U8 desc[UR52][R96.64+0x79], R12 ;  /* 0x0000790c6000a986 */ /* 0x0009e2000c101134 */
[----:B---3--:R-:W-:-:S03]  /*2d6b0*/  FMUL R100, R191, UR4 ;  /* 0x00000004bf647c20 */ /* 0x008fc60008400000 */
[----:B------:R-:W3:Y:S01]  /*2d6c0*/  LDL.LU R191, [R1+0x390] ;  /* 0x0003900001bf7983 */ /* 0x000ee20000300800 */
[----:B----4-:R-:W-:-:S03]  /*2d6d0*/  FMUL R96, R192, UR4 ;  /* 0x00000004c0607c20 */ /* 0x010fc60008400000 */
[----:B------:R-:W4:Y:S02]  /*2d6e0*/  LDL.LU R192, [R1+0x394] ;  /* 0x0003940001c07983 */ /* 0x000f240000300800 */
[----:B------:R-:W-:Y:S01]  /*2d6f0*/  F2FP.SATFINITE.E4M3.F32.PACK_AB_MERGE_C R101, RZ, R96, RZ ;  /* 0x00000060ff65723e */ /* 0x000fe200048070ff */
[----:B--2---:R-:W-:Y:S02]  /*2d700*/  FMUL R96, R190, UR4 ;  /* 0x00000004be607c20 */ /* 0x004fe40008400000 */
[----:B------:R-:W2:Y:S01]  /*2d710*/  LDL.LU R190, [R1+0x398] ;  /* 0x0003980001be7983 */ /* 0x000ea20000300800 */
[----:B------:R-:W-:-:S13]  /*2d720*/  LOP3.LUT P3, RZ, R0, 0x10000000, RZ, 0xc0, !PT ;  /* 0x1000000000ff7812 */ /* 0x000fda000786c0ff */
[----:B------:R-:W0:Y:S01]  /*2d730*/  @!P3 LDC.64 R12, c[0x0][0x5c0] ;  /* 0x00017000ff0cbb82 */ /* 0x000e220000000a00 */
[C---:B------:R-:W-:Y:S02]  /*2d740*/  LOP3.LUT P4, RZ, R0.reuse, 0x4000000, RZ, 0xc0, !PT ;  /* 0x0400000000ff7812 */ /* 0x040fe4000788c0ff */
[----:B------:R-:W-:Y:S02]  /*2d750*/  F2FP.SATFINITE.E4M3.F32.PACK_AB_MERGE_C R103, RZ, R103, RZ ;  /* 0x00000067ff67723e */ /* 0x000fe400048070ff */
[----:B------:R-:W-:Y:S02]  /*2d760*/  LOP3.LUT P0, RZ, R0, 0x800000, RZ, 0xc0, !PT ;  /* 0x0080000000ff7812 */ /* 0x000fe4000780c0ff */
[----:B0-----:R-:W-:-:S05]  /*2d770*/  @!P3 IADD3 R12, P5, R171, R12, RZ ;  /* 0x0000000cab0cb210 */ /* 0x001fca0007fbe0ff */
[----:B------:R-:W-:-:S05]  /*2d780*/  @!P3 IMAD.X R13, R175, 0x1, R13, P5 ;  /* 0x00000001af0db824 */ /* 0x000fca00028e060d */
[----:B------:R0:W-:Y:S02]  /*2d790*/  @!P3 STG.E.U8 desc[UR52][R12.64+0x78], R103 ;  /* 0x000078670c00b986 */ /* 0x0001e4000c101134 */
[----:B0-----:R-:W0:Y:S01]  /*2d7a0*/  @!P4 LDC.64 R12, c[0x0][0x5c0] ;  /* 0x00017000ff0ccb82 */ /* 0x001e220000000a00 */
[----:B------:R-:W-:-:S04]  /*2d7b0*/  LOP3.LUT R14, R14, 0xffffffbf, RZ, 0xc0, !PT ;  /* 0xffffffbf0e0e7812 */ /* 0x000fc800078ec0ff */
[----:B------:R-:W-:Y:S02]  /*2d7c0*/  @P0 LOP3.LUT R14, R14, 0x40, RZ, 0xfc, !PT ;  /* 0x000000400e0e0812 */ /* 0x000fe400078efcff */
[----:B------:R-:W-:Y:S02]  /*2d7d0*/  LOP3.LUT P0, RZ, R5, 0x10000, RZ, 0xc0, !PT ;  /* 0x0001000005ff7812 */ /* 0x000fe4000780c0ff */
[----:B------:R-:W-:Y:S02]  /*2d7e0*/  F2FP.SATFINITE.E4M3.F32.PACK_AB_MERGE_C R97, RZ, R100, RZ ;  /* 0x00000064ff61723e */ /* 0x000fe400048070ff */
[----:B0-----:R-:W-:-:S05]  /*2d7f0*/  @!P4 IADD3 R12, P5, R169, R12, RZ ;  /* 0x0000000ca90cc210 */ /* 0x001fca0007fbe0ff */
[----:B------:R-:W-:-:S05]  /*2d800*/  @!P4 IMAD.X R13, R170, 0x1, R13, P5 ;  /* 0x00000001aa0dc824 */ /* 0x000fca00028e060d */
[----:B------:R0:W-:Y:S04]  /*2d810*/  @!P4 STG.E.U8 desc[UR52][R12.64+0x79], R97 ;  /* 0x000079610c00c986 */ /* 0x0001e8000c101134 */
[----:B------:R-:W-:Y:S01]  /*2d820*/  @!P0 STG.E.U8 desc[UR52][R98.64+0x70], R101 ;  /* 0x0000706562008986 */ /* 0x000fe2000c101134 */
[----:B------:R-:W-:Y:S02]  /*2d830*/  LOP3.LUT P0, RZ, R14, 0x40, RZ, 0xc0, !PT ;  /* 0x000000400eff7812 */ /* 0x000fe4000780c0ff */
[----:B------:R-:W-:-:S11]  /*2d840*/  LOP3.LUT P5, RZ, R5, 0x800, RZ, 0xc0, !PT ;  /* 0x0000080005ff7812 */ /* 0x000fd600078ac0ff */
[----:B0-----:R-:W0:Y:S01]  /*2d850*/  @!P0 LDC.64 R12, c[0x0][0x5c0] ;  /* 0x00017000ff0c8b82 */ /* 0x001e220000000a00 */
[----:B------:R-:W-:-:S05]  /*2d860*/  F2FP.SATFINITE.E4M3.F32.PACK_AB_MERGE_C R103, RZ, R96, RZ ;  /* 0x00000060ff67723e */ /* 0x000fca00048070ff */
[----:B------:R1:W-:Y:S01]  /*2d870*/  @!P5 STG.E.U8 desc[UR52][R94.64+0x71], R103 ;  /* 0x000071675e00d986 */ /* 0x0003e2000c101134 */
[----:B------:R-:W-:Y:S01]  /*2d880*/  LOP3.LUT P6, RZ, R0, 0x200000, RZ, 0xc0, !PT ;  /* 0x0020000000ff7812 */ /* 0x000fe200078cc0ff */
[----:B------:R-:W-:Y:S01]  /*2d890*/  FMUL R96, R195, UR4 ;  /* 0x00000004c3607c20 */ /* 0x000fe20008400000 */
[----:B0-----:R-:W-:-:S05]  /*2d8a0*/  @!P0 IADD3 R12, P5, R167, R12, RZ ;  /* 0x0000000ca70c8210 */ /* 0x001fca0007fbe0ff */
[----:B------:R-:W-:Y:S01]  /*2d8b0*/  @!P0 IMAD.X R13, R168, 0x1, R13, P5 ;  /* 0x00000001a80d8824 */ /* 0x000fe200028e060d */
[----:B------:R-:W-:Y:S02]  /*2d8c0*/  LOP3.LUT P5, RZ, R0, 0x800000, RZ, 0xc0, !PT ;  /* 0x0080000000ff7812 */ /* 0x000fe400078ac0ff */
[----:B------:R-:W-:Y:S01]  /*2d8d0*/  F2FP.SATFINITE.E4M3.F32.PACK_AB_MERGE_C R97, RZ, R96, RZ ;  /* 0x00000060ff61723e */ /* 0x000fe200048070ff */
[----:B-----5:R-:W-:Y:S01]  /*2d8e0*/  FMUL R96, R194, UR4 ;  /* 0x00000004c2607c20 */ /* 0x020fe20008400000 */
[----:B-1----:R-:W-:Y:S01]  /*2d8f0*/  FMUL R94, R193, UR4 ;  /* 0x00000004c15e7c20 */ /* 0x002fe20008400000 */
[----:B------:R-:W5:Y:S08]  /*2d900*/  LDL.LU R194, [R1+0x39c] ;  /* 0x00039c0001c27983 */ /* 0x000f700000300800 */
[----:B------:R0:W-:Y:S01]  /*2d910*/  @!P5 STG.E.U8 desc[UR52][R12.64+0x70], R97 ;  /* 0x000070610c00d986 */ /* 0x0001e2000c101134 */
[----:B------:R-:W-:Y:S01]  /*2d920*/  F2FP.SATFINITE.E4M3.F32.PACK_AB_MERGE_C R99, RZ, R94, RZ ;  /* 0x0000005eff63723e */ /* 0x000fe200048070ff */
[----:B0-----:R-:W0:Y:S01]  /*2d930*/  @!P6 LDC.64 R12, c[0x0][0x5c0] ;  /* 0x00017000ff0ceb82 */ /* 0x001e220000000a00 */
[----:B---3--:R-:W-:-:S02]  /*2d940*/  FMUL R94, R191, UR4 ;  /* 0x00000004bf5e7c20 */ /* 0x008fc40008400000 */
[----:B------:R-:W3:Y:S01]  /*2d950*/  LDL.LU R191, [R1+0x3a0] ;  /* 0x0003a00001bf7983 */ /* 0x000ee20000300800 */
[----:B------:R-:W-:-:S03]  /*2d960*/  LOP3.LUT P1, RZ, R5, 0x400, RZ, 0xc0, !PT ;  /* 0x0000040005ff7812 */ /* 0x000fc6000782c0ff */
[----:B------:R-:W3:Y:S01]  /*2d970*/  LDL.LU R193, [R1+0x3a4] ;  /* 0x0003a40001c17983 */ /* 0x000ee20000300800 */
[----:B------:R-:W-:Y:S02]  /*2d980*/  F2FP.SATFINITE.E4M3.F32.PACK_AB_MERGE_C R95, RZ, R96, RZ ;  /* 0x00000060ff5f723e */ /* 0x000fe400048070ff */
[----:B------:R-:W-:Y:S02]  /*2d990*/  F2FP.SATFINITE.E4M3.F32.PACK_AB_MERGE_C R97, RZ, R94, RZ ;  /* 0x0000005eff61723e */ /* 0x000fe400048070ff */
[----:B0-----:R-:W-:Y:S01]  /*2d9a0*/  @!P6 IADD3 R12, P5, R144, R12, RZ ;  /* 0x0000000c900ce210 */ /* 0x001fe20007fbe0ff */
[----:B----4-:R-:W-:-:S04]  /*2d9b0*/  FMUL R94, R192, UR4 ;  /* 0x00000004c05e7c20 */ /* 0x010fc80008400000 */
[----:B------:R-:W-:Y:S01]  /*2d9c0*/  @!P6 IMAD.X R13, R145, 0x1, R13, P5 ;  /* 0x00000001910de824 */ /* 0x000fe200028e060d */
[----:B------:R-:W4:Y:S04]  /*2d9d0*/  LDL.LU R192, [R1+0x3a8] ;  /* 0x0003a80001c07983 */ /* 0x000f280000300800 */
[----:B------:R-:W-:Y:S04]  /*2d9e0*/  @!P6 STG.E.U8 desc[UR52][R12.64+0x71], R95 ;  /* 0x0000715f0c00e986 */ /* 0x000fe8000c101134 */
[----:B------:R2:W-:Y:S02]  /*2d9f0*/  @!P1 STG.E.U8 desc[UR52][R92.64+0x78], R99 ;  /* 0x000078635c009986 */ /* 0x0005e4000c101134 */
[----:B--2---:R-:W-:-:S02]  /*2da00*/  FMUL R92, R190, UR4 ;  /* 0x00000004be5c7c20 */ /* 0x004fc40008400000 */
[----:B------:R-:W2:Y:S01]  /*2da10*/  LDL.LU R190, [R1+0x3ac] ;  /* 0x0003ac0001be7983 */ /* 0x000ea20000300800 */
[----:B------:R-:W-:-:S13]  /*2da20*/  LOP3.LUT P2, RZ, R0, 0x20000, RZ, 0xc0, !PT ;  /* 0x0002000000ff7812 */ /* 0x000fda000784c0ff */
[----:B------:R-:W0:Y:S01]  /*2da30*/  @!P2 LDC.64 R12, c[0x0][0x5c0] ;  /* 0x00017000ff0cab82 */ /* 0x000e220000000a00 */
[----:B------:R-:W-:Y:S02]  /*2da40*/  LOP3.LUT P3, RZ, R5, 0x10, RZ, 0xc0, !PT ;  /* 0x0000001005ff7812 */ /* 0x000fe4000786c0ff */
[----:B------:R-:W-:Y:S02]  /*2da50*/  LOP3.LUT P4, RZ, R0, 0x8000, RZ, 0xc0, !PT ;  /* 0x0000800000ff7812 */ /* 0x000fe4000788c0ff */
[----:B------:R-:W-:-:S09]  /*2da60*/  F2FP.SATFINITE.E4M3.F32.PACK_AB_MERGE_C R95, RZ, R94, RZ ;  /* 0x0000005eff5f723e */ /* 0x000fd200048070ff */
[----:B------:R-:W-:Y:S01]  /*2da70*/  @!P3 STG.E.U8 desc[UR52][R84.64+0x79], R97 ;  /* 0x000079615400b986 */ /* 0x000fe2000c101134 */
[----:B0-----:R-:W-:-:S05]  /*2da80*/  @!P2 IADD3 R12, P5, R151, R12, RZ ;  /* 0x0000000c970ca210 */ /* 0x001fca0007fbe0ff */
[----:B------:R-:W-:-:S05]  /*2da90*/  @!P2 IMAD.X R13, R166, 0x1, R13, P5 ;  /* 0x00000001a60da824 */ /* 0x000fca00028e060d */
[----:B------:R0:W-:Y:S02]  /*2daa0*/  @!P2 STG.E.U8 desc[UR52][R12.64+0x78], R95 ;  /* 0x0000785f0c00a986 */ /* 0x0001e4000c101134 */
[----:B0-----:R-:W0:Y:S01]  /*2dab0*/  @!P4 LDC.64 R12, c[0x0][0x5c0] ;  /* 0x00017000ff0ccb82 */ /* 0x001e220000000a00 */
[----:B------:R-:W-:Y:S02]  /*2dac0*/  LOP3.LUT P0, RZ, R14, 0x20, RZ, 0xc0, !PT ;  /* 0x000000200eff7812 */ /* 0x000fe4000780c0ff */
[----:B------:R-:W-:Y:S02]  /*2dad0*/  F2FP.SATFINITE.E4M3.F32.PACK_AB_MERGE_C R85, RZ, R92, RZ ;  /* 0x0000005cff55723e */ /* 0x000fe400048070ff */
[----:B0-----:R-:W-:-:S05]  /*2dae0*/  @!P4 IADD3 R12, P5, R150, R12, RZ ;  /* 0x0000000c960cc210 */ /* 0x001fca0007fbe0ff */
[----:B------:R-:W-:Y:S01]  /*2daf0*/  @!P4 IMAD.X R13, R156, 0x1, R13, P5 ;  /* 0x000000019c0dc824 */ /* 0x000fe200028e060d */
[----:B------:R-:W-:-:S04]  /*2db00*/  ISETP.LT.OR P5, PT, R27, 0x81, !P0 ;  /* 0x000000811b00780c */ /* 0x000fc800047a1670 */
[----:B------:R0:W-:Y:S09]  /*2db10*/  @!P4 STG.E.U8 desc[UR52][R12.64+0x79], R85 ;  /* 0x000079550c00c986 */ /* 0x0001f2000c101134 */
[----:B0-----:R-:W0:Y:S01]  /*2db20*/  @!P5 LDC.64 R12, c[0x0][0x5c0] ;  /* 0x00017000ff0cdb82 */ /* 0x001e220000000a00 */
[----:B-----5:R-:W-:-:S02]  /*2db30*/  FMUL R84, R194, UR4 ;  /* 0x00000004c2547c20 */ /* 0x020fc40008400000 */
[----:B------:R-:W5:Y:S03]  /*2db40*/  LDL.LU R194, [R1+0x3b0] ;  /* 0x0003b00001c27983 */ /* 0x000f660000300800 */
[----:B------:R-:W-:Y:S02]  /*2db50*/  F2FP.SATFINITE.E4M3.F32.PACK_AB_MERGE_C R93, RZ, R84, RZ ;  /* 0x00000054ff5d723e */ /* 0x000fe400048070ff */
[----:B0-----:R-:W-:Y:S01]  /*2db60*/  @!P5 IADD3 R12, P6, R10, R12, RZ ;  /* 0x0000000c0a0cd210 */ /* 0x001fe20007fde0ff */
[----:B---3--:R-:W-:Y:S02]  /*2db70*/  FMUL R84, R191, UR4 ;  /* 0x00000004bf547c20 */ /* 0x008fe40008400000 */
[----:B------:R-:W3:Y:S03]  /*2db80*/  LDL.LU R191, [R1+0x3b4] ;  /* 0x0003b40001bf7983 */ /* 0x000ee60000300800 */
[----:B------:R-:W-:Y:S01]  /*2db90*/  F2FP.SATFINITE.E4M3.F32.PACK_AB_MERGE_C R85, RZ, R84, RZ ;  /* 0x00000054ff55723e */ /* 0x000fe200048070ff */
[----:B------:R-:W-:-:S02]  /*2dba0*/  FMUL R84, R193, UR4 ;  /* 0x00000004c1547c20 */ /* 0x000fc40008400000 */
[----:B------:R-:W3:Y:S04]  /*2dbb0*/  LDL.LU R193, [R1+0x3b8] ;  /* 0x0003b80001c17983 */ /* 0x000ee80000300800 */
[----:B------:R-:W3:Y:S01]  /*2dbc0*/  LDL.LU R195, [R1+0x3bc] ;  /* 0x0003bc0001c37983 */ /* 0x000ee20000300800 */
[----:B------:R-:W-:Y:S01]  /*2dbd0*/  @!P5 IMAD.X R13, R29, 0x1, R13, P6 ;  /* 0x000000011d0dd824 */ /* 0x000fe200030e060d */
[----:B------:R-:W-:-:S04]  /*2dbe0*/  F2FP.SATFINITE.E4M3.F32.PACK_AB_MERGE_C R95, RZ, R84, RZ ;  /* 0x00000054ff5f723e */ /* 0x000fc800048070ff */
[----:B------:R0:W-:Y:S01]  /*2dbf0*/  @!P5 STG.E.U8 desc[UR52][R12.64+0x80], R93 ;  /* 0x0000805d0c00d986 */ /* 0x0001e2000c101134 */
[----:B----4-:R-:W-:-:S03]  /*2dc00*/  FMUL R84, R192, UR4 ;  /* 0x00000004c0547c20 */ /* 0x010fc60008400000 */
[----:B------:R-:W4:Y:S02]  /*2dc10*/  LDL.LU R192, [R1+0x3c0] ;  /* 0x0003c00001c07983 */ /* 0x000f240000300800 */
[----:B0-----:R-:W-:Y:S01]  /*2dc20*/  F2FP.SATFINITE.E4M3.F32.PACK_AB_MERGE_C R93, RZ, R84, RZ ;  /* 0x00000054ff5d723e */ /* 0x001fe200048070ff */
[----:B--2---:R-:W-:Y:S02]  /*2dc30*/  FMUL R84, R190, UR4 ;  /* 0x00000004be547c20 */ /* 0x004fe40008400000 */
[----:B------:R-:W2:Y:S01]  /*2dc40*/  LDL.LU R190, [R1+0x3c4] ;  /* 0x0003c40001be7983 */ /* 0x000ea20000300800 */
[----:B------:R-:W-:-:S13]  /*2dc50*/  ISETP.LT.OR P5, PT, R27, 0x82, !P0 ;  /* 0x000000821b00780c */ /* 0x000fda00047a1670 */
[----:B------:R-:W0:Y:S02]  /*2dc60*/  @!P5 LDC.64 R12, c[0x0][0x5c0] ;  /* 0x00017000ff0cdb82 */ /* 0x000e240000000a00 */
[----:B0-----:R-:W-:-:S05]  /*2dc70*/  @!P5 IADD3 R12, P6, R10, R12, RZ ;  /* 0x0000000c0a0cd210 */ /* 0x001fca0007fde0ff */
[----:B------:R-:W-:-:S05]  /*2dc80*/  @!P5 IMAD.X R13, R29, 0x1, R13, P6 ;  /* 0x000000011d0dd824 */ /* 0x000fca00030e060d */
[----:B------:R0:W-:Y:S01]  /*2dc90*/  @!P5 STG.E.U8 desc[UR52][R12.64+0x81], R85 ;  /* 0x000081550c00d986 */ /* 0x0001e2000c101134 */
[----:B------:R-:W-:-:S13]  /*2dca0*/  ISETP.LT.OR P5, PT, R27, 0x89, !P0 ;  /* 0x000000891b00780c */ /* 0x000fda00047a1670 */
[----:B0-----:R-:W0:Y:S01]  /*2dcb0*/  @!P5 LDC.64 R12, c[0x0][0x5c0] ;  /* 0x00017000ff0cdb82 */ /* 0x001e220000000a00 */
[C---:B------:R-:W-:Y:S02]  /*2dcc0*/  LOP3.LUT P1, RZ, R5.reuse, 0x200, RZ, 0xc0, !PT ;  /* 0x0000020005ff7812 */ /* 0x040fe4000782c0ff */
[----:B------:R-:W-:Y:S02]  /*2dcd0*/  LOP3.LUT P3, RZ, R5, 0x20, RZ, 0xc0, !PT ;  /* 0x0000002005ff7812 */ /* 0x000fe4000786c0ff */
[----:B------:R-:W-:-:S09]  /*2dce0*/  F2FP.SATFINITE.E4M3.F32.PACK_AB_MERGE_C R85, RZ, R84, RZ ;  /* 0x00000054ff55723e */ /* 0x000fd200048070ff */
[----:B------:R-:W-:Y:S01]  /*2dcf0*/  @!P1 STG.E.U8 desc[UR52][R90.64+0x80], R95 ;  /* 0x0000805f5a009986 */ /* 0x000fe2000c101134 */
[----:B0-----:R-:W-:-:S03]  /*2dd00*/  @!P5 IADD3 R12, P6, R10, R12, RZ ;  /* 0x0000000c0a0cd210 */ /* 0x001fc60007fde0ff */
[----:B------:R-:W-:Y:S02]  /*2dd10*/  @!P3 STG.E.U8 desc[UR52][R88.64+0x81], R93 ;  /* 0x0000815d5800b986 */ /* 0x000fe4000c101134 */
[----:B------:R-:W-:-:S05]  /*2dd20*/  @!P5 IMAD.X R13, R29, 0x1, R13, P6 ;  /* 0x000000011d0dd824 */ /* 0x000fca00030e060d */
[----:B------:R0:W-:Y:S01]  /*2dd30*/  @!P5 STG.E.U8 desc[UR52][R12.64+0x88], R85 ;  /* 0x000088550c00d986 */ /* 0x0001e2000c101134 */
[----:B------:R-:W-:-:S13]  /*2dd40*/  ISETP.LT.OR P5, PT, R27, 0x8a, !P0 ;  /* 0x0000008a1b00780c */ /* 0x000fda00047a1670 */
[----:B0-----:R-:W0:Y:S01]  /*2dd50*/  @!P5 LDC.64 R12, c[0x0][0x5c0] ;  /* 0x00017000ff0cdb82 */ /* 0x001e220000000a00 */
[----:B-----5:R-:W-:Y:S02]  /*2dd60*/  FMUL R84, R194, UR4 ;  /* 0x00000004c2547c20 */ /* 0x020fe40008400000 */
[----:B------:R-:W5:Y:S03]  /*2dd70*/  LDL.LU R194, [R1+0x3c8] ;  /* 0x0003c80001c27983 */ /* 0x000f660000300800 */
[----:B------:R-:W-:Y:S02]  /*2dd80*/  F2FP.SATFINITE.E4M3.F32.PACK_AB_MERGE_C R89, RZ, R84, RZ ;  /* 0x00000054ff59723e */ /* 0x000fe400048070ff */
[----:B0-----:R-:W-:Y:S01]  /*2dd90*/  @!P5 IADD3 R12, P6, R10, R12, RZ ;  /* 0x0000000c0a0cd210 */ /* 0x001fe20007fde0ff */
[----:B---3--:R-:W-:Y:S02]  /*2dda0*/  FMUL R84, R191, UR4 ;  /* 0x00000004bf547c20 */ /* 0x008fe40008400000 */
[----:B------:R-:W3:Y:S03]  /*2ddb0*/  LDL.LU R191, [R1+0x3cc] ;  /* 0x0003cc0001bf7983 */ /* 0x000ee60000300800 */
[----:B------:R-:W-:Y:S01]  /*2ddc0*/  F2FP.SATFINITE.E4M3.F32.PACK_AB_MERGE_C R91, RZ, R84, RZ ;  /* 0x00000054ff5b723e */ /* 0x000fe200048070ff */
[----:B------:R-:W-:-:S02]  /*2ddd0*/  FMUL R84, R193, UR4 ;  /* 0x00000004c1547c20 */ /* 0x000fc40008400000 */
[----:B------:R-:W3:Y:S03]  /*2dde0*/  LDL.LU R193, [R1+0x3d0] ;  /* 0x0003d00001c17983 */ /* 0x000ee60000300800 */
[----:B------:R-:W-:Y:S01]  /*2ddf0*/  F2FP.SATFINITE.E4M3.F32.PACK_AB_MERGE_C R93, RZ, R84, RZ ;  /* 0x00000054ff5d723e */ /* 0x000fe200048070ff */
[----:B------:R-:W-:Y:S01]  /*2de00*/  FMUL R84, R195, UR4 ;  /* 0x00000004c3547c20 */ /* 0x000fe20008400000 */
[----:B------:R-:W-:-:S04]  /*2de10*/  @!P5 IMAD.X R13, R29, 0x1, R13, P6 ;  /* 0x000000011d0dd824 */ /* 0x000fc800030e060d */
[----:B------:R-:W-:Y:S01]  /*2de20*/  F2FP.SATFINITE.E4M3.F32.PACK_AB_MERGE_C R95, RZ, R84, RZ ;  /* 0x00000054ff5f723e */ /* 0x000fe200048070ff */
[----:B------:R0:W-:Y:S01]  /*2de30*/  @!P5 STG.E.U8 desc[UR52][R12.64+0x89], R89 ;  /* 0x000089590c00d986 */ /* 0x0001e2000c101134 */
[----:B----4-:R-:W-:-:S03]  /*2de40*/  FMUL R84, R192, UR4 ;  /* 0x00000004c0547c20 */ /* 0x010fc60008400000 */
[----:B------:R-:W4:Y:S02]  /*2de50*/  LDL.LU R192, [R1+0x3d4] ;  /* 0x0003d40001c07983 */ /* 0x000f240000300800 */
[----:B0-----:R-:W-:Y:S01]  /*2de60*/  F2FP.SATFINITE.E4M3.F32.PACK_AB_MERGE_C R89, RZ, R84, RZ ;  /* 0x00000054ff59723e */ /* 0x001fe200048070ff */
[----:B--2---:R-:W-:Y:S02]  /*2de70*/  FMUL R84, R190, UR4 ;  /* 0x00000004be547c20 */ /* 0x004fe40008400000 */
[----:B------:R-:W2:Y:S01]  /*2de80*/  LDL.LU R190, [R1+0x3d8] ;  /* 0x0003d80001be7983 */ /* 0x000ea20000300800 */
[----:B------:R-:W-:Y:S02]  /*2de90*/  P2R R85, PR, RZ, 0x1 ;  /* 0x00000001ff557803 */ /* 0x000fe40000000000 */
[----:B------:R-:W-:Y:S02]  /*2dea0*/  LOP3.LUT P0, RZ, R0, 0x400000, RZ, 0xc0, !PT ;  /* 0x0040000000ff7812 */ /* 0x000fe4000780c0ff */
[----:B------:R-:W-:-:S02]  /*2deb0*/  LOP3.LUT P2, RZ, R5, 0x40, RZ, 0xc0, !PT ;  /* 0x0000004005ff7812 */ /* 0x000fc4000784c0ff */
[----:B------:R-:W-:-:S09]  /*2dec0*/  LOP3.LUT P4, RZ, R5, 0x8, RZ, 0xc0, !PT ;  /* 0x0000000805ff7812 */ /* 0x000fd2000788c0ff */
[----:B------:R-:W0:Y:S01]  /*2ded0*/  @!P0 LDC.64 R12, c[0x0][0x5c0] ;  /* 0x00017000ff0c8b82 */ /* 0x000e220000000a00 */
[C---:B------:R-:W-:Y:S01]  /*2dee0*/  LOP3.LUT P5, RZ, R5.reuse, 0x4, RZ, 0xc0, !PT ;  /* 0x0000000405ff7812 */ /* 0x040fe200078ac0ff */
[----:B------:R-:W-:Y:S01]  /*2def0*/  @!P2 STG.E.U8 desc[UR52][R86.64+0x88], R91 ;  /* 0x0000885b5600a986 */ /* 0x000fe2000c101134 */
[----:B------:R-:W-:Y:S02]  /*2df00*/  LOP3.LUT P3, RZ, R5, 0x2, RZ, 0xc0, !PT ;  /* 0x0000000205ff7812 */ /* 0x000fe4000786c0ff */
[----:B------:R-:W-:Y:S01]  /*2df10*/  LOP3.LUT P6, RZ, R0, 0x80000, RZ, 0xc0, !PT ;  /* 0x0008000000ff7812 */ /* 0x000fe200078cc0ff */
[----:B------:R1:W-:Y:S08]  /*2df20*/  @!P4 STG.E.U8 desc[UR52][R82.64+0x89], R93 ;  /* 0x0000895d5200c986 */ /* 0x0003f0000c101134 */
[----:B------:R-:W-:Y:S01]  /*2df30*/  @!P5 STG.E.U8 desc[UR52][R80.64+0x80], R95 ;  /* 0x0000805f5000d986 */ /* 0x000fe2000c101134 */
[----:B-1----:R-:W-:-:S02]  /*2df40*/  F2FP.SATFINITE.E4M3.F32.PACK_AB_MERGE_C R83, RZ, R84, RZ ;  /* 0x00000054ff53723e */ /* 0x002fc400048070ff */
[----:B0-----:R-:W-:Y:S01]  /*2df50*/  @!P0 IADD3 R12, P5, R186, R12, RZ ;  /* 0x0000000cba0c8210 */ /* 0x001fe20007fbe0ff */
[----:B------:R-:W-:Y:S04]  /*2df60*/  @!P3 STG.E.U8 desc[UR52][R78.64+0x81], R89 ;  /* 0x000081594e00b986 */ /* 0x000fe8000c101134 */
[----:B------:R-:W-:-:S05]  /*2df70*/  @!P0 IMAD.X R13, R189, 0x1, R13, P5 ;  /* 0x00000001bd0d8824 */ /* 0x000fca00028e060d */
[----:B------:R0:W-:Y:S02]  /*2df80*/  @!P0 STG.E.U8 desc[UR52][R12.64+0x80], R83 ;  /* 0x000080530c008986 */ /* 0x0001e4000c101134 */
[----:B0-----:R-:W0:Y:S01]  /*2df90*/  @!P6 LDC.64 R12, c[0x0][0x5c0] ;  /* 0x00017000ff0ceb82 */ /* 0x001e220000000a00 */
[----:B------:R-:W-:Y:S02]  /*2dfa0*/  LOP3.LUT P1, RZ, R5, 0x1, RZ, 0xc0, !PT ;  /* 0x0000000105ff7812 */ /* 0x000fe4000782c0ff */
[----:B0-----:R-:W-:-:S05]  /*2dfb0*/  @!P6 IADD3 R12, P5, R157, R12, RZ ;  /* 0x0000000c9d0ce210 */ /* 0x001fca0007fbe0ff */
[----:B------:R-:W-:Y:S02]  /*2dfc0*/  @!P6 IMAD.X R13, R174, 0x1, R13, P5 ;  /* 0x00000001ae0de824 */ /* 0x000fe400028e060d */
[----:B-----5:R-:W-:Y:S02]  /*2dfd0*/  FMUL R80, R194, UR4 ;  /* 0x00000004c2507c20 */ /* 0x020fe40008400000 */
[----:B------:R-:W5:Y:S03]  /*2dfe0*/  LDL.LU R194, [R1+0x3dc] ;  /* 0x0003dc0001c27983 */ /* 0x000f660000300800 */
[----:B------:R-:W-:Y:S01]  /*2dff0*/  F2FP.SATFINITE.E4M3.F32.PACK_AB_MERGE_C R79, RZ, R80, RZ ;  /* 0x00000050ff4f723e */ /* 0x000fe200048070ff */
[----:B---3--:R-:W-:Y:S02]  /*2e000*/  FMUL R78, R191, UR4 ;  /* 0x00000004bf4e7c20 */ /* 0x008fe40008400000 */
[----:B------:R-:W3:Y:S03]  /*2e010*/  LDL.LU R191, [R1+0x3e0] ;  /* 0x0003e00001bf7983 */ /* 0x000ee60000300800 */
[----:B------:R-:W-:Y:S01]  /*2e020*/  F2FP.SATFINITE.E4M3.F32.PACK_AB_MERGE_C R81, RZ, R78, RZ ;  /* 0x0000004eff51723e */ /* 0x000fe200048070ff */
[----:B------:R-:W-:Y:S01]  /*2e030*/  FMUL R78, R193, UR4 ;  /* 0x00000004c14e7c20 */ /* 0x000fe20008400000 */
[----:B------:R-:W3:Y:S04]  /*2e040*/  LDL.LU R195, [R1+0x3e4] ;  /* 0x0003e40001c37983 */ /* 0x000ee80000300800 */
[----:B------:R-:W-:Y:S01]  /*2e050*/  F2FP.SATFINITE.E4M3.F32.PACK_AB_MERGE_C R83, RZ, R78, RZ ;  /* 0x0000004eff53723e */ /* 0x000fe200048070ff */
[----:B------:R-:W3:Y:S04]  /*2e060*/  LDL.LU R193, [R1+0x3e8] ;  /* 0x0003e80001c17983 */ /* 0x000ee80000300800 */
[----:B------:R-:W-:Y:S04]  /*2e070*/  @!P6 STG.E.U8 desc[UR52][R12.64+0x81], R79 ;  /* 0x0000814f0c00e986 */ /* 0x000fe8000c101134 */
[----:B------:R2:W-:Y:S01]  /*2e080*/  @!P1 STG.E.U8 desc[UR52][R76.64+0x88], R81 ;  /* 0x000088514c009986 */ /* 0x0005e2000c101134 */
[----:B----4-:R-:W-:-:S03]  /*2e090*/  FMUL R78, R192, UR4 ;  /* 0x00000004c04e7c20 */ /* 0x010fc60008400000 */
[----:B------:R-:W4:Y:S01]  /*2e0a0*/  LDL.LU R192, [R1+0x3ec] ;  /* 0x0003ec0001c07983 */ /* 0x000f220000300800 */
[----:B--2---:R-:W-:-:S03]  /*2e0b0*/  FMUL R76, R190, UR4 ;  /* 0x00000004be4c7c20 */ /* 0x004fc60008400000 */
        /* <DEDUP_REMOVED lines=11> */
[----:B------:R-:W-:-:S04]  /*2e170*/  LOP3.LUT P0, RZ, R0, 0x1000, RZ, 0xc0, !PT ;  /* 0x0000100000ff7812 */ /* 0x000fc8000780c0ff */
[----:B------:R-:W-:Y:S02]  /*2e180*/  P2R R82, PR, RZ, 0x1 ;  /* 0x00000001ff527803 */ /* 0x000fe40000000000 */
[----:B------:R-:W-:Y:S02]  /*2e190*/  LOP3.LUT P0, RZ, R2, 0x40000000, RZ, 0xc0, !PT ;  /* 0x4000000002ff7812 */ /* 0x000fe4000780c0ff */
[----:B------:R-:W-:Y:S02]  /*2e1a0*/  F2FP.SATFINITE.E4M3.F32.PACK_AB_MERGE_C R75, RZ, R76, RZ ;  /* 0x0000004cff4b723e */ /* 0x000fe400048070ff */
[----:B0-----:R-:W-:-:S05]  /*2e1b0*/  @!P3 IADD3 R12, P5, R179, R12, RZ ;  /* 0x0000000cb30cb210 */ /* 0x001fca0007fbe0ff */
[----:B------:R-:W-:Y:S01]  /*2e1c0*/  @!P3 IMAD.X R13, R183, 0x1, R13, P5 ;  /* 0x00000001b70db824 */ /* 0x000fe200028e060d */
[----:B------:R-:W-:-:S04]  /*2e1d0*/  LOP3.LUT P5, RZ, R2, 0x8000000, RZ, 0xc0, !PT ;  /* 0x0800000002ff7812 */ /* 0x000fc800078ac0ff */
[----:B------:R-:W-:Y:S01]  /*2e1e0*/  @!P3 STG.E.U8 desc[UR52][R12.64+0x89], R75 ;  /* 0x0000894b0c00b986 */ /* 0x000fe2000c101134 */
[----:B-----5:R-:W-:-:S05]  /*2e1f0*/  FMUL R74, R194, UR4 ;  /* 0x00000004c24a7c20 */ /* 0x020fca0008400000 */
[----:B------:R-:W-:-:S05]  /*2e200*/  F2FP.SATFINITE.E4M3.F32.PACK_AB_MERGE_C R77, RZ, R74, RZ ;  /* 0x0000004aff4d723e */ /* 0x000fca00048070ff */
[----:B------:R0:W-:Y:S01]  /*2e210*/  @!P0 STG.E.U8 desc[UR52][R72.64+0x80], R77 ;  /* 0x0000804d48008986 */ /* 0x0001e2000c101134 */
[----:B---3--:R-:W-:-:S03]  /*2e220*/  FMUL R74, R191, UR4 ;  /* 0x00000004bf4a7c20 */ /* 0x008fc60008400000 */
[----:B------:R-:W3:Y:S02]  /*2e230*/  LDL.LU R191, [R1+0x3f4] ;  /* 0x0003f40001bf7983 */ /* 0x000ee40000300800 */
[----:B------:R-:W-:Y:S02]  /*2e240*/  F2FP.SATFINITE.E4M3.F32.PACK_AB_MERGE_C R79, RZ, R74, RZ ;  /* 0x0000004aff4f723e */ /* 0x000fe400048070ff */
[----:B------:R-:W5:Y:S04]  /*2e250*/  LDL.LU R194, [R1+0x3f8] ;  /* 0x0003f80001c27983 */ /* 0x000f680000300800 */
[----:B------:R4:W-:Y:S01]  /*2e260*/  @!P5 STG.E.U8 desc[UR52][R70.64+0x81], R79 ;  /* 0x0000814f4600d986 */ /* 0x0009e2000c101134 */
[----:B0-----:R-:W-:-:S03]  /*2e270*/  FMUL R72, R193, UR4 ;  /* 0x00000004c1487c20 */ /* 0x001fc60008400000 */
[----:B------:R-:W5:Y:S01]  /*2e280*/  LDL.LU R193, [R1+0x3fc] ;  /* 0x0003fc0001c17983 */ /* 0x000f620000300800 */
[----:B----4-:R-:W-:-:S05]  /*2e290*/  FMUL R70, R192, UR4 ;  /* 0x00000004c0467c20 */ /* 0x010fca0008400000 */
[----:B------:R-:W-:Y:S01]  /*2e2a0*/  F2FP.SATFINITE.E4M3.F32.PACK_AB_MERGE_C R73, RZ, R70, RZ ;  /* 0x00000046ff49723e */ /* 0x000fe200048070ff */
[----:B--2---:R-:W-:Y:S02]  /*2e2b0*/  FMUL R70, R190, UR4 ;  /* 0x00000004be467c20 */ /* 0x004fe40008400000 */
[----:B------:R-:W2:Y:S01]  /*2e2c0*/  LDL.LU R190, [R1+0x400] ;  /* 0x0004000001be7983 */ /* 0x000ea20000300800 */
[----:B------:R-:W-:Y:S02]  /*2e2d0*/  ISETP.NE.AND P0, PT, R82, RZ, PT ;  /* 0x000000ff5200720c */ /* 0x000fe40003f05270 */
[----:B------:R-:W-:Y:S01]  /*2e2e0*/  LOP3.LUT P6, RZ, R0, 0x800, RZ, 0xc0, !PT ;  /* 0x0000080000ff7812 */ /* 0x000fe200078cc0ff */
[----:B------:R-:W-:Y:S01]  /*2e2f0*/  FMUL R74, R195, UR4 ;  /* 0x00000004c34a7c20 */ /* 0x000fe20008400000 */
[----:B------:R-:W4:Y:S09]  /*2e300*/  LDL.LU R192, [R1+0x404] ;  /* 0x0004040001c07983 */ /* 0x000f320000300800 */
[----:B------:R-:W0:Y:S01]  /*2e310*/  @!P0 LDC.64 R12, c[0x0][0x5c0] ;  /* 0x00017000ff0c8b82 */ /* 0x000e220000000a00 */
[----:B------:R-:W-:-:S02]  /*2e320*/  F2FP.SATFINITE.E4M3.F32.PACK_AB_MERGE_C R75, RZ, R74, RZ ;  /* 0x0000004aff4b723e */ /* 0x000fc400048070ff */
[----:B0-----:R-:W-:-:S05]  /*2e330*/  @!P0 IADD3 R12, P5, R178, R12, RZ ;  /* 0x0000000cb20c8210 */ /* 0x001fca0007fbe0ff */
[----:B------:R-:W-:Y:S01]  /*2e340*/  @!P0 IMAD.X R13, R182, 0x1, R13, P5 ;  /* 0x00000001b60d8824 */ /* 0x000fe200028e060d */
[----:B------:R-:W-:-:S13]  /*2e350*/  LOP3.LUT P5, RZ, R0, 0x1000, RZ, 0xc0, !PT ;  /* 0x0000100000ff7812 */ /* 0x000fda00078ac0ff */
[----:B------:R0:W-:Y:S02]  /*2e360*/  @!P5 STG.E.U8 desc[UR52][R12.64+0x80], R75 ;  /* 0x0000804b0c00d986 */ /* 0x0001e4000c101134 */
[----:B0-----:R-:W0:Y:S01]  /*2e370*/  @!P6 LDC.64 R12, c[0x0][0x5c0] ;  /* 0x00017000ff0ceb82 */ /* 0x001e220000000a00 */
[C---:B------:R-:W-:Y:S02]  /*2e380*/  LOP3.LUT P1, RZ, R2.reuse, 0x2000000, RZ, 0xc0, !PT ;  /* 0x0200000002ff7812 */ /* 0x040fe4000782c0ff */
[----:B------:R-:W-:Y:S02]  /*2e390*/  LOP3.LUT P4, RZ, R2, 0x1000000, RZ, 0xc0, !PT ;  /* 0x0100000002ff7812 */ /* 0x000fe4000788c0ff */
[----:B------:R-:W-:Y:S02]  /*2e3a0*/  F2FP.SATFINITE.E4M3.F32.PACK_AB_MERGE_C R75, RZ, R70, RZ ;  /* 0x00000046ff4b723e */ /* 0x000fe400048070ff */
[----:B------:R-:W-:Y:S02]  /*2e3b0*/  F2FP.SATFINITE.E4M3.F32.PACK_AB_MERGE_C R71, RZ, R72, RZ ;  /* 0x00000048ff47723e */ /* 0x000fe400048070ff */
[----:B0-----:R-:W-:-:S05]  /*2e3c0*/  @!P6 IADD3 R12, P5, R185, R12, RZ ;  /* 0x0000000cb90ce210 */ /* 0x001fca0007fbe0ff */
[----:B------:R-:W-:-:S05]  /*2e3d0*/  @!P6 IMAD.X R13, R188, 0x1, R13, P5 ;  /* 0x00000001bc0de824 */ /* 0x000fca00028e060d */
[----:B------:R-:W-:Y:S04]  /*2e3e0*/  @!P6 STG.E.U8 desc[UR52][R12.64+0x81], R71 ;  /* 0x000081470c00e986 */ /* 0x000fe8000c101134 */
[----:B------:R5:W-:Y:S04]  /*2e3f0*/  @!P1 STG.E.U8 desc[UR52][R68.64+0x88], R73 ;  /* 0x0000884944009986 */ /* 0x000be8000c101134 */
[----:B------:R0:W-:Y:S01]  /*2e400*/  @!P4 STG.E.U8 desc[UR52][R66.64+0x89], R75 ;  /* 0x0000894b4200c986 */ /* 0x0001e2000c101134 */
[----:B---3--:R-:W-:-:S03]  /*2e410*/  FMUL R70, R191, UR4 ;  /* 0x00000004bf467c20 */ /* 0x008fc60008400000 */
[----:B------:R-:W3:Y:S01]  /*2e420*/  LDL.LU R191, [R1+0x408] ;  /* 0x0004080001bf7983 */ /* 0x000ee20000300800 */
[----:B-----5:R-:W-:-:S03]  /*2e430*/  FMUL R68, R194, UR4 ;  /* 0x00000004c2447c20 */ /* 0x020fc60008400000 */
[----:B------:R-:W5:Y:S01]  /*2e440*/  LDL.LU R194, [R1+0x40c] ;  /* 0x00040c0001c27983 */ /* 0x000f620000300800 */
[----:B0-----:R-:W-:-:S03]  /*2e450*/  FMUL R66, R193, UR4 ;  /* 0x00000004c1427c20 */ /* 0x001fc60008400000 */
[----:B------:R-:W5:Y:S02]  /*2e460*/  LDL.LU R193, [R1+0x410] ;  /* 0x0004100001c17983 */ /* 0x000f640000300800 */
[----:B------:R-:W-:Y:S01]  /*2e470*/  F2FP.SATFINITE.E4M3.F32.PACK_AB_MERGE_C R69, RZ, R66, RZ ;  /* 0x00000042ff45723e */ /* 0x000fe200048070ff */
[----:B--2---:R-:W-:Y:S02]  /*2e480*/  FMUL R66, R190, UR4 ;  /* 0x00000004be427c20 */ /* 0x004fe40008400000 */
[----:B------:R-:W2:Y:S01]  /*2e490*/  LDL.LU R190, [R1+0x414] ;  /* 0x0004140001be7983 */ /* 0x000ea20000300800 */
[----:B------:R-:W-:-:S13]  /*2e4a0*/  LOP3.LUT P2, RZ, R0, 0x400, RZ, 0xc0, !PT ;  /* 0x0000040000ff7812 */ /* 0x000fda000784c0ff */
[----:B------:R-:W0:Y:S01]  /*2e4b0*/  @!P2 LDC.64 R12, c[0x0][0x5c0] ;  /* 0x00017000ff0cab82 */ /* 0x000e220000000a00 */
[----:B------:R-:W-:Y:S02]  /*2e4c0*/  LOP3.LUT P3, RZ, R0, 0x2, RZ, 0xc0, !PT ;  /* 0x0000000200ff7812 */ /* 0x000fe4000786c0ff */
[----:B------:R-:W-:Y:S02]  /*2e4d0*/  F2FP.SATFINITE.E4M3.F32.PACK_AB_MERGE_C R71, RZ, R70, RZ ;  /* 0x00000046ff47723e */ /* 0x000fe400048070ff */
[----:B0-----:R-:W-:-:S05]  /*2e4e0*/  @!P2 IADD3 R12, P5, R181, R12, RZ ;  /* 0x0000000cb50ca210 */ /* 0x001fca0007fbe0ff */
[----:B------:R-:W-:-:S05]  /*2e4f0*/  @!P2 IMAD.X R13, R187, 0x1, R13, P5 ;  /* 0x00000001bb0da824 */ /* 0x000fca00028e060d */
[----:B------:R0:W-:Y:S02]  /*2e500*/  @!P2 STG.E.U8 desc[UR52][R12.64+0x88], R71 ;  /* 0x000088470c00a986 */ /* 0x0001e4000c101134 */
[----:B0-----:R-:W0:Y:S01]  /*2e510*/  @!P3 LDC.64 R12, c[0x0][0x5c0] ;  /* 0x00017000ff0cbb82 */ /* 0x001e220000000a00 */
[----:B------:R-:W-:Y:S02]  /*2e520*/  ISETP.NE.AND P0, PT, R85, RZ, PT ;  /* 0x000000ff5500720c */ /* 0x000fe40003f05270 */
[----:B------:R-:W-:Y:S02]  /*2e530*/  F2FP.SATFINITE.E4M3.F32.PACK_AB_MERGE_C R67, RZ, R68, RZ ;  /* 0x00000044ff43723e */ /* 0x000fe400048070ff */
[----:B0-----:R-:W-:-:S05]  /*2e540*/  @!P3 IADD3 R12, P5, R155, R12, RZ ;  /* 0x0000000c9b0cb210 */ /* 0x001fca0007fbe0ff */
[----:B------:R-:W-:Y:S01]  /*2e550*/  @!P3 IMAD.X R13, R154, 0x1, R13, P5 ;  /* 0x000000019a0db824 */ /* 0x000fe200028e060d */
[----:B------:R-:W-:-:S04]  /*2e560*/  ISETP.LT.OR P5, PT, R27, 0x91, !P0 ;  /* 0x000000911b00780c */ /* 0x000fc800047a1670 */
[----:B------:R0:W-:Y:S09]  /*2e570*/  @!P3 STG.E.U8 desc[UR52][R12.64+0x89], R67 ;  /* 0x000089430c00b986 */ /* 0x0001f2000c101134 */
[----:B0-----:R-:W0:Y:S02]  /*2e580*/  @!P5 LDC.64 R12, c[0x0][0x5c0] ;  /* 0x00017000ff0cdb82 */ /* 0x001e240000000a00 */
[----:B0-----:R-:W-:-:S05]  /*2e590*/  @!P5 IADD3 R12, P6, R10, R12, RZ ;  /* 0x0000000c0a0cd210 */ /* 0x001fca0007fde0ff */
[----:B------:R-:W-:-:S05]  /*2e5a0*/  @!P5 IMAD.X R13, R29, 0x1, R13, P6 ;  /* 0x000000011d0dd824 */ /* 0x000fca00030e060d */
[----:B------:R0:W-:Y:S01]  /*2e5b0*/  @!P5 STG.E.U8 desc[UR52][R12.64+0x90], R69 ;  /* 0x000090450c00d986 */ /* 0x0001e2000c101134 */
[----:B------:R-:W-:-:S13]  /*2e5c0*/  ISETP.LT.OR P5, PT, R27, 0x92, !P0 ;  /* 0x000000921b00780c */ /* 0x000fda00047a1670 */
[----:B0-----:R-:W0:Y:S01]  /*2e5d0*/  @!P5 LDC.64 R12, c[0x0][0x5c0] ;  /* 0x00017000ff0cdb82 */ /* 0x001e220000000a00 */
[----:B------:R-:W-:Y:S01]  /*2e5e0*/  F2FP.SATFINITE.E4M3.F32.PACK_AB_MERGE_C R71, RZ, R66, RZ ;  /* 0x00000042ff47723e */ /* 0x000fe200048070ff */
[----:B----4-:R-:W-:Y:S02]  /*2e5f0*/  FMUL R66, R192, UR4 ;  /* 0x00000004c0427c20 */ /* 0x010fe40008400000 */
[----:B------:R-:W4:Y:S01]  /*2e600*/  LDL.LU R192, [R1+0x418] ;  /* 0x0004180001c07983 */ /* 0x000f220000300800 */
[C---:B------:R-:W-:Y:S02]  /*2e610*/  LOP3.LUT P1, RZ, R2.reuse, 0x4000000, RZ, 0xc0, !PT ;  /* 0x0400000002ff7812 */ /* 0x040fe4000782c0ff */
[----:B------:R-:W-:Y:S01]  /*2e620*/  LOP3.LUT P4, RZ, R2, 0x800000, RZ, 0xc0, !PT ;  /* 0x0080000002ff7812 */ /* 0x000fe2000788c0ff */
[----:B------:R-:W4:Y:S01]  /*2e630*/  LDL.LU R195, [R1+0x41c] ;  /* 0x00041c0001c37983 */ /* 0x000f220000300800 */
[----:B------:R-:W-:Y:S01]  /*2e640*/  F2FP.SATFINITE.E4M3.F32.PACK_AB_MERGE_C R73, RZ, R66, RZ ;  /* 0x00000042ff49723e */ /* 0x000fe200048070ff */
[----:B---3--:R-:W-:-:S02]  /*2e650*/  FMUL R66, R191, UR4 ;  /* 0x00000004bf427c20 */ /* 0x008fc40008400000 */
[----:B------:R-:W3:Y:S01]  /*2e660*/  LDL.LU R191, [R1+0x420] ;  /* 0x0004200001bf7983 */ /* 0x000ee20000300800 */
[----:B0-----:R-:W-:Y:S02]  /*2e670*/  @!P5 IADD3 R12, P6, R10, R12, RZ ;  /* 0x0000000c0a0cd210 */ /* 0x001fe40007fde0ff */
[----:B------:R-:W-:-:S03]  /*2e680*/  F2FP.SATFINITE.E4M3.F32.PACK_AB_MERGE_C R69, RZ, R66, RZ ;  /* 0x00000042ff45723e */ /* 0x000fc600048070ff */
[----:B------:R-:W-:-:S05]  /*2e690*/  @!P5 IMAD.X R13, R29, 0x1, R13, P6 ;  /* 0x000000011d0dd824 */ /* 0x000fca00030e060d */
[----:B------:R5:W-:Y:S04]  /*2e6a0*/  @!P5 STG.E.U8 desc[UR52][R12.64+0x91], R71 ;  /* 0x000091470c00d986 */ /* 0x000be8000c101134 */
[----:B------:R-:W-:Y:S04]  /*2e6b0*/  @!P1 STG.E.U8 desc[UR52][R64.64+0x90], R73 ;  /* 0x0000904940009986 */ /* 0x000fe8000c101134 */
[----:B------:R0:W-:Y:S01]  /*2e6c0*/  @!P4 STG.E.U8 desc[UR52][R62.64+0x91], R69 ;  /* 0x000091453e00c986 */ /* 0x0001e2000c101134 */
[----:B-----5:R-:W-:-:S03]  /*2e6d0*/  FMUL R12, R194, UR4 ;  /* 0x00000004c20c7c20 */ /* 0x020fc60008400000 */
[----:B------:R-:W5:Y:S01]  /*2e6e0*/  LDL.LU R194, [R1+0x424] ;  /* 0x0004240001c27983 */ /* 0x000f620000300800 */
[----:B0-----:R-:W-:-:S05]  /*2e6f0*/  FMUL R62, R193, UR4 ;  /* 0x00000004c13e7c20 */ /* 0x001fca0008400000 */
[----:B------:R-:W-:Y:S01]  /*2e700*/  F2FP.SATFINITE.E4M3.F32.PACK_AB_MERGE_C R63, RZ, R62, RZ ;  /* 0x0000003eff3f723e */ /* 0x000fe200048070ff */
[----:B--2---:R-:W-:Y:S02]  /*2e710*/  FMUL R62, R190, UR4 ;  /* 0x00000004be3e7c20 */ /* 0x004fe40008400000 */
[----:B------:R-:W2:Y:S01]  /*2e720*/  LDL.LU R190, [R1+0x428] ;  /* 0x0004280001be7983 */ /* 0x000ea20000300800 */
[----:B------:R-:W-:Y:S02]  /*2e730*/  ISETP.LT.OR P5, PT, R27, 0x99, !P0 ;  /* 0x000000991b00780c */ /* 0x000fe400047a1670 */
[----:B------:R-:W-:Y:S01]  /*2e740*/  F2FP.SATFINITE.E4M3.F32.PACK_AB_MERGE_C R71, RZ, R12, RZ ;  /* 0x0000000cff47723e */ /* 0x000fe200048070ff */
[----:B------:R-:W5:Y:S10]  /*2e750*/  LDL.LU R193, [R1+0x42c] ;  /* 0x00042c0001c17983 */ /* 0x000f740000300800 */
[----:B------:R-:W0:Y:S02]  /*2e760*/  @!P5 LDC.64 R66, c[0x0][0x5c0] ;  /* 0x00017000ff42db82 */ /* 0x000e240000000a00 */
[----:B0-----:R-:W-:-:S05]  /*2e770*/  @!P5 IADD3 R66, P6, R10, R66, RZ ;  /* 0x000000420a42d210 */ /* 0x001fca0007fde0ff */
[----:B------:R-:W-:-:S05]  /*2e780*/  @!P5 IMAD.X R67, R29, 0x1, R67, P6 ;  /* 0x000000011d43d824 */ /* 0x000fca00030e0643 */
[----:B------:R0:W-:Y:S01]  /*2e790*/  @!P5 STG.E.U8 desc[UR52][R66.64+0x98], R71 ;  /* 0x000098474200d986 */ /* 0x0001e2000c101134 */
[----:B------:R-:W-:-:S13]  /*2e7a0*/  ISETP.LT.OR P5, PT, R27, 0x9a, !P0 ;  /* 0x0000009a1b00780c */ /* 0x000fda00047a1670 */
[----:B------:R-:W1:Y:S01]  /*2e7b0*/  @!P5 LDC.64 R12, c[0x0][0x5c0] ;  /* 0x00017000ff0cdb82 */ /* 0x000e620000000a00 */
[----:B------:R-:W-:Y:S02]  /*2e7c0*/  F2FP.SATFINITE.E4M3.F32.PACK_AB_MERGE_C R65, RZ, R62, RZ ;  /* 0x0000003eff41723e */ /* 0x000fe400048070ff */
[C---:B------:R-:W-:Y:S02]  /*2e7d0*/  LOP3.LUT P2, RZ, R2.reuse, 0x400000, RZ, 0xc0, !PT ;  /* 0x0040000002ff7812 */ /* 0x040fe4000784c0ff */
[----:B------:R-:W-:Y:S02]  /*2e7e0*/  LOP3.LUT P3, RZ, R2, 0x200000, RZ, 0xc0, !PT ;  /* 0x0020000002ff7812 */ /* 0x000fe4000786c0ff */
[----:B-1----:R-:W-:-:S05]  /*2e7f0*/  @!P5 IADD3 R12, P6, R10, R12, RZ ;  /* 0x0000000c0a0cd210 */ /* 0x002fca0007fde0ff */
[----:B------:R-:W-:-:S05]  /*2e800*/  @!P5 IMAD.X R13, R29, 0x1, R13, P6 ;  /* 0x000000011d0dd824 */ /* 0x000fca00030e060d */
[----:B------:R-:W-:Y:S04]  /*2e810*/  @!P5 STG.E.U8 desc[UR52][R12.64+0x99], R63 ;  /* 0x0000993f0c00d986 */ /* 0x000fe8000c101134 */
[----:B------:R-:W-:Y:S01]  /*2e820*/  @!P2 STG.E.U8 desc[UR52][R60.64+0x98], R65 ;  /* 0x000098413c00a986 */ /* 0x000fe2000c101134 */
[----:B----4-:R-:W-:-:S03]  /*2e830*/  FMUL R62, R192, UR4 ;  /* 0x00000004c03e7c20 */ /* 0x010fc60008400000 */
[----:B------:R-:W4:Y:S02]  /*2e840*/  LDL.LU R192, [R1+0x430] ;  /* 0x0004300001c07983 */ /* 0x000f240000300800 */
[----:B0-----:R-:W-:Y:S01]  /*2e850*/  F2FP.SATFINITE.E4M3.F32.PACK_AB_MERGE_C R67, RZ, R62, RZ ;  /* 0x0000003eff43723e */ /* 0x001fe200048070ff */
[----:B------:R-:W-:-:S05]  /*2e860*/  FMUL R62, R195, UR4 ;  /* 0x00000004c33e7c20 */ /* 0x000fca0008400000 */
[----:B------:R-:W-:Y:S01]  /*2e870*/  F2FP.SATFINITE.E4M3.F32.PACK_AB_MERGE_C R69, RZ, R62, RZ ;  /* 0x0000003eff45723e */ /* 0x000fe200048070ff */
[----:B---3--:R-:W-:Y:S02]  /*2e880*/  FMUL R62, R191, UR4 ;  /* 0x00000004bf3e7c20 */ /* 0x008fe40008400000 */
[----:B------:R-:W3:Y:S04]  /*2e890*/  LDL.LU R191, [R1+0x434] ;  /* 0x0004340001bf7983 */ /* 0x000ee80000300800 */
[----:B------:R2:W-:Y:S04]  /*2e8a0*/  @!P3 STG.E.U8 desc[UR52][R58.64+0x99], R67 ;  /* 0x000099433a00b986 */ /* 0x0005e8000c101134 */
[----:B------:R-:W3:Y:S01]  /*2e8b0*/  LDL.LU R196, [R1+0x438] ;  /* 0x0004380001c47983 */ /* 0x000ee20000300800 */
[----:B--2---:R-:W-:-:S03]  /*2e8c0*/  FMUL R58, R190, UR4 ;  /* 0x00000004be3a7c20 */ /* 0x004fc60008400000 */
[----:B------:R-:W2:Y:S01]  /*2e8d0*/  LDL.LU R190, [R1+0x43c] ;  /* 0x00043c0001be7983 */ /* 0x000ea20000300800 */
[C---:B------:R-:W-:Y:S02]  /*2e8e0*/  LOP3.LUT P4, RZ, R0.reuse, 0x40000, RZ, 0xc0, !PT ;  /* 0x0004000000ff7812 */ /* 0x040fe4000788c0ff */
[----:B------:R-:W-:Y:S01]  /*2e8f0*/  LOP3.LUT P1, RZ, R0, 0x2000, RZ, 0xc0, !PT ;  /* 0x0000200000ff7812 */ /* 0x000fe2000782c0ff */
[----:B-----5:R-:W-:Y:S01]  /*2e900*/  FMUL R60, R194, UR4 ;  /* 0x00000004c23c7c20 */ /* 0x020fe20008400000 */
[----:B------:R-:W-:Y:S01]  /*2e910*/  LOP3.LUT P5, RZ, R2, 0x80000, RZ, 0xc0, !PT ;  /* 0x0008000002ff7812 */ /* 0x000fe200078ac0ff */
[----:B------:R-:W5:Y:S03]  /*2e920*/  LDL.LU R195, [R1+0x440] ;  /* 0x0004400001c37983 */ /* 0x000f660000300800 */
[----:B------:R-:W-:-:S05]  /*2e930*/  F2FP.SATFINITE.E4M3.F32.PACK_AB_MERGE_C R59, RZ, R60, RZ ;  /* 0x0000003cff3b723e */ /* 0x000fca00048070ff */
[----:B------:R-:W0:Y:S08]  /*2e940*/  @!P4 LDC.64 R12, c[0x0][0x5c0] ;  /* 0x00017000ff0ccb82 */ /* 0x000e300000000a00 */
[----:B------:R-:W1:Y:S01]  /*2e950*/  @!P1 LDC.64 R60, c[0x0][0x5c0] ;  /* 0x00017000ff3c9b82 */ /* 0x000e620000000a00 */
[----:B------:R-:W-:Y:S01]  /*2e960*/  LOP3.LUT P6, RZ, R2, 0x20000, RZ, 0xc0, !PT ;  /* 0x0002000002ff7812 */ /* 0x000fe200078cc0ff */
[----:B------:R1:W-:Y:S01]  /*2e970*/  @!P5 STG.E.U8 desc[UR52][R56.64+0x90], R69 ;  /* 0x000090453800d986 */ /* 0x0003e2000c101134 */
[----:B------:R-:W-:-:S02]  /*2e980*/  F2FP.SATFINITE.E4M3.F32.PACK_AB_MERGE_C R63, RZ, R62, RZ ;  /* 0x0000003eff3f723e */ /* 0x000fc400048070ff */
[----:B0-----:R-:W-:-:S09]  /*2e990*/  @!P4 IADD3 R12, P5, R153, R12, RZ ;  /* 0x0000000c990cc210 */ /* 0x001fd20007fbe0ff */
[----:B------:R0:W-:Y:S01]  /*2e9a0*/  @!P6 STG.E.U8 desc[UR52][R54.64+0x91], R63 ;  /* 0x0000913f3600e986 */ /* 0x0001e2000c101134 */
[----:B------:R-:W-:Y:S01]  /*2e9b0*/  @!P4 IMAD.X R13, R152, 0x1, R13, P5 ;  /* 0x00000001980dc824 */ /* 0x000fe200028e060d */
[----:B-1----:R-:W-:Y:S01]  /*2e9c0*/  @!P1 IADD3 R56, P5, R143, R60, RZ ;  /* 0x0000003c8f389210 */ /* 0x002fe20007fbe0ff */
[----:B0-----:R-:W-:-:S04]  /*2e9d0*/  FMUL R54, R193, UR4 ;  /* 0x00000004c1367c20 */ /* 0x001fc80008400000 */
[----:B------:R-:W-:Y:S01]  /*2e9e0*/  @!P1 IMAD.X R57, R142, 0x1, R61, P5 ;  /* 0x000000018e399824 */ /* 0x000fe200028e063d */
[----:B------:R-:W-:Y:S01]  /*2e9f0*/  F2FP.SATFINITE.E4M3.F32.PACK_AB_MERGE_C R61, RZ, R54, RZ ;  /* 0x00000036ff3d723e */ /* 0x000fe200048070ff */
[----:B------:R0:W-:Y:S01]  /*2ea00*/  @!P4 STG.E.U8 desc[UR52][R12.64+0x90], R59 ;  /* 0x0000903b0c00c986 */ /* 0x0001e2000c101134 */
[C---:B------:R-:W-:Y:S02]  /*2ea10*/  LOP3.LUT P0, RZ, R2.reuse, 0x10000, RZ, 0xc0, !PT ;  /* 0x0001000002ff7812 */ /* 0x040fe4000780c0ff */
[----:B------:R-:W-:Y:S02]  /*2ea20*/  LOP3.LUT P2, RZ, R2, 0x8000, RZ, 0xc0, !PT ;  /* 0x0000800002ff7812 */ /* 0x000fe4000784c0ff */
[----:B------:R-:W-:-:S05]  /*2ea30*/  F2FP.SATFINITE.E4M3.F32.PACK_AB_MERGE_C R55, RZ, R58, RZ ;  /* 0x0000003aff37723e */ /* 0x000fca00048070ff */
[----:B------:R-:W-:Y:S04]  /*2ea40*/  @!P1 STG.E.U8 desc[UR52][R56.64+0x91], R55 ;  /* 0x0000913738009986 */ /* 0x000fe8000c101134 */
[----:B------:R-:W-:Y:S01]  /*2ea50*/  @!P0 STG.E.U8 desc[UR52][R52.64+0x98], R61 ;  /* 0x0000983d34008986 */ /* 0x000fe2000c101134 */
[----:B----4-:R-:W-:-:S03]  /*2ea60*/  FMUL R54, R192, UR4 ;  /* 0x00000004c0367c20 */ /* 0x010fc60008400000 */
[----:B------:R-:W4:Y:S04]  /*2ea70*/  LDL.LU R192, [R1+0x444] ;  /* 0x0004440001c07983 */ /* 0x000f280000300800 */
[----:B------:R-:W4:Y:S04]  /*2ea80*/  LDL.LU R194, [R1+0x448] ;  /* 0x0004480001c27983 */ /* 0x000f280000300800 */
[----:B------:R-:W4:Y:S01]  /*2ea90*/  LDL.LU R193, [R1+0x44c] ;  /* 0x00044c0001c17983 */ /* 0x000f220000300800 */
[----:B0-----:R-:W-:Y:S01]  /*2eaa0*/  F2FP.SATFINITE.E4M3.F32.PACK_AB_MERGE_C R59, RZ, R54, RZ ;  /* 0x00000036ff3b723e */ /* 0x001fe200048070ff */
[----:B---3--:R-:W-:-:S02]  /*2eab0*/  FMUL R54, R191, UR4 ;  /* 0x00000004bf367c20 */ /* 0x008fc40008400000 */
[----:B------:R-:W3:Y:S04]  /*2eac0*/  LDL.LU R191, [R1+0x450] ;  /* 0x0004500001bf7983 */ /* 0x000ee80000300800 */
[----:B------:R2:W-:Y:S02]  /*2ead0*/  @!P2 STG.E.U8 desc[UR52][R50.64+0x99], R59 ;  /* 0x0000993b3200a986 */ /* 0x0005e4000c101134 */
[----:B--2---:R-:W-:Y:S02]  /*2eae0*/  FMUL R50, R190, UR4 ;  /* 0x00000004be327c20 */ /* 0x004fe40008400000 */
[----:B------:R-:W2:Y:S01]  /*2eaf0*/  LDL.LU R190, [R1+0x454] ;  /* 0x0004540001be7983 */ /* 0x000ea20000300800 */
[----:B------:R-:W-:Y:S02]  /*2eb00*/  LOP3.LUT P3, RZ, R0, 0x4, RZ, 0xc0, !PT ;  /* 0x0000000400ff7812 */ /* 0x000fe4000786c0ff */
[----:B------:R-:W-:-:S04]  /*2eb10*/  LOP3.LUT P4, RZ, R2, 0x4000, RZ, 0xc0, !PT ;  /* 0x0000400002ff7812 */ /* 0x000fc8000788c0ff */
[----:B------:R-:W-:Y:S02]  /*2eb20*/  P2R R62, PR, RZ, 0x10 ;  /* 0x00000010ff3e7803 */ /* 0x000fe40000000000 */
[----:B------:R-:W-:-:S05]  /*2eb30*/  LOP3.LUT P4, RZ, R0, 0x200, RZ, 0xc0, !PT ;  /* 0x0000020000ff7812 */ /* 0x000fca000788c0ff */
[----:B------:R-:W0:Y:S08]  /*2eb40*/  @!P3 LDC.64 R12, c[0x0][0x5c0] ;  /* 0x00017000ff0cbb82 */ /* 0x000e300000000a00 */
[----:B------:R-:W1:Y:S01]  /*2eb50*/  @!P4 LDC.64 R56, c[0x0][0x5c0] ;  /* 0x00017000ff38cb82 */ /* 0x000e620000000a00 */
[C---:B------:R-:W-:Y:S02]  /*2eb60*/  LOP3.LUT P6, RZ, R0.reuse, 0x80, RZ, 0xc0, !PT ;  /* 0x0000008000ff7812 */ /* 0x040fe400078cc0ff */
[----:B------:R-:W-:-:S02]  /*2eb70*/  LOP3.LUT P1, RZ, R0, 0x40, RZ, 0xc0, !PT ;  /* 0x0000004000ff7812 */ /* 0x000fc4000782c0ff */
[----:B------:R-:W-:Y:S01]  /*2eb80*/  F2FP.SATFINITE.E4M3.F32.PACK_AB_MERGE_C R55, RZ, R54, RZ ;  /* 0x00000036ff37723e */ /* 0x000fe200048070ff */
[----:B------:R-:W-:Y:S01]  /*2eb90*/  FMUL R54, R196, UR4 ;  /* 0x00000004c4367c20 */ /* 0x000fe20008400000 */
[----:B0-----:R-:W-:-:S05]  /*2eba0*/  @!P3 IADD3 R12, P5, R133, R12, RZ ;  /* 0x0000000c850cb210 */ /* 0x001fca0007fbe0ff */
[----:B------:R-:W-:Y:S01]  /*2ebb0*/  @!P3 IMAD.X R13, R132, 0x1, R13, P5 ;  /* 0x00000001840db824 */ /* 0x000fe200028e060d */
[----:B-1----:R-:W-:-:S04]  /*2ebc0*/  @!P4 IADD3 R52, P5, R131, R56, RZ ;  /* 0x000000388334c210 */ /* 0x002fc80007fbe0ff */
[----:B------:R0:W-:Y:S01]  /*2ebd0*/  @!P3 STG.E.U8 desc[UR52][R12.64+0x98], R55 ;  /* 0x000098370c00b986 */ /* 0x0001e2000c101134 */
[----:B------:R-:W-:Y:S01]  /*2ebe0*/  F2FP.SATFINITE.E4M3.F32.PACK_AB_MERGE_C R51, RZ, R54, RZ ;  /* 0x00000036ff33723e */ /* 0x000fe200048070ff */
[----:B------:R-:W-:Y:S01]  /*2ebf0*/  @!P4 IMAD.X R53, R130, 0x1, R57, P5 ;  /* 0x000000018235c824 */ /* 0x000fe200028e0639 */
[----:B0-----:R-:W0:Y:S04]  /*2ec00*/  @!P6 LDC.64 R12, c[0x0][0x5c0] ;  /* 0x00017000ff0ceb82 */ /* 0x001e280000000a00 */
[----:B------:R1:W-:Y:S01]  /*2ec10*/  @!P4 STG.E.U8 desc[UR52][R52.64+0x99], R51 ;  /* 0x000099333400c986 */ /* 0x0003e2000c101134 */
[----:B------:R-:W-:Y:S02]  /*2ec20*/  ISETP.NE.AND P4, PT, R62, RZ, PT ;  /* 0x000000ff3e00720c */ /* 0x000fe40003f85270 */
[----:B------:R-:W-:-:S02]  /*2ec30*/  LOP3.LUT P5, RZ, R2, 0x2000, RZ, 0xc0, !PT ;  /* 0x0000200002ff7812 */ /* 0x000fc400078ac0ff */
[----:B------:R-:W-:Y:S01]  /*2ec40*/  F2FP.SATFINITE.E4M3.F32.PACK_AB_MERGE_C R57, RZ, R50, RZ ;  /* 0x00000032ff39723e */ /* 0x000fe200048070ff */
[----:B-1----:R-:W1:Y:S01]  /*2ec50*/  @!P1 LDC.64 R52, c[0x0][0x5c0] ;  /* 0x00017000ff349b82 */ /* 0x002e620000000a00 */
[----:B-----5:R-:W-:-:S07]  /*2ec60*/  FMUL R50, R195, UR4 ;  /* 0x00000004c3327c20 */ /* 0x020fce0008400000 */
[----:B------:R1:W-:Y:S01]  /*2ec70*/  @!P4 STG.E.U8 desc[UR52][R48.64+0x90], R57 ;  /* 0x000090393000c986 */ /* 0x0003e2000c101134 */
[----:B------:R-:W-:-:S05]  /*2ec80*/  F2FP.SATFINITE.E4M3.F32.PACK_AB_MERGE_C R55, RZ, R50, RZ ;  /* 0x00000032ff37723e */ /* 0x000fca00048070ff */
[----:B------:R5:W-:Y:S01]  /*2ec90*/  @!P5 STG.E.U8 desc[UR52][R46.64+0x91], R55 ;  /* 0x000091372e00d986 */ /* 0x000be2000c101134 */
[----:B0-----:R-:W-:-:S05]  /*2eca0*/  @!P6 IADD3 R12, P5, R129, R12, RZ ;  /* 0x0000000c810ce210 */ /* 0x001fca0007fbe0ff */
[----:B------:R-:W-:Y:S01]  /*2ecb0*/  @!P6 IMAD.X R13, R128, 0x1, R13, P5 ;  /* 0x00000001800de824 */ /* 0x000fe200028e060d */
[----:B-1----:R-:W-:-:S05]  /*2ecc0*/  @!P1 IADD3 R48, P5, R127, R52, RZ ;  /* 0x000000347f309210 */ /* 0x002fca0007fbe0ff */
[----:B------:R-:W-:Y:S02]  /*2ecd0*/  @!P1 IMAD.X R49, R126, 0x1, R53, P5 ;  /* 0x000000017e319824 */ /* 0x000fe400028e0635 */
[----:B----4-:R-:W-:Y:S02]  /*2ece0*/  FMUL R50, R192, UR4 ;  /* 0x00000004c0327c20 */ /* 0x010fe40008400000 */
[----:B------:R-:W4:Y:S01]  /*2ecf0*/  LDL.LU R192, [R1+0x458] ;  /* 0x0004580001c07983 */ /* 0x000f220000300800 */
[----:B-----5:R-:W-:Y:S02]  /*2ed00*/  FMUL R46, R193, UR4 ;  /* 0x00000004c12e7c20 */ /* 0x020fe40008400000 */
[----:B------:R-:W-:Y:S01]  /*2ed10*/  F2FP.SATFINITE.E4M3.F32.PACK_AB_MERGE_C R51, RZ, R50, RZ ;  /* 0x00000032ff33723e */ /* 0x000fe200048070ff */
[----:B------:R-:W-:Y:S02]  /*2ed20*/  FMUL R50, R194, UR4 ;  /* 0x00000004c2327c20 */ /* 0x000fe40008400000 */
[----:B------:R-:W5:Y:S01]  /*2ed30*/  LDL.LU R194, [R1+0x45c] ;  /* 0x00045c0001c27983 */ /* 0x000f620000300800 */
[----:B------:R-:W-:Y:S01]  /*2ed40*/  F2FP.SATFINITE.E4M3.F32.PACK_AB_MERGE_C R53, RZ, R46, RZ ;  /* 0x0000002eff35723e */ /* 0x000fe200048070ff */
[----:B---3--:R-:W-:-:S02]  /*2ed50*/  FMUL R46, R191, UR4 ;  /* 0x00000004bf2e7c20 */ /* 0x008fc40008400000 */
[----:B------:R-:W3:Y:S04]  /*2ed60*/  LDL.LU R191, [R1+0x460] ;  /* 0x0004600001bf7983 */ /* 0x000ee80000300800 */
[----:B------:R0:W-:Y:S02]  /*2ed70*/  @!P6 STG.E.U8 desc[UR52][R12.64+0x90], R51 ;  /* 0x000090330c00e986 */ /* 0x0001e4000c101134 */
[----:B0-----:R-:W-:Y:S01]  /*2ed80*/  F2FP.SATFINITE.E4M3.F32.PACK_AB_MERGE_C R51, RZ, R46, RZ ;  /* 0x0000002eff33723e */ /* 0x001fe200048070ff */
[----:B--2---:R-:W-:Y:S02]  /*2ed90*/  FMUL R46, R190, UR4 ;  /* 0x00000004be2e7c20 */ /* 0x004fe40008400000 */
[----:B------:R-:W2:Y:S01]  /*2eda0*/  LDL.LU R190, [R1+0x464] ;  /* 0x0004640001be7983 */ /* 0x000ea20000300800 */
[----:B------:R-:W-:-:S02]  /*2edb0*/  LOP3.LUT P3, RZ, R0, 0x10, RZ, 0xc0, !PT ;  /* 0x0000001000ff7812 */ /* 0x000fc4000786c0ff */
[----:B------:R-:W-:Y:S01]  /*2edc0*/  LOP3.LUT P4, RZ, R14, 0x10, RZ, 0xc0, !PT ;  /* 0x000000100eff7812 */ /* 0x000fe2000788c0ff */
[----:B------:R-:W5:Y:S01]  /*2edd0*/  LDL.LU R193, [R1+0x468] ;  /* 0x0004680001c17983 */ /* 0x000f620000300800 */
[----:B------:R-:W-:-:S09]  /*2ede0*/  F2FP.SATFINITE.E4M3.F32.PACK_AB_MERGE_C R47, RZ, R50, RZ ;  /* 0x00000032ff2f723e */ /* 0x000fd200048070ff */
[----:B------:R-:W0:Y:S01]  /*2edf0*/  @!P3 LDC.64 R12, c[0x0][0x5c0] ;  /* 0x00017000ff0cbb82 */ /* 0x000e220000000a00 */
[----:B------:R1:W-:Y:S01]  /*2ee00*/  @!P1 STG.E.U8 desc[UR52][R48.64+0x91], R47 ;  /* 0x0000912f30009986 */ /* 0x0003e2000c101134 */
[----:B------:R-:W-:-:S06]  /*2ee10*/  LOP3.LUT P0, RZ, R2, 0x1000, RZ, 0xc0, !PT ;  /* 0x0000100002ff7812 */ /* 0x000fcc000780c0ff */
[----:B-1----:R-:W1:Y:S07]  /*2ee20*/  @!P4 LDC.64 R48, c[0x0][0x5c0] ;  /* 0x00017000ff30cb82 */ /* 0x002e6e0000000a00 */
[----:B------:R4:W-:Y:S01]  /*2ee30*/  @!P0 STG.E.U8 desc[UR52][R44.64+0x98], R53 ;  /* 0x000098352c008986 */ /* 0x0009e2000c101134 */
[----:B------:R-:W-:Y:S02]  /*2ee40*/  LOP3.LUT P2, RZ, R2, 0x100, RZ, 0xc0, !PT ;  /* 0x0000010002ff7812 */ /* 0x000fe4000784c0ff */
[----:B0-----:R-:W-:-:S05]  /*2ee50*/  @!P3 IADD3 R12, P5, R125, R12, RZ ;  /* 0x0000000c7d0cb210 */ /* 0x001fca0007fbe0ff */
[----:B------:R-:W-:Y:S01]  /*2ee60*/  @!P3 IMAD.X R13, R115, 0x1, R13, P5 ;  /* 0x00000001730db824 */ /* 0x000fe200028e060d */
[----:B------:R-:W-:Y:S02]  /*2ee70*/  F2FP.SATFINITE.E4M3.F32.PACK_AB_MERGE_C R47, RZ, R46, RZ ;  /* 0x0000002eff2f723e */ /* 0x000fe400048070ff */
[----:B-1----:R-:W-:-:S03]  /*2ee80*/  @!P4 IADD3 R114, P5, R114, R48, RZ ;  /* 0x000000307272c210 */ /* 0x002fc60007fbe0ff */
[----:B------:R-:W-:Y:S02]  /*2ee90*/  @!P2 STG.E.U8 desc[UR52][R42.64+0x99], R51 ;  /* 0x000099332a00a986 */ /* 0x000fe4000c101134 */
[----:B------:R-:W-:Y:S02]  /*2eea0*/  @!P4 IMAD.X R115, R113, 0x1, R49, P5 ;  /* 0x000000017173c824 */ /* 0x000fe400028e0631 */
[----:B------:R-:W-:Y:S01]  /*2eeb0*/  @!P3 STG.E.U8 desc[UR52][R12.64+0x98], R47 ;  /* 0x0000982f0c00b986 */ /* 0x000fe2000c101134 */
[----:B----4-:R-:W-:-:S03]  /*2eec0*/  FMUL R44, R192, UR4 ;  /* 0x00000004c02c7c20 */ /* 0x010fc60008400000 */
[----:B------:R-:W4:Y:S04]  /*2eed0*/  LDL.LU R192, [R1+0x46c] ;  /* 0x00046c0001c07983 */ /* 0x000f280000300800 */
[----:B------:R-:W4:Y:S01]  /*2eee0*/  LDL.LU R195, [R1+0x470] ;  /* 0x0004700001c37983 */ /* 0x000f220000300800 */
[----:B------:R-:W-:Y:S01]  /*2eef0*/  F2FP.SATFINITE.E4M3.F32.PACK_AB_MERGE_C R45, RZ, R44, RZ ;  /* 0x0000002cff2d723e */ /* 0x000fe200048070ff */
[----:B---3--:R-:W-:Y:S02]  /*2ef00*/  FMUL R44, R191, UR4 ;  /* 0x00000004bf2c7c20 */ /* 0x008fe40008400000 */
[----:B------:R-:W3:Y:S04]  /*2ef10*/  LDL.LU R191, [R1+0x474] ;  /* 0x0004740001bf7983 */ /* 0x000ee80000300800 */
[----:B------:R0:W-:Y:S02]  /*2ef20*/  @!P4 STG.E.U8 desc[UR52][R114.64+0x99], R45 ;  /* 0x0000992d7200c986 */ /* 0x0001e4000c101134 */
[----:B0-----:R-:W-:Y:S01]  /*2ef30*/  F2FP.SATFINITE.E4M3.F32.PACK_AB_MERGE_C R45, RZ, R44, RZ ;  /* 0x0000002cff2d723e */ /* 0x001fe200048070ff */
[----:B--2---:R-:W-:-:S02]  /*2ef40*/  FMUL R44, R190, UR4 ;  /* 0x00000004be2c7c20 */ /* 0x004fc40008400000 */
[----:B------:R-:W2:Y:S01]  /*2ef50*/  LDL.LU R190, [R1+0x478] ;  /* 0x0004780001be7983 */ /* 0x000ea20000300800 */
[----:B------:R-:W-:-:S04]  /*2ef60*/  ISETP.GE.AND P5, PT, R26, 0x1, PT ;  /* 0x000000011a00780c */ /* 0x000fc80003fa6270 */
[----:B------:R-:W-:-:S13]  /*2ef70*/  ISETP.LT.OR P4, PT, R27, 0xa1, !P5 ;  /* 0x000000a11b00780c */ /* 0x000fda0006f81670 */
[----:B------:R-:W0:Y:S01]  /*2ef80*/  @!P4 LDC.64 R42, c[0x0][0x5c0] ;  /* 0x00017000ff2acb82 */ /* 0x000e220000000a00 */
[----:B-----5:R-:W-:Y:S01]  /*2ef90*/  FMUL R12, R194, UR4 ;  /* 0x00000004c20c7c20 */ /* 0x020fe20008400000 */
[----:B------:R-:W-:Y:S01]  /*2efa0*/  LOP3.LUT P6, RZ, R2, 0x800, RZ, 0xc0, !PT ;  /* 0x0000080002ff7812 */ /* 0x000fe200078cc0ff */
[----:B------:R-:W5:Y:S03]  /*2efb0*/  LDL.LU R194, [R1+0x47c] ;  /* 0x00047c0001c27983 */ /* 0x000f660000300800 */
[----:B------:R-:W-:Y:S02]  /*2efc0*/  F2FP.SATFINITE.E4M3.F32.PACK_AB_MERGE_C R47, RZ, R12, RZ ;  /* 0x0000000cff2f723e */ /* 0x000fe400048070ff */
[----:B0-----:R-:W-:-:S05]  /*2efd0*/  @!P4 IADD3 R42, P5, R10, R42, RZ ;  /* 0x0000002a0a2ac210 */ /* 0x001fca0007fbe0ff */
[----:B------:R-:W-:Y:S01]  /*2efe0*/  @!P4 IMAD.X R43, R29, 0x1, R43, P5 ;  /* 0x000000011d2bc824 */ /* 0x000fe200028e062b */
[----:B------:R-:W-:-:S04]  /*2eff0*/  ISETP.GE.AND P5, PT, R26, 0x1, PT ;  /* 0x000000011a00780c */ /* 0x000fc80003fa6270 */
[----:B------:R0:W-:Y:S01]  /*2f000*/  @!P4 STG.E.U8 desc[UR52][R42.64+0xa0], R47 ;  /* 0x0000a02f2a00c986 */ /* 0x0001e2000c101134 */
[----:B------:R-:W-:-:S13]  /*2f010*/  ISETP.LT.OR P4, PT, R27, 0xa2, !P5 ;  /* 0x000000a21b00780c */ /* 0x000fda0006f81670 */
[----:B------:R-:W1:Y:S01]  /*2f020*/  @!P4 LDC.64 R12, c[0x0][0x5c0] ;  /* 0x00017000ff0ccb82 */ /* 0x000e620000000a00 */
[----:B------:R-:W-:Y:S01]  /*2f030*/  LOP3.LUT P3, RZ, R2, 0x200, RZ, 0xc0, !PT ;  /* 0x0000020002ff7812 */ /* 0x000fe2000786c0ff */
[----:B0-----:R-:W-:Y:S01]  /*2f040*/  FMUL R42, R193, UR4 ;  /* 0x00000004c12a7c20 */ /* 0x001fe20008400000 */
[----:B------:R-:W-:Y:S01]  /*2f050*/  F2FP.SATFINITE.E4M3.F32.PACK_AB_MERGE_C R49, RZ, R44, RZ ;  /* 0x0000002cff31723e */ /* 0x000fe200048070ff */
[----:B------:R-:W5:Y:S03]  /*2f060*/  LDL.LU R193, [R1+0x480] ;  /* 0x0004800001c17983 */ /* 0x000f660000300800 */
[----:B------:R-:W-:Y:S02]  /*2f070*/  F2FP.SATFINITE.E4M3.F32.PACK_AB_MERGE_C R47, RZ, R42, RZ ;  /* 0x0000002aff2f723e */ /* 0x000fe400048070ff */
[----:B-1----:R-:W-:-:S05]  /*2f080*/  @!P4 IADD3 R12, P5, R10, R12, RZ ;  /* 0x0000000c0a0cc210 */ /* 0x002fca0007fbe0ff */
[----:B------:R-:W-:-:S05]  /*2f090*/  @!P4 IMAD.X R13, R29, 0x1, R13, P5 ;  /* 0x000000011d0dc824 */ /* 0x000fca00028e060d */
[----:B------:R4:W-:Y:S04]  /*2f0a0*/  @!P4 STG.E.U8 desc[UR52][R12.64+0xa1], R45 ;  /* 0x0000a12d0c00c986 */ /* 0x0009e8000c101134 */
[----:B------:R-:W-:Y:S04]  /*2f0b0*/  @!P6 STG.E.U8 desc[UR52][R40.64+0xa0], R49 ;  /* 0x0000a0312800e986 */ /* 0x000fe8000c101134 */
[----:B------:R0:W-:Y:S01]  /*2f0c0*/  @!P3 STG.E.U8 desc[UR52][R38.64+0xa1], R47 ;  /* 0x0000a12f2600b986 */ /* 0x0001e2000c101134 */
[----:B----4-:R-:W-:-:S03]  /*2f0d0*/  FMUL R12, R192, UR4 ;  /* 0x00000004c00c7c20 */ /* 0x010fc60008400000 */
[----:B------:R-:W4:Y:S01]  /*2f0e0*/  LDL.LU R192, [R1+0x484] ;  /* 0x0004840001c07983 */ /* 0x000f220000300800 */
[----:B0-----:R-:W-:-:S05]  /*2f0f0*/  FMUL R38, R195, UR4 ;  /* 0x00000004c3267c20 */ /* 0x001fca0008400000 */
[----:B------:R-:W-:Y:S01]  /*2f100*/  F2FP.SATFINITE.E4M3.F32.PACK_AB_MERGE_C R39, RZ, R38, RZ ;  /* 0x00000026ff27723e */ /* 0x000fe200048070ff */
[----:B---3--:R-:W-:Y:S02]  /*2f110*/  FMUL R38, R191, UR4 ;  /* 0x00000004bf267c20 */ /* 0x008fe40008400000 */
[----:B------:R-:W3:Y:S04]  /*2f120*/  LDL.LU R191, [R1+0x488] ;  /* 0x0004880001bf7983 */ /* 0x000ee80000300800 */
[----:B------:R-:W3:Y:S01]  /*2f130*/  LDL.LU R195, [R1+0x48c] ;  /* 0x00048c0001c37983 */ /* 0x000ee20000300800 */
[----:B------:R-:W-:Y:S01]  /*2f140*/  F2FP.SATFINITE.E4M3.F32.PACK_AB_MERGE_C R41, RZ, R38, RZ ;  /* 0x00000026ff29723e */ /* 0x000fe200048070ff */
[----:B--2---:R-:W-:Y:S02]  /*2f150*/  FMUL R38, R190, UR4 ;  /* 0x00000004be267c20 */ /* 0x004fe40008400000 */
[----:B------:R-:W2:Y:S01]  /*2f160*/  LDL.LU R190, [R1+0x490] ;  /* 0x0004900001be7983 */ /* 0x000ea20000300800 */
[----:B------:R-:W-:-:S04]  /*2f170*/  ISETP.GE.AND P5, PT, R26, 0x1, PT ;  /* 0x000000011a00780c */ /* 0x000fc80003fa6270 */
[----:B------:R-:W-:-:S13]  /*2f180*/  ISETP.LT.OR P4, PT, R27, 0xa9, !P5 ;  /* 0x000000a91b00780c */ /* 0x000fda0006f81670 */
[----:B------:R-:W0:Y:S01]  /*2f190*/  @!P4 LDC.64 R42, c[0x0][0x5c0] ;  /* 0x00017000ff2acb82 */ /* 0x000e220000000a00 */
[----:B------:R-:W-:Y:S02]  /*2f1a0*/  F2FP.SATFINITE.E4M3.F32.PACK_AB_MERGE_C R45, RZ, R12, RZ ;  /* 0x0000000cff2d723e */ /* 0x000fe400048070ff */
[----:B0-----:R-:W-:-:S05]  /*2f1b0*/  @!P4 IADD3 R42, P5, R10, R42, RZ ;  /* 0x0000002a0a2ac210 */ /* 0x001fca0007fbe0ff */
[----:B------:R-:W-:Y:S01]  /*2f1c0*/  @!P4 IMAD.X R43, R29, 0x1, R43, P5 ;  /* 0x000000011d2bc824 */ /* 0x000fe200028e062b */
[----:B------:R-:W-:-:S04]  /*2f1d0*/  ISETP.GE.AND P5, PT, R26, 0x1, PT ;  /* 0x000000011a00780c */ /* 0x000fc80003fa6270 */
[----:B------:R0:W-:Y:S01]  /*2f1e0*/  @!P4 STG.E.U8 desc[UR52][R42.64+0xa8], R45 ;  /* 0x0000a82d2a00c986 */ /* 0x0001e2000c101134 */
[----:B------:R-:W-:-:S13]  /*2f1f0*/  ISETP.LT.OR P4, PT, R27, 0xaa, !P5 ;  /* 0x000000aa1b00780c */ /* 0x000fda0006f81670 */
[----:B------:R-:W1:Y:S01]  /*2f200*/  @!P4 LDC.64 R12, c[0x0][0x5c0] ;  /* 0x00017000ff0ccb82 */ /* 0x000e620000000a00 */
[----:B0-----:R-:W-:Y:S01]  /*2f210*/  F2FP.SATFINITE.E4M3.F32.PACK_AB_MERGE_C R43, RZ, R38, RZ ;  /* 0x00000026ff2b723e */ /* 0x001fe200048070ff */
[----:B-----5:R-:W-:Y:S02]  /*2f220*/  FMUL R38, R194, UR4 ;  /* 0x00000004c2267c20 */ /* 0x020fe40008400000 */
[----:B------:R-:W5:Y:S01]  /*2f230*/  LDL.LU R194, [R1+0x494] ;  /* 0x0004940001c27983 */ /* 0x000f620000300800 */
[C---:B------:R-:W-:Y:S02]  /*2f240*/  LOP3.LUT P1, RZ, R2.reuse, 0x400, RZ, 0xc0, !PT ;  /* 0x0000040002ff7812 */ /* 0x040fe4000782c0ff */
[C---:B------:R-:W-:Y:S02]  /*2f250*/  LOP3.LUT P0, RZ, R2.reuse, 0x80, RZ, 0xc0, !PT ;  /* 0x0000008002ff7812 */ /* 0x040fe4000780c0ff */
[----:B------:R-:W-:Y:S02]  /*2f260*/  LOP3.LUT P2, RZ, R2, 0x40, RZ, 0xc0, !PT ;  /* 0x0000004002ff7812 */ /* 0x000fe4000784c0ff */
[----:B------:R-:W-:-:S02]  /*2f270*/  F2FP.SATFINITE.E4M3.F32.PACK_AB_MERGE_C R45, RZ, R38, RZ ;  /* 0x00000026ff2d723e */ /* 0x000fc400048070ff */
[----:B-1----:R-:W-:-:S05]  /*2f280*/  @!P4 IADD3 R12, P5, R10, R12, RZ ;  /* 0x0000000c0a0cc210 */ /* 0x002fca0007fbe0ff */
[----:B------:R-:W-:Y:S02]  /*2f290*/  @!P4 IMAD.X R13, R29, 0x1, R13, P5 ;  /* 0x000000011d0dc824 */ /* 0x000fe400028e060d */
[----:B------:R-:W-:Y:S02]  /*2f2a0*/  FMUL R38, R193, UR4 ;  /* 0x00000004c1267c20 */ /* 0x000fe40008400000 */
[----:B------:R-:W5:Y:S04]  /*2f2b0*/  LDL.LU R193, [R1+0x498] ;  /* 0x0004980001c17983 */ /* 0x000f680000300800 */
[----:B------:R0:W-:Y:S01]  /*2f2c0*/  @!P4 STG.E.U8 desc[UR52][R12.64+0xa9], R39 ;  /* 0x0000a9270c00c986 */ /* 0x0001e2000c101134 */
[----:B------:R-:W-:-:S03]  /*2f2d0*/  LOP3.LUT P4, RZ, R2, 0x20, RZ, 0xc0, !PT ;  /* 0x0000002002ff7812 */ /* 0x000fc6000788c0ff */
[----:B------:R-:W-:Y:S04]  /*2f2e0*/  @!P1 STG.E.U8 desc[UR52][R36.64+0xa8], R41 ;  /* 0x0000a82924009986 */ /* 0x000fe8000c101134 */
[----:B------:R1:W-:Y:S01]  /*2f2f0*/  @!P0 STG.E.U8 desc[UR52][R34.64+0xa9], R43 ;  /* 0x0000a92b22008986 */ /* 0x0003e2000c101134 */
[----:B0-----:R-:W-:-:S03]  /*2f300*/  F2FP.SATFINITE.E4M3.F32.PACK_AB_MERGE_C R13, RZ, R38, RZ ;  /* 0x00000026ff0d723e */ /* 0x001fc600048070ff */
[----:B------:R-:W-:Y:S04]  /*2f310*/  @!P2 STG.E.U8 desc[UR52][R32.64+0xa0], R45 ;  /* 0x0000a02d2000a986 */ /* 0x000fe8000c101134 */
[----:B------:R0:W-:Y:S01]  /*2f320*/  @!P4 STG.E.U8 desc[UR52][R30.64+0xa1], R13 ;  /* 0x0000a10d1e00c986 */ /* 0x0001e2000c101134 */
[----:B----4-:R-:W-:-:S03]  /*2f330*/  FMUL R12, R192, UR4 ;  /* 0x00000004c00c7c20 */ /* 0x010fc60008400000 */
[----:B------:R-:W4:Y:S02]  /*2f340*/  LDL.LU R192, [R1+0x49c] ;  /* 0x00049c0001c07983 */ /* 0x000f240000300800 */
[----:B-1----:R-:W-:Y:S01]  /*2f350*/  F2FP.SATFINITE.E4M3.F32.PACK_AB_MERGE_C R35, RZ, R12, RZ ;  /* 0x0000000cff23723e */ /* 0x002fe200048070ff */
[----:B---3--:R-:W-:Y:S02]  /*2f360*/  FMUL R12, R191, UR4 ;  /* 0x00000004bf0c7c20 */ /* 0x008fe40008400000 */
[----:B------:R-:W3:Y:S03]  /*2f370*/  LDL.LU R191, [R1+0x4a0] ;  /* 0x0004a00001bf7983 */ /* 0x000ee60000300800 */
[----:B0-----:R-:W-:Y:S01]  /*2f380*/  F2FP.SATFINITE.E4M3.F32.PACK_AB_MERGE_C R13, RZ, R12, RZ ;  /* 0x0000000cff0d723e */ /* 0x001fe200048070ff */
[----:B------:R-:W-:-:S05]  /*2f390*/  FMUL R12, R195, UR4 ;  /* 0x00000004c30c7c20 */ /* 0x000fca0008400000 */
[----:B------:R-:W-:Y:S01]  /*2f3a0*/  F2FP.SATFINITE.E4M3.F32.PACK_AB_MERGE_C R31, RZ, R12, RZ ;  /* 0x0000000cff1f723e */ /* 0x000fe200048070ff */
[----:B--2---:R-:W-:Y:S02]  /*2f3b0*/  FMUL R12, R190, UR4 ;  /* 0x00000004be0c7c20 */ /* 0x004fe40008400000 */
[----:B------:R-:W2:Y:S01]  /*2f3c0*/  LDL.LU R190, [R1+0x4a4] ;  /* 0x0004a40001be7983 */ /* 0x000ea20000300800 */
[C---:B------:R-:W-:Y:S02]  /*2f3d0*/  LOP3.LUT P6, RZ, R0.reuse, 0x100, RZ, 0xc0, !PT ;  /* 0x0000010000ff7812 */ /* 0x040fe400078cc0ff */
[----:B------:R-:W-:-:S11]  /*2f3e0*/  LOP3.LUT P3, RZ, R0, 0x20, RZ, 0xc0, !PT ;  /* 0x0000002000ff7812 */ /* 0x000fd6000786c0ff */
[----:B------:R-:W0:Y:S08]  /*2f3f0*/  @!P6 LDC.64 R38, c[0x0][0x5c0] ;  /* 0x00017000ff26eb82 */ /* 0x000e300000000a00 */
[----:B------:R-:W1:Y:S01]  /*2f400*/  @!P3 LDC.64 R36, c[0x0][0x5c0] ;  /* 0x00017000ff24bb82 */ /* 0x000e620000000a00 */
[----:B------:R-:W-:Y:S02]  /*2f410*/  F2FP.SATFINITE.E4M3.F32.PACK_AB_MERGE_C R33, RZ, R12, RZ ;  /* 0x0000000cff21723e */ /* 0x000fe400048070ff */
[----:B------:R-:W-:-:S02]  /*2f420*/  LOP3.LUT P5, RZ, R2, 0x4, RZ, 0xc0, !PT ;  /* 0x0000000402ff7812 */ /* 0x000fc400078ac0ff */
[----:B0-----:R-:W-:-:S05]  /*2f430*/  @!P6 IADD3 R112, P4, R112, R38, RZ ;  /* 0x000000267070e210 */ /* 0x001fca0007f9e0ff */
[----:B------:R-:W-:Y:S01]  /*2f440*/  @!P6 IMAD.X R113, R111, 0x1, R39, P4 ;  /* 0x000000016f71e824 */ /* 0x000fe200020e0627 */
[----:B-1----:R-:W-:-:S05]  /*2f450*/  @!P3 IADD3 R110, P4, R110, R36, RZ ;  /* 0x000000246e6eb210 */ /* 0x002fca0007f9e0ff */
[----:B------:R-:W-:Y:S01]  /*2f460*/  @!P3 IMAD.X R111, R109, 0x1, R37, P4 ;  /* 0x000000016d6fb824 */ /* 0x000fe200020e0625 */
[----:B------:R-:W-:Y:S01]  /*2f470*/  LOP3.LUT P4, RZ, R2, 0x10, RZ, 0xc0, !PT ;  /* 0x0000001002ff7812 */ /* 0x000fe2000788c0ff */
[----:B------:R-:W-:Y:S01]  /*2f480*/  @!P6 STG.E.U8 desc[UR52][R112.64+0xa0], R35 ;  /* 0x0000a0237000e986 */ /* 0x000fe2000c101134 */
[----:B-----5:R-:W-:-:S03]  /*2f490*/  FMUL R12, R194, UR4 ;  /* 0x00000004c20c7c20 */ /* 0x020fc60008400000 */
[----:B------:R-:W5:Y:S04]  /*2f4a0*/  LDL.LU R194, [R1+0x4a8] ;  /* 0x0004a80001c27983 */ /* 0x000f680000300800 */
[----:B------:R0:W-:Y:S04]  /*2f4b0*/  @!P3 STG.E.U8 desc[UR52][R110.64+0xa1], R13 ;  /* 0x0000a10d6e00b986 */ /* 0x0001e8000c101134 */
[----:B------:R-:W-:Y:S01]  /*2f4c0*/  @!P4 STG.E.U8 desc[UR52][R24.64+0xa8], R31 ;  /* 0x0000a81f1800c986 */ /* 0x000fe2000c101134 */
[----:B0-----:R-:W-:-:S03]  /*2f4d0*/  F2FP.SATFINITE.E4M3.F32.PACK_AB_MERGE_C R13, RZ, R12, RZ ;  /* 0x0000000cff0d723e */ /* 0x001fc600048070ff */
[----:B------:R0:W-:Y:S01]  /*2f4e0*/  @!P5 STG.E.U8 desc[UR52][R22.64+0xa9], R33 ;  /* 0x0000a9211600d986 */ /* 0x0001e2000c101134 */
[----:B------:R-:W-:-:S03]  /*2f4f0*/  FMUL R12, R193, UR4 ;  /* 0x00000004c10c7c20 */ /* 0x000fc60008400000 */
[----:B------:R-:W5:Y:S02]  /*2f500*/  LDL.LU R193, [R1+0x4ac] ;  /* 0x0004ac0001c17983 */ /* 0x000f640000300800 */
[----:B0-----:R-:W-:Y:S02]  /*2f510*/  F2FP.SATFINITE.E4M3.F32.PACK_AB_MERGE_C R23, RZ, R12, RZ ;  /* 0x0000000cff17723e */ /* 0x001fe400048070ff */
[C---:B------:R-:W-:Y:S02]  /*2f520*/  LOP3.LUT P1, RZ, R14.reuse, 0x8, RZ, 0xc0, !PT ;  /* 0x000000080eff7812 */ /* 0x040fe4000782c0ff */
[C---:B------:R-:W-:Y:S02]  /*2f530*/  LOP3.LUT P0, RZ, R14.reuse, 0x4, RZ, 0xc0, !PT ;  /* 0x000000040eff7812 */ /* 0x040fe4000780c0ff */
[C---:B------:R-:W-:Y:S02]  /*2f540*/  LOP3.LUT P2, RZ, R14.reuse, 0x2, RZ, 0xc0, !PT ;  /* 0x000000020eff7812 */ /* 0x040fe4000784c0ff */
[----:B------:R-:W-:-:S09]  /*2f550*/  LOP3.LUT P3, RZ, R14, 0x1, RZ, 0xc0, !PT ;  /* 0x000000010eff7812 */ /* 0x000fd2000786c0ff */
[----:B------:R-:W0:Y:S08]  /*2f560*/  @!P0 LDC.64 R32, c[0x0][0x5c0] ;  /* 0x00017000ff208b82 */ /* 0x000e300000000a00 */
[----:B------:R-:W1:Y:S01]  /*2f570*/  @!P3 LDC.64 R34, c[0x0][0x5c0] ;  /* 0x00017000ff22bb82 */ /* 0x000e620000000a00 */
[----:B----4-:R-:W-:Y:S02]  /*2f580*/  FMUL R12, R192, UR4 ;  /* 0x00000004c00c7c20 */ /* 0x010fe40008400000 */
[----:B------:R-:W4:Y:S03]  /*2f590*/  LDL.LU R192, [R1+0x4b0] ;  /* 0x0004b00001c07983 */ /* 0x000f260000300800 */
[----:B------:R-:W-:Y:S01]  /*2f5a0*/  F2FP.SATFINITE.E4M3.F32.PACK_AB_MERGE_C R25, RZ, R12, RZ ;  /* 0x0000000cff19723e */ /* 0x000fe200048070ff */
[----:B---3--:R-:W-:-:S02]  /*2f5b0*/  FMUL R12, R191, UR4 ;  /* 0x00000004bf0c7c20 */ /* 0x008fc40008400000 */
[----:B------:R-:W3:Y:S01]  /*2f5c0*/  LDL.LU R191, [R1+0x4b4] ;  /* 0x0004b40001bf7983 */ /* 0x000ee20000300800 */
[----:B--2---:R-:W-:-:S03]  /*2f5d0*/  FMUL R14, R190, UR4 ;  /* 0x00000004be0e7c20 */ /* 0x004fc60008400000 */
[----:B------:R-:W2:Y:S01]  /*2f5e0*/  LDL.LU R190, [R1+0x4b8] ;  /* 0x0004b80001be7983 */ /* 0x000ea20000300800 */
[----:B-1----:R-:W-:-:S05]  /*2f5f0*/  @!P3 IADD3 R108, P4, R108, R34, RZ ;  /* 0x000000226c6cb210 */ /* 0x002fca0007f9e0ff */
[----:B------:R-:W-:Y:S02]  /*2f600*/  @!P3 IMAD.X R109, R105, 0x1, R35, P4 ;  /* 0x00000001696db824 */ /* 0x000fe400020e0623 */
[----:B------:R-:W1:Y:S03]  /*2f610*/  @!P2 LDC.64 R34, c[0x0][0x5c0] ;  /* 0x00017000ff22ab82 */ /* 0x000e660000000a00 */
[----:B------:R0:W-:Y:S01]  /*2f620*/  @!P3 STG.E.U8 desc[UR52][R108.64+0xa8], R13 ;  /* 0x0000a80d6c00b986 */ /* 0x0001e2000c101134 */
[----:B------:R-:W-:Y:S02]  /*2f630*/  ISETP.GE.AND P5, PT, R26, 0x101, PT ;  /* 0x000001011a00780c */ /* 0x000fe40003fa6270 */
[C---:B------:R-:W-:Y:S02]  /*2f640*/  LOP3.LUT P4, RZ, R2.reuse, 0x8, RZ, 0xc0, !PT ;  /* 0x0000000802ff7812 */ /* 0x040fe4000788c0ff */
[----:B------:R-:W-:-:S02]  /*2f650*/  LOP3.LUT P6, RZ, R2, 0x2, RZ, 0xc0, !PT ;  /* 0x0000000202ff7812 */ /* 0x000fc400078cc0ff */
[----:B-1----:R-:W-:-:S05]  /*2f660*/  @!P2 IADD3 R104, P3, R104, R34, RZ ;  /* 0x000000226868a210 */ /* 0x002fca0007f7e0ff */
[----:B------:R-:W-:Y:S02]  /*2f670*/  @!P2 IMAD.X R105, R28, 0x1, R35, P3 ;  /* 0x000000011c69a824 */ /* 0x000fe400018e0623 */
[----:B------:R-:W1:Y:S03]  /*2f680*/  @!P1 LDC.64 R34, c[0x0][0x5c0] ;  /* 0x00017000ff229b82 */ /* 0x000e660000000a00 */
[----:B------:R-:W-:Y:S01]  /*2f690*/  @!P2 STG.E.U8 desc[UR52][R104.64+0xa9], R23 ;  /* 0x0000a9176800a986 */ /* 0x000fe2000c101134 */
[C---:B------:R-:W-:Y:S02]  /*2f6a0*/  ISETP.LT.OR P2, PT, R27.reuse, 0xa9, !P5 ;  /* 0x000000a91b00780c */ /* 0x040fe40006f41670 */
[----:B------:R-:W-:Y:S02]  /*2f6b0*/  ISETP.LT.OR P3, PT, R27, 0xaa, !P5 ;  /* 0x000000aa1b00780c */ /* 0x000fe40006f61670 */
[----:B------:R-:W-:Y:S01]  /*2f6c0*/  F2FP.SATFINITE.E4M3.F32.PACK_AB_MERGE_C R31, RZ, R12, RZ ;  /* 0x0000000cff1f723e */ /* 0x000fe200048070ff */
[----:B------:R0:W-:Y:S02]  /*2f6d0*/  @!P4 STG.E.U8 desc[UR52][R20.64+0xa0], R25 ;  /* 0x0000a0191400c986 */ /* 0x0001e4000c101134 */
[----:B0-----:R-:W-:-:S02]  /*2f6e0*/  @!P0 IADD3 R12, P4, R17, R32, RZ ;  /* 0x00000020110c8210 */ /* 0x001fc40007f9e0ff */
[----:B------:R0:W-:Y:S01]  /*2f6f0*/  @!P6 STG.E.U8 desc[UR52][R18.64+0xa1], R31 ;  /* 0x0000a11f1200e986 */ /* 0x0001e2000c101134 */
[----:B------:R-:W-:-:S03]  /*2f700*/  ISETP.GE.AND P6, PT, R26, 0x109, PT ;  /* 0x000001091a00780c */ /* 0x000fc60003fc6270 */
[----:B------:R-:W0:Y:S01]  /*2f710*/  @!P2 LDC.64 R36, c[0x0][0x5c0] ;  /* 0x00017000ff24ab82 */ /* 0x000e220000000a00 */
[----:B------:R-:W-:Y:S01]  /*2f720*/  @!P0 IMAD.X R13, R16, 0x1, R33, P4 ;  /* 0x00000001100d8824 */ /* 0x000fe200020e0621 */
[C---:B------:R-:W-:Y:S02]  /*2f730*/  ISETP.LT.OR P4, PT, R27.reuse, 0xa9, !P6 ;  /* 0x000000a91b00780c */ /* 0x040fe40007781670 */
[----:B------:R-:W-:Y:S02]  /*2f740*/  F2FP.SATFINITE.E4M3.F32.PACK_AB_MERGE_C R21, RZ, R14, RZ ;  /* 0x0000000eff15723e */ /* 0x000fe400048070ff */
[----:B------:R-:W-:Y:S02]  /*2f750*/  ISETP.LT.OR P5, PT, R27, 0xaa, !P6 ;  /* 0x000000aa1b00780c */ /* 0x000fe400077a1670 */
[----:B------:R-:W0:Y:S01]  /*2f760*/  @!P3 LDC.64 R24, c[0x0][0x5c0] ;  /* 0x00017000ff18bb82 */ /* 0x000e220000000a00 */
[----:B------:R0:W-:Y:S01]  /*2f770*/  @!P0 STG.E.U8 desc[UR52][R12.64+0xa0], R21 ;  /* 0x0000a0150c008986 */ /* 0x0001e2000c101134 */
[----:B-1----:R-:W-:Y:S01]  /*2f780*/  @!P1 IADD3 R14, P0, R15, R34, RZ ;  /* 0x000000220f0e9210 */ /* 0x002fe20007f1e0ff */
[----:B-----5:R-:W-:-:S04]  /*2f790*/  FMUL R16, R194, UR4 ;  /* 0x00000004c2107c20 */ /* 0x020fc80008400000 */
[----:B------:R-:W-:Y:S01]  /*2f7a0*/  @!P1 IMAD.X R15, R11, 0x1, R35, P0 ;  /* 0x000000010b0f9824 */ /* 0x000fe200000e0623 */
[----:B------:R-:W1:Y:S01]  /*2f7b0*/  @!P4 LDC.64 R26, c[0x0][0x5c0] ;  /* 0x00017000ff1acb82 */ /* 0x000e620000000a00 */
[----:B------:R-:W-:-:S07]  /*2f7c0*/  F2FP.SATFINITE.E4M3.F32.PACK_AB_MERGE_C R23, RZ, R16, RZ ;  /* 0x00000010ff17723e */ /* 0x000fce00048070ff */
[----:B0-----:R-:W0:Y:S01]  /*2f7d0*/  @!P5 LDC.64 R30, c[0x0][0x5c0] ;  /* 0x00017000ff1edb82 */ /* 0x001e220000000a00 */
[----:B------:R5:W-:Y:S01]  /*2f7e0*/  @!P1 STG.E.U8 desc[UR52][R14.64+0xa1], R23 ;  /* 0x0000a1170e009986 */ /* 0x000be2000c101134 */
[----:B------:R-:W-:-:S04]  /*2f7f0*/  @!P2 IADD3 R16, P0, P1, R10, R36, R9 ;  /* 0x000000240a10a210 */ /* 0x000fc8000791e009 */
[----:B------:R-:W-:Y:S02]  /*2f800*/  @!P2 IADD3.X R17, R29, R37, R8, P0, P1 ;  /* 0x000000251d11a210 */ /* 0x000fe400007e2408 */
[----:B------:R-:W-:-:S04]  /*2f810*/  @!P3 IADD3 R18, P0, P1, R10, R24, R9 ;  /* 0x000000180a12b210 */ /* 0x000fc8000791e009 */
[----:B------:R-:W-:Y:S01]  /*2f820*/  @!P3 IADD3.X R19, R29, R25, R8, P0, P1 ;  /* 0x000000191d13b210 */ /* 0x000fe200007e2408 */
[----:B------:R-:W-:Y:S01]  /*2f830*/  FMUL R11, R193, UR4 ;  /* 0x00000004c10b7c20 */ /* 0x000fe20008400000 */
[----:B------:R-:W-:-:S04]  /*2f840*/  @!P4 IADD3 R13, P0, P1, R3, R10, R9 ;  /* 0x0000000a030dc210 */ /* 0x000fc8000791e009 */
[----:B------:R-:W-:Y:S02]  /*2f850*/  F2FP.SATFINITE.E4M3.F32.PACK_AB_MERGE_C R21, RZ, R11, RZ ;  /* 0x0000000bff15723e */ /* 0x000fe400048070ff */
[CCC-:B------:R-:W-:Y:S02]  /*2f860*/  @!P4 IADD3.X R20, R4.reuse, R29.reuse, R8.reuse, P0, P1 ;  /* 0x0000001d0414c210 */ /* 0x1c0fe400007e2408 */
[----:B------:R-:W-:Y:S01]  /*2f870*/  @!P5 IADD3 R11, P0, P1, R3, R10, R9 ;  /* 0x0000000a030bd210 */ /* 0x000fe2000791e009 */
[----:B------:R0:W-:Y:S01]  /*2f880*/  @!P2 STG.E.U8 desc[UR52][R16.64+0xa8], R21 ;  /* 0x0000a8151000a986 */ /* 0x0001e2000c101134 */
[----:B-1----:R-:W-:Y:S02]  /*2f890*/  @!P4 IADD3 R10, P2, R13, R26, RZ ;  /* 0x0000001a0d0ac210 */ /* 0x002fe40007f5e0ff */
[----:B------:R-:W-:Y:S02]  /*2f8a0*/  @!P5 IADD3.X R22, R4, R29, R8, P0, P1 ;  /* 0x0000001d0416d210 */ /* 0x000fe400007e2408 */
[----:B0-----:R-:W-:Y:S01]  /*2f8b0*/  @!P5 IADD3 R12, P0, R11, R30, RZ ;  /* 0x0000001e0b0cd210 */ /* 0x001fe20007f1e0ff */
[----:B------:R-:W-:-:S02]  /*2f8c0*/  @!P4 IMAD.X R11, R20, 0x1, R27, P2 ;  /* 0x00000001140bc824 */ /* 0x000fc400010e061b */
[----:B----4-:R-:W-:-:S05]  /*2f8d0*/  FMUL R13, R192, UR4 ;  /* 0x00000004c00d7c20 */ /* 0x010fca0008400000 */
[----:B-----5:R-:W-:Y:S01]  /*2f8e0*/  F2FP.SATFINITE.E4M3.F32.PACK_AB_MERGE_C R23, RZ, R13, RZ ;  /* 0x0000000dff17723e */ /* 0x020fe200048070ff */
[----:B------:R-:W-:Y:S02]  /*2f8f0*/  @!P5 IMAD.X R13, R22, 0x1, R31, P0 ;  /* 0x00000001160dd824 */ /* 0x000fe400000e061f */
[----:B---3--:R-:W-:Y:S02]  /*2f900*/  FMUL R14, R191, UR4 ;  /* 0x00000004bf0e7c20 */ /* 0x008fe40008400000 */
[----:B------:R0:W-:Y:S03]  /*2f910*/  @!P3 STG.E.U8 desc[UR52][R18.64+0xa9], R23 ;  /* 0x0000a9171200b986 */ /* 0x0001e6000c101134 */
[----:B------:R-:W-:-:S05]  /*2f920*/  F2FP.SATFINITE.E4M3.F32.PACK_AB_MERGE_C R25, RZ, R14, RZ ;  /* 0x0000000eff19723e */ /* 0x000fca00048070ff */
[----:B------:R0:W-:Y:S01]  /*2f930*/  @!P4 STG.E.U8 desc[UR52][R10.64+0xa8], R25 ;  /* 0x0000a8190a00c986 */ /* 0x0001e2000c101134 */
[----:B--2---:R-:W-:-:S05]  /*2f940*/  FMUL R15, R190, UR4 ;  /* 0x00000004be0f7c20 */ /* 0x004fca0008400000 */
[----:B------:R-:W-:-:S05]  /*2f950*/  F2FP.SATFINITE.E4M3.F32.PACK_AB_MERGE_C R15, RZ, R15, RZ ;  /* 0x0000000fff0f723e */ /* 0x000fca00048070ff */
[----:B------:R0:W-:Y:S02]  /*2f960*/  @!P5 STG.E.U8 desc[UR52][R12.64+0xa9], R15 ;  /* 0x0000a90f0c00d986 */ /* 0x0001e4000c101134 */
.L_x_35:
[----:B------:R-:W-:Y:S05]  /*2f970*/  BSYNC B0 ;  /* 0x0000000000007941 */ /* 0x000fea0003800000 */
.L_x_31:
[----:B0-2---:R-:W2:Y:S04]  /*2f980*/  LDL.LU R11, [R1+0x4c8] ;  /* 0x0004c800010b7983 */ /* 0x005ea80000300800 */
[----:B------:R-:W2:Y:S01]  /*2f990*/  LDL.LU R10, [R1+0x4cc] ;  /* 0x0004cc00010a7983 */ /* 0x000ea20000300800 */
[----:B------:R-:W-:Y:S01]  /*2f9a0*/  ULDC UR6, c[0x0][0xc] ;  /* 0x0000030000067ab9 */ /* 0x000fe20000000800 */
[----:B------:R-:W-:Y:S01]  /*2f9b0*/  ULDC UR7, c[0x0][0x10] ;  /* 0x0000040000077ab9 */ /* 0x000fe20000000800 */
[----:B------:R-:W2:Y:S01]  /*2f9c0*/  LDC R13, c[0x0][0x14] ;  /* 0x00000500ff0d7b82 */ /* 0x000ea20000000800 */
[----:B------:R-:W-:Y:S01]  /*2f9d0*/  UIMAD.WIDE.U32 UR6, UR6, UR7, URZ ;  /* 0x00000007060672a5 */ /* 0x000fe2000f8e003f */
[----:B-----5:R-:W-:-:S05]  /*2f9e0*/  IMAD.MOV.U32 R12, RZ, RZ, -0x1 ;  /* 0xffffffffff0c7424 */ /* 0x020fca00078e00ff */
[----:B--2---:R-:W-:-:S04]  /*2f9f0*/  IMAD.WIDE.U32 R10, R13, UR6, R10 ;  /* 0x000000060d0a7c25 */ /* 0x004fc8000f8e000a */
[----:B------:R-:W-:Y:S01]  /*2fa00*/  IMAD R13, R13, UR7, RZ ;  /* 0x000000070d0d7c24 */ /* 0x000fe2000f8e02ff */
[----:B------:R-:W-:Y:S01]  /*2fa10*/  ULDC.64 UR6, c[0x0][0x650] ;  /* 0x0001940000067ab9 */ /* 0x000fe20000000a00 */
[----:B------:R-:W-:Y:S01]  /*2fa20*/  IMAD.MOV.U32 R27, RZ, RZ, R10 ;  /* 0x000000ffff1b7224 */ /* 0x000fe200078e000a */
[----:B------:R-:W-:Y:S01]  /*2fa30*/  ISETP.GE.U32.AND P0, PT, R10, UR6, PT ;  /* 0x000000060a007c0c */ /* 0x000fe2000bf06070 */
[----:B------:R-:W-:Y:S01]  /*2fa40*/  IMAD.IADD R29, R11, 0x1, R13 ;  /* 0x000000010b1d7824 */ /* 0x000fe200078e020d */
[----:B------:R-:W-:Y:S01]  /*2fa50*/  UMOV UR6, 0xffffffff ;  /* 0xffffffff00067882 */ /* 0x000fe20000000000 */
[----:B------:R-:W-:Y:S01]  /*2fa60*/  PRMT R11, RZ, 0x7610, R11 ;  /* 0x00007610ff0b7816 */ /* 0x000fe2000000000b */
[----:B------:R-:W-:Y:S02]  /*2fa70*/  IMAD.U32 R10, RZ, RZ, UR6 ;  /* 0x00000006ff0a7e24 */ /* 0x000fe4000f8e00ff */
[----:B------:R0:W-:Y:S01]  /*2fa80*/  STL [R1+0x4c8], R29 ;  /* 0x0004c81d01007387 */ /* 0x0001e20000100800 */
[----:B------:R-:W-:-:S03]  /*2fa90*/  ISETP.GE.U32.AND.EX P0, PT, R29, UR7, PT, P0 ;  /* 0x000000071d007c0c */ /* 0x000fc6000bf06100 */
[----:B------:R0:W-:Y:S04]  /*2faa0*/  STL [R1+0x4c4], R12 ;  /* 0x0004c40c01007387 */ /* 0x0001e80000100800 */
[----:B------:R0:W-:Y:S04]  /*2fab0*/  STL [R1+0x4cc], R27 ;  /* 0x0004cc1b01007387 */ /* 0x0001e80000100800 */
[----:B------:R0:W-:Y:S02]  /*2fac0*/  STL [R1+0x4bc], R10 ;  /* 0x0004bc0a01007387 */ /* 0x0001e40000100800 */
[----:B------:R-:W-:Y:S05]  /*2fad0*/  @P0 BRA `(.L_x_36) ;  /* 0x0000000400800947 */ /* 0x000fea0003800000 */
[----:B------:R-:W0:Y:S01]  /*2fae0*/  S2R R22, SR_CTAID.X ;  /* 0x0000000000167919 */ /* 0x000e220000002500 */
[----:B------:R-:W2:Y:S01]  /*2faf0*/  LDC.64 R16, c[0x0][0x628] ;  /* 0x00018a00ff107b82 */ /* 0x000ea20000000a00 */
[----:B------:R-:W-:Y:S01]  /*2fb00*/  ULDC UR6, c[0x0][0x150] ;  /* 0x0000540000067ab9 */ /* 0x000fe20000000800 */
[----:B------:R-:W-:Y:S01]  /*2fb10*/  IMAD.MOV.U32 R14, RZ, RZ, R27 ;  /* 0x000000ffff0e7224 */ /* 0x000fe200078e001b */
[----:B------:R-:W3:Y:S01]  /*2fb20*/  S2R R24, SR_CTAID.Y ;  /* 0x0000000000187919 */ /* 0x000ee20000002600 */
[----:B------:R-:W-:-:S04]  /*2fb30*/  IMAD.MOV.U32 R15, RZ, RZ, R29 ;  /* 0x000000ffff0f7224 */ /* 0x000fc800078e001d */
[----:B------:R-:W4:Y:S08]  /*2fb40*/  LDC R25, c[0x0][0x144] ;  /* 0x00005100ff197b82 */ /* 0x000f300000000800 */
[----:B------:R-:W3:Y:S08]  /*2fb50*/  LDC R18, c[0x0][0x630] ;  /* 0x00018c00ff127b82 */ /* 0x000ef00000000800 */
[----:B-1----:R-:W1:Y:S01]  /*2fb60*/  LDC.64 R20, c[0x0][0x620] ;  /* 0x00018800ff147b82 */ /* 0x002e620000000a00 */
[----:B--2---:R-:W-:-:S04]  /*2fb70*/  ISETP.NE.U32.AND P0, PT, R16, RZ, PT ;  /* 0x000000ff1000720c */ /* 0x004fc80003f05070 */
[----:B------:R-:W-:Y:S02]  /*2fb80*/  ISETP.NE.AND.EX P0, PT, R17, RZ, PT, P0 ;  /* 0x000000ff1100720c */ /* 0x000fe40003f05300 */
[----:B0-----:R-:W-:-:S05]  /*2fb90*/  I2FP.F32.U32 R10, R22 ;  /* 0x00000016000a7245 */ /* 0x001fca0000201000 */
[----:B------:R-:W-:-:S04]  /*2fba0*/  FMUL R10, R10, UR6 ;  /* 0x000000060a0a7c20 */ /* 0x000fc80008400000 */
[----:B------:R0:W2:Y:S02]  /*2fbb0*/  F2I.U32.TRUNC.NTZ R23, R10 ;  /* 0x0000000a00177305 */ /* 0x0000a4000020f000 */
[----:B---34-:R-:W-:Y:S05]  /*2fbc0*/  @!P0 BRA `(.L_x_37) ;  /* 0x0000000000288947 */ /* 0x018fea0003800000 */
[----:B0-----:R-:W0:Y:S02]  /*2fbd0*/  LDC R10, c[0x0][0x634] ;  /* 0x00018d00ff0a7b82 */ /* 0x001e240000000800 */
        /* <DEDUP_REMOVED lines=9> */
.L_x_37:
[-CC-:B------:R-:W-:Y:S01]  /*2fc70*/  SHF.R.U64 R33, R14, R18.reuse, R15.reuse ;  /* 0x000000120e217219 */ /* 0x180fe2000000120f */
[----:B------:R-:W3:Y:S01]  /*2fc80*/  LDC.64 R30, c[0x0][0x640] ;  /* 0x00019000ff1e7b82 */ /* 0x000ee20000000a00 */
[----:B0-----:R-:W-:Y:S01]  /*2fc90*/  SHF.R.U32.HI R10, RZ, R18, R15 ;  /* 0x00000012ff0a7219 */ /* 0x001fe2000001160f */
[----:B--2---:R-:W-:Y:S01]  /*2fca0*/  IMAD.MOV R23, RZ, RZ, -R23 ;  /* 0x000000ffff177224 */ /* 0x004fe200078e0a17 */
[----:B------:R-:W-:Y:S01]  /*2fcb0*/  IADD3 R13, P0, RZ, -R33, RZ ;  /* 0x80000021ff0d7210 */ /* 0x000fe20007f1e0ff */
[----:B------:R-:W-:Y:S01]  /*2fcc0*/  ULDC UR6, c[0x0][0x154] ;  /* 0x0000550000067ab9 */ /* 0x000fe20000000800 */
[----:B------:R-:W-:Y:S02]  /*2fcd0*/  IMAD.MOV.U32 R15, RZ, RZ, 0x1 ;  /* 0x00000001ff0f7424 */ /* 0x000fe400078e00ff */
[----:B------:R-:W-:Y:S01]  /*2fce0*/  IMAD R23, R25, R23, R22 ;  /* 0x0000001719177224 */ /* 0x000fe200078e0216 */
[----:B------:R-:W0:Y:S01]  /*2fcf0*/  LDC R14, c[0x0][0x618] ;  /* 0x00018600ff0e7b82 */ /* 0x000e220000000800 */
[----:B------:R-:W-:-:S02]  /*2fd00*/  IMAD.X R11, RZ, RZ, ~R10, P0 ;  /* 0x000000ffff0b7224 */ /* 0x000fc400000e0e0a */
[----:B------:R-:W-:Y:S02]  /*2fd10*/  IMAD.MOV.U32 R10, RZ, RZ, R27 ;  /* 0x000000ffff0a7224 */ /* 0x000fe400078e001b */
[-C--:B-1----:R-:W-:Y:S02]  /*2fd20*/  IMAD R12, R11, R20.reuse, RZ ;  /* 0x000000140b0c7224 */ /* 0x082fe400078e02ff */
[----:B------:R-:W-:Y:S01]  /*2fd30*/  IMAD.MOV.U32 R11, RZ, RZ, R29 ;  /* 0x000000ffff0b7224 */ /* 0x000fe200078e001d */
[----:B------:R-:W1:Y:S01]  /*2fd40*/  LDC R26, c[0x0][0x608] ;  /* 0x00018200ff1a7b82 */ /* 0x000e620000000800 */
[----:B------:R-:W-:-:S04]  /*2fd50*/  IMAD.WIDE.U32 R10, R13, R20, R10 ;  /* 0x000000140d0a7225 */ /* 0x000fc800078e000a */
[----:B------:R-:W-:-:S03]  /*2fd60*/  IMAD R13, R13, R21, R12 ;  /* 0x000000150d0d7224 */ /* 0x000fc600078e020c */
[----:B------:R-:W2:Y:S01]  /*2fd70*/  LDC R28, c[0x0][0x658] ;  /* 0x00019600ff1c7b82 */ /* 0x000ea20000000800 */
[----:B------:R-:W-:Y:S01]  /*2fd80*/  I2FP.F32.U32 R12, R24 ;  /* 0x00000018000c7245 */ /* 0x000fe20000201000 */
[----:B------:R-:W-:Y:S01]  /*2fd90*/  IMAD.IADD R11, R11, 0x1, R13 ;  /* 0x000000010b0b7824 */ /* 0x000fe200078e020d */
[----:B---3--:R-:W-:Y:S01]  /*2fda0*/  ISETP.NE.U32.AND P0, PT, R30, RZ, PT ;  /* 0x000000ff1e00720c */ /* 0x008fe20003f05070 */
[----:B------:R-:W-:Y:S02]  /*2fdb0*/  IMAD.MOV.U32 R13, RZ, RZ, -0x1 ;  /* 0xffffffffff0d7424 */ /* 0x000fe400078e00ff */
[----:B------:R-:W-:Y:S02]  /*2fdc0*/  FMUL R12, R12, UR6 ;  /* 0x000000060c0c7c20 */ /* 0x000fe40008400000 */
[----:B------:R-:W3:Y:S01]  /*2fdd0*/  LDC R21, c[0x0][0x148] ;  /* 0x00005200ff157b82 */ /* 0x000ee20000000800 */
[----:B0-----:R-:W-:Y:S01]  /*2fde0*/  SHF.R.U64 R18, R10, R14, R11 ;  /* 0x0000000e0a127219 */ /* 0x001fe2000000120b */
[----:B------:R0:W4:Y:S01]  /*2fdf0*/  F2I.U32.TRUNC.NTZ R19, R12 ;  /* 0x0000000c00137305 */ /* 0x000122000020f000 */
[----:B------:R-:W-:-:S02]  /*2fe00*/  ISETP.NE.AND.EX P0, PT, R31, RZ, PT, P0 ;  /* 0x000000ff1f00720c */ /* 0x000fc40003f05300 */
[----:B------:R-:W-:-:S03]  /*2fe10*/  SHF.R.U32.HI R11, RZ, R14, R11 ;  /* 0x0000000eff0b7219 */ /* 0x000fc6000001160b */
[----:B------:R-:W0:Y:S01]  /*2fe20*/  LDC R22, c[0x0][0x600] ;  /* 0x00018000ff167b82 */ /* 0x000e220000000800 */
[-CC-:B-1----:R-:W-:Y:S02]  /*2fe30*/  SHF.R.U64 R16, R18, R26.reuse, R11.reuse ;  /* 0x0000001a12107219 */ /* 0x182fe4000000120b */
[----:B------:R-:W-:-:S05]  /*2fe40*/  SHF.R.U32.HI R11, RZ, R26, R11 ;  /* 0x0000001aff0b7219 */ /* 0x000fca000001160b */
[----:B------:R-:W1:Y:S01]  /*2fe50*/  LDC R27, c[0x0][0x648] ;  /* 0x00019200ff1b7b82 */ /* 0x000e620000000800 */
[-CC-:B--2---:R-:W-:Y:S02]  /*2fe60*/  SHF.R.U64 R20, R16, R28.reuse, R11.reuse ;  /* 0x0000001c10147219 */ /* 0x184fe4000000120b */
[-C--:B------:R-:W-:Y:S02]  /*2fe70*/  SHF.L.U32 R13, R13, R28.reuse, RZ ;  /* 0x0000001c0d0d7219 */ /* 0x080fe400000006ff */
[-C--:B------:R-:W-:Y:S01]  /*2fe80*/  SHF.R.U32.HI R11, RZ, R28.reuse, R11 ;  /* 0x0000001cff0b7219 */ /* 0x080fe2000001160b */
[----:B------:R-:W-:Y:S01]  /*2fe90*/  IMAD.MOV.U32 R10, RZ, RZ, R20 ;  /* 0x000000ffff0a7224 */ /* 0x000fe200078e0014 */
[----:B------:R-:W-:Y:S01]  /*2fea0*/  SHF.L.U32 R206, R15, R28, RZ ;  /* 0x0000001c0fce7219 */ /* 0x000fe200000006ff */
[----:B------:R-:W2:Y:S01]  /*2feb0*/  LDC R29, c[0x0][0x638] ;  /* 0x00018e00ff1d7b82 */ /* 0x000ea20000000800 */
[----:B------:R-:W-:-:S07]  /*2fec0*/  LOP3.LUT R25, RZ, R13, RZ, 0x33, !PT ;  /* 0x0000000dff197212 */ /* 0x000fce00078e33ff */
[----:B------:R-:W0:Y:S01]  /*2fed0*/  LDC R32, c[0x0][0x610] ;  /* 0x00018400ff207b82 */ /* 0x000e220000000800 */
[----:B----4-:R-:W-:Y:S05]  /*2fee0*/  @!P0 BRA `(.L_x_38) ;  /* 0x0000000000288947 */ /* 0x010fea0003800000 */
[----:B------:R-:W4:Y:S02]  /*2fef0*/  LDC R15, c[0x0][0x64c] ;  /* 0x00019300ff0f7b82 */ /* 0x000f240000000800 */
[----:B----4-:R-:W-:-:S05]  /*2ff00*/  IADD3 R15, P0, R20, R15, RZ ;  /* 0x0000000f140f7210 */ /* 0x010fca0007f1e0ff */
[----:B------:R-:W-:-:S04]  /*2ff10*/  IMAD.X R17, RZ, RZ, R11, P0 ;  /* 0x000000ffff117224 */ /* 0x000fc800000e060b */
[----:B------:R-:W-:-:S04]  /*2ff20*/  IMAD.WIDE.U32 R10, R17, R30, RZ ;  /* 0x0000001e110a7225 */ /* 0x000fc800078e00ff */
[----:B0-----:R-:W-:-:S04]  /*2ff30*/  IMAD.WIDE.U32 R12, P0, R15, R31, R10 ;  /* 0x0000001f0f0c7225 */ /* 0x001fc8000780000a */
[----:B------:R-:W-:-:S04]  /*2ff40*/  IMAD.WIDE.U32 R10, R15, R30, RZ ;  /* 0x0000001e0f0a7225 */ /* 0x000fc800078e00ff */
[----:B------:R-:W-:Y:S01]  /*2ff50*/  IMAD.X R15, RZ, RZ, RZ, P0 ;  /* 0x000000ffff0f7224 */ /* 0x000fe200000e06ff */
[----:B------:R-:W-:Y:S01]  /*2ff60*/  IADD3 RZ, P0, R11, R12, RZ ;  /* 0x0000000c0bff7210 */ /* 0x000fe20007f1e0ff */
[----:B------:R-:W-:-:S04]  /*2ff70*/  IMAD.MOV.U32 R14, RZ, RZ, R13 ;  /* 0x000000ffff0e7224 */ /* 0x000fc800078e000d */
[----:B------:R-:W-:-:S08]  /*2ff80*/  IMAD.WIDE.U32.X R10, R17, R31, R14, P0 ;  /* 0x0000001f110a7225 */ /* 0x000fd000000e040e */
.L_x_38:
[----:B0-----:R-:W0:Y:S01]  /*2ff90*/  LDC R12, c[0x0][0x65c] ;  /* 0x00019700ff0c7b82 */ /* 0x001e220000000800 */
[----:B-1----:R-:W-:Y:S01]  /*2ffa0*/  SHF.R.U64 R10, R10, R27, R11 ;  /* 0x0000001b0a0a7219 */ /* 0x002fe2000000120b */
[----:B------:R-:W-:Y:S01]  /*2ffb0*/  VIADD R13, R22, 0xffffffff ;  /* 0xffffffff160d7836 */ /* 0x000fe20000000000 */
[----:B------:R-:W-:Y:S01]  /*2ffc0*/  LOP3.LUT R15, R16, R25, RZ, 0xc0, !PT ;  /* 0x00000019100f7212 */ /* 0x000fe200078ec0ff */
[----:B------:R-:W-:Y:S01]  /*2ffd0*/  IMAD.MOV R19, RZ, RZ, -R19 ;  /* 0x000000ffff137224 */ /* 0x000fe200078e0a13 */
[----:B------:R-:W-:Y:S01]  /*2ffe0*/  R2UR UR6, R33 ;  /* 0x00000000210672ca */ /* 0x000fe200000e0000 */
[----:B------:R-:W-:Y:S01]  /*2fff0*/  IMAD.MOV R11, RZ, RZ, -R10 ;  /* 0x000000ffff0b7224 */ /* 0x000fe200078e0a0a */
[----:B------:R-:W-:Y:S01]  /*30000*/  LOP3.LUT R13, R18, R13, RZ, 0xc0, !PT ;  /* 0x0000000d120d7212 */ /* 0x000fe200078ec0ff */
[----:B------:R-:W-:Y:S02]  /*30010*/  IMAD R206, R206, R10, R15 ;  /* 0x0000000acece7224 */ /* 0x000fe400078e020f */
[----:B--2---:R-:W-:-:S04]  /*30020*/  IMAD R10, R11, R29, R20 ;  /* 0x0000001d0b0a7224 */ /* 0x004fc800078e0214 */
[----:B------:R-:W-:Y:S02]  /*30030*/  IMAD R11, R10, R22, R13 ;  /* 0x000000160a0b7224 */ /* 0x000fe400078e020d */
[----:B------:R-:W-:Y:S02]  /*30040*/  IMAD.MOV.U32 R10, RZ, RZ, 0x1 ;  /* 0x00000001ff0a7424 */ /* 0x000fe400078e00ff */
[----:B------:R-:W-:-:S05]  /*30050*/  IMAD.U32 R13, RZ, RZ, UR6 ;  /* 0x00000006ff0d7e24 */ /* 0x000fca000f8e00ff */
[----:B------:R2:W-:Y:S01]  /*30060*/  STL [R1+0x4bc], R13 ;  /* 0x0004bc0d01007387 */ /* 0x0005e20000100800 */
[----:B0-----:R-:W-:-:S13]  /*30070*/  ISETP.NE.AND P0, PT, R12, 0x1, PT ;  /* 0x000000010c00780c */ /* 0x001fda0003f05270 */
[----:B---3--:R-:W-:-:S04]  /*30080*/  @P0 IMAD R23, R21, R19, R24 ;  /* 0x0000001315170224 */ /* 0x008fc800078e0218 */
[----:B------:R-:W-:-:S05]  /*30090*/  IMAD R206, R206, R32, R23 ;  /* 0x00000020cece7224 */ /* 0x000fca00078e0217 */
[----:B------:R-:W-:Y:S02]  /*300a0*/  SEL R12, R11, R206, !P0 ;  /* 0x000000ce0b0c7207 */ /* 0x000fe40004000000 */
[----:B------:R-:W-:Y:S02]  /*300b0*/  SEL R206, R206, R11, !P0 ;  /* 0x0000000bcece7207 */ /* 0x000fe40004000000 */
[----:B------:R-:W-:Y:S01]  /*300c0*/  PRMT R11, R10, 0x7610, R11 ;  /* 0x000076100a0b7816 */ /* 0x000fe2000000000b */
[----:B------:R2:W-:Y:S06]  /*300d0*/  STL [R1+0x4c4], R12 ;  /* 0x0004c40c01007387 */ /* 0x0005ec0000100800 */
.L_x_36:
[----:B------:R3:W-:Y:S01]  /*300e0*/  STL [R1+0x4c0], R206 ;  /* 0x0004c0ce01007387 */ /* 0x0007e20000100800 */
[----:B------:R-:W-:Y:S01]  /*300f0*/  LOP3.LUT P0, RZ, R11, 0xff, RZ, 0xc0, !PT ;  /* 0x000000ff0bff7812 */ /* 0x000fe2000780c0ff */
[----:B------:R-:W-:-:S04]  /*30100*/  UIMAD.WIDE.U32 UR6, UR61, -0x55555555, URZ ;  /* 0xaaaaaaab3d0678a5 */ /* 0x000fc8000f8e003f */
[----:B------:R-:W-:-:S04]  /*30110*/  USHF.R.U32.HI UR6, URZ, 0x2, UR7 ;  /* 0x000000023f067899 */ /* 0x000fc80008011607 */
[----:B------:R-:W-:-:S04]  /*30120*/  UIMAD UR61, UR6, -0x6, UR61 ;  /* 0xfffffffa063d78a4 */ /* 0x000fc8000f8e023d */
[----:B---3--:R-:W-:Y:S08]  /*30130*/  @P0 BRA `(.L_x_39) ;  /* 0xfffffd1000100947 */ /* 0x008ff0000383ffff */
[----:B------:R-:W-:Y:S05]  /*30140*/  EXIT ;  /* 0x000000000000794d */ /* 0x000fea0003800000 */
.L_x_3:
[----:B------:R-:W2:Y:S01]  /*30150*/  LDL R17, [R1+0x4cc] ;  /* 0x0004cc0001117983 */ /* 0x000ea20000100800 */
[----:B------:R-:W-:-:S03]  /*30160*/  ULDC.64 UR4, c[0x0][0x650] ;  /* 0x0001940000047ab9 */ /* 0x000fc60000000a00 */
[----:B------:R-:W3:Y:S01]  /*30170*/  LDL R18, [R1+0x4c8] ;  /* 0x0004c80001127983 */ /* 0x000ee20000100800 */
[----:B------:R-:W-:Y:S01]  /*30180*/  PRMT R6, RZ, 0x7610, R6 ;  /* 0x00007610ff067816 */ /* 0x000fe20000000006 */
[----:B------:R-:W-:Y:S02]  /*30190*/  IMAD.MOV.U32 R5, RZ, RZ, -0x1 ;  /* 0xffffffffff057424 */ /* 0x000fe400078e00ff */
[----:B------:R-:W-:Y:S02]  /*301a0*/  IMAD.MOV.U32 R4, RZ, RZ, -0x1 ;  /* 0xffffffffff047424 */ /* 0x000fe400078e00ff */
[----:B------:R-:W-:Y:S01]  /*301b0*/  IMAD.MOV.U32 R10, RZ, RZ, -0x1 ;  /* 0xffffffffff0a7424 */ /* 0x000fe200078e00ff */
[----:B--2---:R-:W-:-:S04]  /*301c0*/  ISETP.GE.U32.AND P0, PT, R17, UR4, PT ;  /* 0x0000000411007c0c */ /* 0x004fc8000bf06070 */
[----:B---3--:R-:W-:-:S13]  /*301d0*/  ISETP.GE.U32.AND.EX P0, PT, R18, UR5, PT, P0 ;  /* 0x0000000512007c0c */ /* 0x008fda000bf06100 */
[----:B------:R-:W-:Y:S05]  /*301e0*/  @P0 BRA `(.L_x_40) ;  /* 0x0000000400640947 */ /* 0x000fea0003800000 */
[----:B------:R-:W0:Y:S01]  /*301f0*/  LDC.64 R10, c[0x0][0x628] ;  /* 0x00018a00ff0a7b82 */ /* 0x000e220000000a00 */
[----:B------:R-:W-:Y:S02]  /*30200*/  IMAD.MOV.U32 R8, RZ, RZ, R17 ;  /* 0x000000ffff087224 */ /* 0x000fe400078e0011 */
        /* <DEDUP_REMOVED lines=16> */
.L_x_41:
[--C-:B------:R-:W-:Y:S01]  /*30310*/  SHF.R.U64 R10, R8, R12, R9.reuse ;  /* 0x0000000c080a7219 */ /* 0x100fe20000001209 */
[----:B------:R-:W-:Y:S01]  /*30320*/  IMAD.MOV.U32 R5, RZ, RZ, R18 ;  /* 0x000000ffff057224 */ /* 0x000fe200078e0012 */
[----:B------:R-:W-:Y:S01]  /*30330*/  I2FP.F32.U32 R6, R2 ;  /* 0x0000000200067245 */ /* 0x000fe20000201000 */
[----:B------:R-:W0:Y:S01]  /*30340*/  LDC R16, c[0x0][0x618] ;  /* 0x00018600ff107b82 */ /* 0x000e220000000800 */
[----:B------:R-:W-:Y:S01]  /*30350*/  SHF.R.U32.HI R3, RZ, R12, R9 ;  /* 0x0000000cff037219 */ /* 0x000fe20000011609 */
[----:B------:R-:W-:Y:S01]  /*30360*/  ULDC UR4, c[0x0][0x150] ;  /* 0x0000540000047ab9 */ /* 0x000fe20000000800 */
[----:B------:R-:W-:Y:S01]  /*30370*/  IADD3 R7, P0, RZ, -R10, RZ ;  /* 0x8000000aff077210 */ /* 0x000fe20007f1e0ff */
[----:B------:R-:W-:Y:S01]  /*30380*/  FMUL R9, R6, UR4 ;  /* 0x0000000406097c20 */ /* 0x000fe20008400000 */
[----:B------:R-:W-:Y:S01]  /*30390*/  IMAD.MOV.U32 R4, RZ, RZ, R17 ;  /* 0x000000ffff047224 */ /* 0x000fe200078e0011 */
[----:B------:R-:W-:Y:S02]  /*303a0*/  ULDC UR4, c[0x0][0x154] ;  /* 0x0000550000047ab9 */ /* 0x000fe40000000800 */
[----:B------:R-:W1:Y:S01]  /*303b0*/  LDC.64 R18, c[0x0][0x640] ;  /* 0x00019000ff127b82 */ /* 0x000e620000000a00 */
[----:B------:R-:W-:Y:S01]  /*303c0*/  IMAD.X R3, RZ, RZ, ~R3, P0 ;  /* 0x000000ffff037224 */ /* 0x000fe200000e0e03 */
[----:B------:R-:W2:Y:S01]  /*303d0*/  F2I.U32.TRUNC.NTZ R9, R9 ;  /* 0x0000000900097305 */ /* 0x000ea2000020f000 */
[----:B------:R-:W-:-:S04]  /*303e0*/  IMAD.WIDE.U32 R4, R7, R14, R4 ;  /* 0x0000000e07047225 */ /* 0x000fc800078e0004 */
[----:B------:R-:W-:Y:S01]  /*303f0*/  IMAD R6, R3, R14, RZ ;  /* 0x0000000e03067224 */ /* 0x000fe200078e02ff */
[----:B------:R-:W3:Y:S03]  /*30400*/  LDC R11, c[0x0][0x144] ;  /* 0x00005100ff0b7b82 */ /* 0x000ee60000000800 */
[----:B------:R-:W-:Y:S02]  /*30410*/  IMAD R3, R7, R15, R6 ;  /* 0x0000000f07037224 */ /* 0x000fe400078e0206 */
[----:B------:R-:W-:Y:S02]  /*30420*/  IMAD.MOV.U32 R6, RZ, RZ, -0x1 ;  /* 0xffffffffff067424 */ /* 0x000fe400078e00ff */
[----:B------:R-:W-:Y:S01]  /*30430*/  IMAD.IADD R3, R5, 0x1, R3 ;  /* 0x0000000105037824 */ /* 0x000fe200078e0203 */
[----:B------:R-:W4:Y:S01]  /*30440*/  LDC R12, c[0x0][0x608] ;  /* 0x00018200ff0c7b82 */ /* 0x000f220000000800 */
[----:B------:R-:W-:-:S03]  /*30450*/  I2FP.F32.U32 R5, R0 ;  /* 0x0000000000057245 */ /* 0x000fc60000201000 */
[-C--:B0-----:R-:W-:Y:S01]  /*30460*/  SHF.R.U64 R8, R4, R16.reuse, R3 ;  /* 0x0000001004087219 */ /* 0x081fe20000001203 */
[----:B--2---:R-:W-:Y:S01]  /*30470*/  IMAD.MOV R4, RZ, RZ, -R9 ;  /* 0x000000ffff047224 */ /* 0x004fe200078e0a09 */
[----:B------:R-:W-:Y:S01]  /*30480*/  SHF.R.U32.HI R3, RZ, R16, R3 ;  /* 0x00000010ff037219 */ /* 0x000fe20000011603 */
[----:B------:R-:W-:Y:S01]  /*30490*/  FMUL R5, R5, UR4 ;  /* 0x0000000405057c20 */ /* 0x000fe20008400000 */
[----:B------:R-:W0:Y:S01]  /*304a0*/  LDC R7, c[0x0][0x658] ;  /* 0x00019600ff077b82 */ /* 0x000e220000000800 */
[----:B-1----:R-:W-:-:S04]  /*304b0*/  ISETP.NE.U32.AND P0, PT, R18, RZ, PT ;  /* 0x000000ff1200720c */ /* 0x002fc80003f05070 */
[----:B------:R-:W-:-:S03]  /*304c0*/  ISETP.NE.AND.EX P0, PT, R19, RZ, PT, P0 ;  /* 0x000000ff1300720c */ /* 0x000fc60003f05300 */
[----:B------:R-:W1:Y:S01]  /*304d0*/  LDC R15, c[0x0][0x148] ;  /* 0x00005200ff0f7b82 */ /* 0x000e620000000800 */
[----:B---3--:R-:W-:Y:S02]  /*304e0*/  IMAD R17, R11, R4, R2 ;  /* 0x000000040b117224 */ /* 0x008fe400078e0202 */
[----:B------:R-:W-:-:S05]  /*304f0*/  IMAD.MOV.U32 R4, RZ, RZ, 0x1 ;  /* 0x00000001ff047424 */ /* 0x000fca00078e00ff */
[----:B------:R-:W2:Y:S01]  /*30500*/  LDC R14, c[0x0][0x600] ;  /* 0x00018000ff0e7b82 */ /* 0x000ea20000000800 */
[-CC-:B----4-:R-:W-:Y:S02]  /*30510*/  SHF.R.U64 R11, R8, R12.reuse, R3.reuse ;  /* 0x0000000c080b7219 */ /* 0x190fe40000001203 */
[----:B------:R-:W-:Y:S02]  /*30520*/  SHF.R.U32.HI R2, RZ, R12, R3 ;  /* 0x0000000cff027219 */ /* 0x000fe40000011603 */
[----:B------:R3:W4:Y:S03]  /*30530*/  F2I.U32.TRUNC.NTZ R12, R5 ;  /* 0x00000005000c7305 */ /* 0x000726000020f000 */
[----:B------:R-:W1:Y:S01]  /*30540*/  LDC R20, c[0x0][0x648] ;  /* 0x00019200ff147b82 */ /* 0x000e620000000800 */
[-C--:B0-----:R-:W-:Y:S02]  /*30550*/  SHF.R.U64 R13, R11, R7.reuse, R2 ;  /* 0x000000070b0d7219 */ /* 0x081fe40000001202 */
[----:B------:R-:W-:-:S02]  /*30560*/  SHF.L.U32 R6, R6, R7, RZ ;  /* 0x0000000706067219 */ /* 0x000fc400000006ff */
[-C--:B------:R-:W-:Y:S01]  /*30570*/  SHF.R.U32.HI R3, RZ, R7.reuse, R2 ;  /* 0x00000007ff037219 */ /* 0x080fe20000011602 */
[----:B------:R-:W-:Y:S01]  /*30580*/  IMAD.MOV.U32 R2, RZ, RZ, R13 ;  /* 0x000000ffff027224 */ /* 0x000fe200078e000d */
[----:B------:R-:W-:Y:S01]  /*30590*/  SHF.L.U32 R16, R4, R7, RZ ;  /* 0x0000000704107219 */ /* 0x000fe200000006ff */
[----:B------:R-:W0:Y:S01]  /*305a0*/  LDC R21, c[0x0][0x638] ;  /* 0x00018e00ff157b82 */ /* 0x000e220000000800 */
[----:B------:R-:W-:-:S07]  /*305b0*/  LOP3.LUT R22, RZ, R6, RZ, 0x33, !PT ;  /* 0x00000006ff167212 */ /* 0x000fce00078e33ff */
[----:B------:R-:W0:Y:S01]  /*305c0*/  LDC R23, c[0x0][0x610] ;  /* 0x00018400ff177b82 */ /* 0x000e220000000800 */
[----:B---34-:R-:W-:Y:S05]  /*305d0*/  @!P0 BRA `(.L_x_42) ;  /* 0x0000000000288947 */ /* 0x018fea0003800000 */
[----:B------:R-:W3:Y:S02]  /*305e0*/  LDC R2, c[0x0][0x64c] ;  /* 0x00019300ff027b82 */ /* 0x000ee40000000800 */
[----:B---3--:R-:W-:-:S05]  /*305f0*/  IADD3 R7, P0, R13, R2, RZ ;  /* 0x000000020d077210 */ /* 0x008fca0007f1e0ff */
        /* <DEDUP_REMOVED lines=8> */
.L_x_42:
[----:B------:R-:W3:Y:S01]  /*30680*/  LDC R4, c[0x0][0x65c] ;  /* 0x00019700ff047b82 */ /* 0x000ee20000000800 */
[----:B-1----:R-:W-:Y:S01]  /*30690*/  SHF.R.U64 R3, R2, R20, R3 ;  /* 0x0000001402037219 */ /* 0x002fe20000001203 */
[----:B--2---:R-:W-:Y:S01]  /*306a0*/  VIADD R5, R14, 0xffffffff ;  /* 0xffffffff0e057836 */ /* 0x004fe20000000000 */
[----:B------:R-:W-:Y:S01]  /*306b0*/  LOP3.LUT R2, R11, R22, RZ, 0xc0, !PT ;  /* 0x000000160b027212 */ /* 0x000fe200078ec0ff */
[----:B------:R-:W-:Y:S02]  /*306c0*/  IMAD.MOV R12, RZ, RZ, -R12 ;  /* 0x000000ffff0c7224 */ /* 0x000fe400078e0a0c */
[----:B------:R-:W-:Y:S02]  /*306d0*/  IMAD.MOV.U32 R6, RZ, RZ, 0x1 ;  /* 0x00000001ff067424 */ /* 0x000fe400078e00ff */
[----:B------:R-:W-:Y:S01]  /*306e0*/  IMAD R2, R16, R3, R2 ;  /* 0x0000000310027224 */ /* 0x000fe200078e0202 */
[----:B---3--:R-:W-:Y:S01]  /*306f0*/  ISETP.NE.AND P0, PT, R4, 0x1, PT ;  /* 0x000000010400780c */ /* 0x008fe20003f05270 */
[----:B------:R-:W-:Y:S01]  /*30700*/  IMAD.MOV R4, RZ, RZ, -R3 ;  /* 0x000000ffff047224 */ /* 0x000fe200078e0a03 */
[----:B------:R-:W-:-:S11]  /*30710*/  LOP3.LUT R3, R8, R5, RZ, 0xc0, !PT ;  /* 0x0000000508037212 */ /* 0x000fd600078ec0ff */
[----:B------:R-:W-:Y:S02]  /*30720*/  @P0 IMAD R17, R15, R12, R0 ;  /* 0x0000000c0f110224 */ /* 0x000fe400078e0200 */
[----:B0-----:R-:W-:Y:S02]  /*30730*/  IMAD R0, R4, R21, R13 ;  /* 0x0000001504007224 */ /* 0x001fe400078e020d */
[----:B------:R-:W-:Y:S02]  /*30740*/  IMAD R5, R2, R23, R17 ;  /* 0x0000001702057224 */ /* 0x000fe400078e0211 */
[----:B------:R-:W-:-:S05]  /*30750*/  IMAD R0, R0, R14, R3 ;  /* 0x0000000e00007224 */ /* 0x000fca00078e0203 */
[----:B------:R-:W-:Y:S02]  /*30760*/  SEL R4, R0, R5, !P0 ;  /* 0x0000000500047207 */ /* 0x000fe40004000000 */
[----:B------:R-:W-:-:S07]  /*30770*/  SEL R5, R5, R0, !P0 ;  /* 0x0000000005057207 */ /* 0x000fce0004000000 */
.L_x_40:
[----:B------:R-:W-:-:S08]  /*30780*/  NOP ;  /* 0x0000000000007918 */ /* 0x000fd00000000000 */
[----:B------:R-:W0:-:S00]  /*30790*/  USETMAXREG.DEALLOC.CTAPOOL 0x18 ;  /* 0x00000018000079c8 */ /* 0x000e0000080e0500 */
[----:B------:R-:W-:-:S13]  /*307a0*/  ISETP.NE.AND P0, PT, RZ, UR8, PT ;  /* 0x00000008ff007c0c */ /* 0x000fda000bf05270 */
[----:B------:R-:W-:Y:S05]  /*307b0*/  @P0 EXIT ;  /* 0x000000000000094d */ /* 0x000fea0003800000 */
[----:B0-----:R-:W-:Y:S01]  /*307c0*/  LOP3.LUT P0, RZ, R6, 0xff, RZ, 0xc0, !PT ;  /* 0x000000ff06ff7812 */ /* 0x001fe2000780c0ff */
[----:B------:R-:W-:Y:S02]  /*307d0*/  IMAD.MOV.U32 R6, RZ, RZ, 0x1 ;  /* 0x00000001ff067424 */ /* 0x000fe400078e00ff */
[----:B------:R-:W-:-:S10]  /*307e0*/  IMAD.MOV.U32 R7, RZ, RZ, RZ ;  /* 0x000000ffff077224 */ /* 0x000fd400078e00ff */
[----:B------:R-:W-:Y:S05]  /*307f0*/  @!P0 BRA `(.L_x_43) ;  /* 0x0000000c00548947 */ /* 0x000fea0003800000 */
[----:B------:R-:W0:Y:S01]  /*30800*/  LDC R0, c[0x0][0x28c] ;  /* 0x0000a300ff007b82 */ /* 0x000e220000000800 */
[----:B------:R-:W1:Y:S01]  /*30810*/  S2R R2, SR_TID.X ;  /* 0x0000000000027919 */ /* 0x000e620000002100 */
[----:B------:R-:W-:Y:S01]  /*30820*/  ULDC UR5, c[0x0][0x658] ;  /* 0x0001960000057ab9 */ /* 0x000fe20000000800 */
[----:B------:R-:W-:Y:S01]  /*30830*/  UMOV UR7, 0xffffffff ;  /* 0xffffffff00077882 */ /* 0x000fe20000000000 */
[----:B------:R-:W-:Y:S01]  /*30840*/  ULDC UR6, c[0x0][0xc] ;  /* 0x0000030000067ab9 */ /* 0x000fe20000000800 */
[----:B------:R-:W-:Y:S01]  /*30850*/  USHF.L.U32 UR8, UR7, UR5, URZ ;  /* 0x0000000507087299 */ /* 0x000fe2000800063f */
[----:B------:R-:W-:Y:S01]  /*30860*/  BSSY B0, `(.L_x_43) ;  /* 0x00000ce000007945 */ /* 0x000fe20003800000 */
[----:B------:R-:W-:Y:S01]  /*30870*/  UMOV UR9, 0x1 ;  /* 0x0000000100097882 */ /* 0x000fe20000000000 */
[----:B------:R-:W-:Y:S01]  /*30880*/  ULDC UR7, c[0x0][0x10] ;  /* 0x0000040000077ab9 */ /* 0x000fe20000000800 */
[----:B------:R-:W-:Y:S01]  /*30890*/  USHF.L.U32 UR18, UR9, UR5, URZ ;  /* 0x0000000509127299 */ /* 0x000fe2000800063f */
[----:B------:R-:W-:Y:S01]  /*308a0*/  IMAD.MOV.U32 R9, RZ, RZ, 0x1 ;  /* 0x00000001ff097424 */ /* 0x000fe200078e00ff */
[----:B------:R-:W-:Y:S01]  /*308b0*/  UIMAD.WIDE.U32 UR6, UR6, UR7, URZ ;  /* 0x00000007060672a5 */ /* 0x000fe2000f8e003f */
[----:B------:R-:W-:Y:S01]  /*308c0*/  IMAD.MOV.U32 R6, RZ, RZ, 0x1 ;  /* 0x00000001ff067424 */ /* 0x000fe200078e00ff */
[----:B------:R-:W-:Y:S01]  /*308d0*/  ULDC UR5, c[0x0][0x14] ;  /* 0x0000050000057ab9 */ /* 0x000fe20000000800 */
[----:B------:R-:W-:Y:S01]  /*308e0*/  IMAD.MOV.U32 R7, RZ, RZ, RZ ;  /* 0x000000ffff077224 */ /* 0x000fe200078e00ff */
[----:B------:R-:W-:-:S02]  /*308f0*/  UIMAD.WIDE.U32 UR20, UR6, UR5, URZ ;  /* 0x00000005061472a5 */ /* 0x000fc4000f8e003f */
[----:B------:R-:W-:Y:S01]  /*30900*/  UIMAD UR13, UR7, UR5, URZ ;  /* 0x00000005070d72a4 */ /* 0x000fe2000f8e023f */
[----:B------:R-:W-:Y:S01]  /*30910*/  ULDC UR4, c[0x0][0x600] ;  /* 0x0001800000047ab9 */ /* 0x000fe20000000800 */
[----:B------:R-:W-:Y:S02]  /*30920*/  ULOP3.LUT UR24, UR60, 0x2, URZ, 0xfc, !UPT ;  /* 0x000000023c187892 */ /* 0x000fe4000f8efc3f */
[----:B------:R-:W-:Y:S01]  /*30930*/  UIADD3 UR4, UR4, -0x1, URZ ;  /* 0xffffffff04047890 */ /* 0x000fe2000fffe03f */
[----:B0-----:R-:W-:Y:S01]  /*30940*/  VIADD R0, R0, 0x3f ;  /* 0x0000003f00007836 */ /* 0x001fe20000000000 */
[----:B------:R-:W-:Y:S02]  /*30950*/  ULOP3.LUT UR17, URZ, UR8, URZ, 0x33, !UPT ;  /* 0x000000083f117292 */ /* 0x000fe4000f8e333f */
[----:B------:R-:W-:Y:S02]  /*30960*/  UIADD3 UR13, UR21, UR13, URZ ;  /* 0x0000000d150d7290 */ /* 0x000fe4000fffe03f */
[----:B------:R-:W-:Y:S01]  /*30970*/  SHF.R.S32.HI R3, RZ, 0x1f, R0 ;  /* 0x0000001fff037819 */ /* 0x000fe20000011400 */
[----:B------:R-:W-:-:S03]  /*30980*/  ULDC.64 UR22, c[0x0][0x198] ;  /* 0x0000660000167ab9 */ /* 0x000fc60000000a00 */
[----:B------:R-:W-:Y:S02]  /*30990*/  LEA.HI R0, R3, R0, RZ, 0x6 ;  /* 0x0000000003007211 */ /* 0x000fe400078f30ff */
[C---:B-1----:R-:W-:Y:S02]  /*309a0*/  LOP3.LUT P2, RZ, R2.reuse, 0x7f, RZ, 0xc0, !PT ;  /* 0x0000007f02ff7812 */ /* 0x042fe4000784c0ff */
[----:B------:R-:W-:Y:S02]  /*309b0*/  SHF.R.S32.HI R0, RZ, 0x6, R0 ;  /* 0x00000006ff007819 */ /* 0x000fe40000011400 */
[----:B------:R-:W-:-:S03]  /*309c0*/  LOP3.LUT P0, RZ, R2, 0x1f, RZ, 0xc0, !PT ;  /* 0x0000001f02ff7812 */ /* 0x000fc6000780c0ff */
[----:B------:R-:W-:Y:S01]  /*309d0*/  VIADD R14, R0, 0x1 ;  /* 0x00000001000e7836 */ /* 0x000fe20000000000 */
[----:B------:R-:W-:-:S13]  /*309e0*/  PLOP3.LUT P0, PT, P0, P2, PT, 0x8a, 0x0 ;  /* 0x000000000000781c */ /* 0x000fda0000705172 */
.L_x_55:
[----:B------:R-:W-:-:S03]  /*309f0*/  UMOV UR5, 0xffffffff ;  /* 0xffffffff00057882 */ /* 0x000fc60000000000 */
[----:B------:R-:W-:Y:S05]  /*30a00*/  BRA.DIV UR5, `(.L_x_44) ;  /* 0x0000001205147947 */ /* 0x000fea000b800000 */
[----:B------:R-:W-:-:S13]  /*30a10*/  ELECT P1, URZ, PT ;  /* 0x00000000003f782f */ /* 0x000fda0003820000 */
.L_x_68:
[----:B------:R-:W0:Y:S01]  /*30a20*/  LDC R2, c[0x0][0x28c] ;  /* 0x0000a300ff027b82 */ /* 0x000e220000000800 */
[----:B------:R-:W-:Y:S01]  /*30a30*/  BSSY B1, `(.L_x_45) ;  /* 0x0000038000017945 */ /* 0x000fe20003800000 */
[----:B0-----:R-:W-:-:S13]  /*30a40*/  ISETP.LT.OR P1, PT, R2, 0x1, !P1 ;  /* 0x000000010200780c */ /* 0x001fda0004f21670 */
[----:B------:R-:W-:Y:S05]  /*30a50*/  @P1 BRA `(.L_x_46) ;  /* 0x0000000000d41947 */ /* 0x000fea0003800000 */
[----:B------:R-:W-:Y:S02]  /*30a60*/  IMAD R4, R4, 0xb0, RZ ;  /* 0x000000b004047824 */ /* 0x000fe400078e02ff */
[----:B------:R-:W-:Y:S02]  /*30a70*/  IMAD R5, R5, 0x180, RZ ;  /* 0x0000018005057824 */ /* 0x000fe400078e02ff */
[----:B------:R-:W-:Y:S02]  /*30a80*/  IMAD.MOV.U32 R13, RZ, RZ, RZ ;  /* 0x000000ffff0d7224 */ /* 0x000fe400078e00ff */
[----:B------:R-:W-:Y:S02]  /*30a90*/  IMAD.MOV.U32 R2, RZ, RZ, R14 ;  /* 0x000000ffff027224 */ /* 0x000fe400078e000e */
[----:B------:R-:W-:Y:S02]  /*30aa0*/  IMAD.MOV.U32 R3, RZ, RZ, R6 ;  /* 0x000000ffff037224 */ /* 0x000fe400078e0006 */
[----:B------:R-:W-:-:S07]  /*30ab0*/  IMAD.MOV.U32 R8, RZ, RZ, R7 ;  /* 0x000000ffff087224 */ /* 0x000fce00078e0007 */
.L_x_50:
[----:B------:R-:W0:Y:S01]  /*30ac0*/  S2R R12, SR_CgaCtaId ;  /* 0x00000000000c7919 */ /* 0x000e220000008800 */
[----:B------:R-:W-:-:S04]  /*30ad0*/  MOV R11, 0x400 ;  /* 0x00000400000b7802 */ /* 0x000fc80000000f00 */
[----:B0-----:R-:W-:Y:S02]  /*30ae0*/  LEA R15, R12, R11, 0x18 ;  /* 0x0000000b0c0f7211 */ /* 0x001fe400078ec0ff */
[----:B------:R-:W-:Y:S01]  /*30af0*/  SHF.L.U32 R11, R3, 0x1f, RZ ;  /* 0x0000001f030b7819 */ /* 0x000fe200000006ff */
[----:B------:R-:W0:Y:S02]  /*30b00*/  @!P2 LDC R12, c[0x0][0x500] ;  /* 0x00014000ff0cab82 */ /* 0x000e240000000800 */
[----:B------:R-:W-:-:S04]  /*30b10*/  IMAD R16, R8, 0x8, R15 ;  /* 0x0000000808107824 */ /* 0x000fc800078e020f */
[----:B------:R-:W1:Y:S02]  /*30b20*/  SYNCS.PHASECHK.TRANS64.TRYWAIT P1, [R16+URZ+0x30], R11 ;  /* 0x0000300b100075a7 */ /* 0x000e64000802017f */
[----:B-1----:R-:W-:Y:S05]  /*30b30*/  @!P1 BRA `(.L_x_47) ;  /* 0x0000000c00e89947 */ /* 0x002fea0003800000 */
.L_x_69:
[----:B------:R-:W-:Y:S01]  /*30b40*/  UPRMT UR5, UR24, 0x9910, URZ ;  /* 0x0000991018057896 */ /* 0x000fe2000800003f */
[----:B0-----:R0:W-:Y:S03]  /*30b50*/  @!P2 SYNCS.ARRIVE.TRANS64 RZ, [R16+URZ], R12 ;  /* 0x0000000c10ffa9a7 */ /* 0x0011e6000800003f */
[----:B------:R-:W-:-:S06]  /*30b60*/  UISETP.NE.AND UP0, UPT, UR5, 0x2, UPT ;  /* 0x000000020500788c */ /* 0x000fcc000bf05270 */
[----:B------:R-:W-:-:S13]  /*30b70*/  PLOP3.LUT P1, PT, PT, PT, UP0, 0x80, 0x0 ;  /* 0x000000000000781c */ /* 0x000fda0003f2f008 */
[----:B0-----:R-:W-:Y:S05]  /*30b80*/  @P1 BRA `(.L_x_48) ;  /* 0x0000000000041947 */ /* 0x001fea0003800000 */
[----:B------:R-:W-:Y:S01]  /*30b90*/  BPT.TRAP 0x1 ;  /* 0x000000040000795c */ /* 0x000fe20000300000 */
.L_x_48:
[----:B------:R-:W-:Y:S05]  /*30ba0*/  @P0 BRA `(.L_x_49) ;  /* 0x0000000000040947 */ /* 0x000fea0003800000 */
[----:B------:R-:W-:Y:S01]  /*30bb0*/  BPT.TRAP 0x1 ;  /* 0x000000040000795c */ /* 0x000fe20000300000 */
.L_x_49:
[--C-:B-1----:R-:W-:Y:S01]  /*30bc0*/  IMAD R11, R8, 0x6000, R15.reuse ;  /* 0x00006000080b7824 */ /* 0x102fe200078e020f */
[----:B------:R-:W-:Y:S01]  /*30bd0*/  R2UR UR9, R16 ;  /* 0x00000000100972ca */ /* 0x000fe200000e0000 */
[----:B------:R-:W-:Y:S01]  /*30be0*/  IMAD R15, R8, 0x2c00, R15 ;  /* 0x00002c00080f7824 */ /* 0x000fe200078e020f */
[----:B------:R-:W-:Y:S01]  /*30bf0*/  UIADD3 UR6, UP0, UR22, 0xf0, URZ ;  /* 0x000000f016067890 */ /* 0x000fe2000ff1e03f */
[----:B------:R-:W-:Y:S01]  /*30c00*/  VIADD R2, R2, 0xffffffff ;  /* 0xffffffff02027836 */ /* 0x000fe20000000000 */
[----:B------:R-:W-:Y:S01]  /*30c10*/  R2UR UR5, R11 ;  /* 0x000000000b0572ca */ /* 0x000fe200000e0000 */
[----:B------:R-:W-:Y:S01]  /*30c20*/  UIADD3 UR26, UP1, UR22, 0x1f0, URZ ;  /* 0x000001f0161a7890 */ /* 0x000fe2000ff3e03f */
[----:B------:R-:W-:Y:S01]  /*30c30*/  R2UR UR8, R15 ;  /* 0x000000000f0872ca */ /* 0x000fe200000e0000 */
[----:B------:R-:W-:Y:S01]  /*30c40*/  UIADD3.X UR7, URZ, UR23, URZ, UP0, !UPT ;  /* 0x000000173f077290 */ /* 0x000fe200087fe43f */
[----:B------:R-:W-:Y:S01]  /*30c50*/  R2UR UR11, R5 ;  /* 0x00000000050b72ca */ /* 0x000fe200000e0000 */
[----:B------:R-:W-:Y:S01]  /*30c60*/  VIADD R8, R8, 0x1 ;  /* 0x0000000108087836 */ /* 0x000fe20000000000 */
[C---:B------:R-:W-:Y:S01]  /*30c70*/  R2UR UR10, R13.reuse ;  /* 0x000000000d0a72ca */ /* 0x040fe200000e0000 */
[----:B------:R-:W-:Y:S01]  /*30c80*/  UIADD3.X UR27, URZ, UR23, URZ, UP1, !UPT ;  /* 0x000000173f1b7290 */ /* 0x000fe20008ffe43f */
[----:B------:R-:W-:Y:S01]  /*30c90*/  R2UR UR12, R10 ;  /* 0x000000000a0c72ca */ /* 0x000fe200000e0000 */
[----:B------:R-:W-:Y:S01]  /*30ca0*/  UMOV UR14, 0x0 ;  /* 0x00000000000e7882 */ /* 0x000fe20000000000 */
[----:B------:R-:W-:Y:S01]  /*30cb0*/  R2UR UR19, R4 ;  /* 0x00000000041372ca */ /* 0x000fe200000e0000 */
[----:B------:R-:W-:Y:S01]  /*30cc0*/  UMOV UR15, 0x10000000 ;  /* 0x10000000000f7882 */ /* 0x000fe20000000000 */
[----:B------:R-:W-:Y:S01]  /*30cd0*/  ISETP.GT.AND P3, PT, R2, 0x1, PT ;  /* 0x000000010200780c */ /* 0x000fe20003f64270 */
[----:B------:R-:W-:Y:S01]  /*30ce0*/  UIADD3 UR5, UR5, 0x180, URZ ;  /* 0x0000018005057890 */ /* 0x000fe2000fffe03f */
[----:B------:R-:W-:Y:S01]  /*30cf0*/  ISETP.NE.AND P1, PT, R8, 0x6, PT ;  /* 0x000000060800780c */ /* 0x000fe20003f25270 */
[----:B------:R-:W-:Y:S01]  /*30d00*/  UIADD3 UR16, UR8, 0x24180, URZ ;  /* 0x0002418008107890 */ /* 0x000fe2000fffe03f */
[----:B------:R-:W-:-:S02]  /*30d10*/  VIADD R13, R13, 0x40 ;  /* 0x000000400d0d7836 */ /* 0x000fc40000000000 */
[----:B------:R-:W-:Y:S02]  /*30d20*/  SEL R12, RZ, 0x1, P1 ;  /* 0x00000001ff0c7807 */ /* 0x000fe40000800000 */
[----:B------:R-:W-:Y:S01]  /*30d30*/  UMOV UR8, UR5 ;  /* 0x0000000500087c82 */ /* 0x000fe20008000000 */
[----:B------:R-:W-:Y:S01]  /*30d40*/  SEL R8, R8, RZ, P1 ;  /* 0x000000ff08087207 */ /* 0x000fe20000800000 */
[----:B------:R0:W-:Y:S01]  /*30d50*/  UTMALDG.3D [UR8], [UR6], desc[UR14] ;  /* 0x00000e08060075b4 */ /* 0x0001e20008011000 */
[----:B------:R-:W-:Y:S01]  /*30d60*/  LOP3.LUT R3, R3, R12, RZ, 0x3c, !PT ;  /* 0x0000000c03037212 */ /* 0x000fe200078e3cff */
[----:B0-----:R-:W-:Y:S01]  /*30d70*/  UMOV UR8, UR16 ;  /* 0x0000001000087c82 */ /* 0x001fe20008000000 */
[----:B------:R-:W-:Y:S02]  /*30d80*/  UMOV UR11, UR19 ;  /* 0x00000013000b7c82 */ /* 0x000fe40008000000 */
[----:B------:R0:W-:Y:S02]  /*30d90*/  UTMALDG.3D [UR8], [UR26], desc[UR14] ;  /* 0x00000e081a0075b4 */ /* 0x0001e40008011000 */
[----:B0-----:R-:W-:Y:S05]  /*30da0*/  @P3 BRA `(.L_x_50) ;  /* 0xfffffffc00443947 */ /* 0x001fea000383ffff */
.L_x_46:
[----:B------:R-:W-:Y:S05]  /*30db0*/  BSYNC B1 ;  /* 0x0000000000017941 */ /* 0x000fea0003800000 */
.L_x_45:
[----:B------:R-:W2:Y:S01]  /*30dc0*/  LDL.LU R16, [R1+0x4c8] ;  /* 0x0004c80001107983 */ /* 0x000ea20000300800 */
[----:B------:R-:W-:Y:S01]  /*30dd0*/  LOP3.LUT P1, RZ, R9, 0xff, RZ, 0xc0, !PT ;  /* 0x000000ff09ff7812 */ /* 0x000fe2000782c0ff */
[C---:B------:R-:W-:Y:S01]  /*30de0*/  IMAD.IADD R4, R0.reuse, 0x1, R7 ;  /* 0x0000000100047824 */ /* 0x040fe200078e0207 */
[----:B------:R-:W-:Y:S01]  /*30df0*/  ULDC.64 UR6, c[0x0][0x650] ;  /* 0x0001940000067ab9 */ /* 0x000fe20000000a00 */
[----:B------:R-:W3:Y:S01]  /*30e00*/  LDL.LU R15, [R1+0x4cc] ;  /* 0x0004cc00010f7983 */ /* 0x000ee20000300800 */
[----:B------:R-:W-:Y:S01]  /*30e10*/  ISETP.GE.U32.AND P3, PT, R0, 0x6, PT ;  /* 0x000000060000780c */ /* 0x000fe20003f66070 */
[----:B------:R-:W-:Y:S01]  /*30e20*/  BSSY B1, `(.L_x_51) ;  /* 0x000006f000017945 */ /* 0x000fe20003800000 */
[----:B------:R-:W-:Y:S01]  /*30e30*/  IMAD.MOV.U32 R10, RZ, RZ, -0x1 ;  /* 0xffffffffff0a7424 */ /* 0x000fe200078e00ff */
[----:B------:R-:W-:-:S06]  /*30e40*/  PRMT R9, RZ, 0x7610, R9 ;  /* 0x00007610ff097816 */ /* 0x000fcc0000000009 */
[----:B------:R-:W0:Y:S01]  /*30e50*/  @P1 S2R R3, SR_CgaCtaId ;  /* 0x0000000000031919 */ /* 0x000e220000008800 */
[----:B------:R-:W-:-:S04]  /*30e60*/  @P1 MOV R2, 0x400 ;  /* 0x0000040000021802 */ /* 0x000fc80000000f00 */
[----:B0-----:R-:W-:-:S04]  /*30e70*/  @P1 LEA R2, R3, R2, 0x18 ;  /* 0x0000000203021211 */ /* 0x001fc800078ec0ff */
[----:B------:R0:W-:Y:S01]  /*30e80*/  @P1 SYNCS.ARRIVE.TRANS64.A1T0 RZ, [R2+URZ+0x78], RZ ;  /* 0x000078ff02ff19a7 */ /* 0x0001e2000810003f */
[----:B------:R-:W-:-:S04]  /*30e90*/  ISETP.GT.U32.AND P1, PT, R4, 0x5, PT ;  /* 0x000000050400780c */ /* 0x000fc80003f24070 */
[----:B------:R-:W-:Y:S01]  /*30ea0*/  ISETP.LT.U32.AND P1, PT, R0, 0x6, P1 ;  /* 0x000000060000780c */ /* 0x000fe20000f21070 */
[----:B0-----:R-:W-:-:S05]  /*30eb0*/  IMAD.WIDE.U32 R2, R4, -0x55555555, RZ ;  /* 0xaaaaaaab04027825 */ /* 0x001fca00078e00ff */
[----:B------:R-:W-:Y:S02]  /*30ec0*/  SHF.R.U32.HI R5, RZ, 0x2, R3 ;  /* 0x00000002ff057819 */ /* 0x000fe40000011603 */
[----:B------:R-:W-:Y:S02]  /*30ed0*/  SEL R3, RZ, 0x1, !P1 ;  /* 0x00000001ff037807 */ /* 0x000fe40004800000 */
[----:B------:R-:W-:Y:S01]  /*30ee0*/  PRMT R2, RZ, 0x7610, R2 ;  /* 0x00007610ff027816 */ /* 0x000fe20000000002 */
[----:B------:R-:W-:Y:S01]  /*30ef0*/  IMAD R7, R5, -0x6, R4 ;  /* 0xfffffffa05077824 */ /* 0x000fe200078e0204 */
[----:B------:R-:W-:Y:S01]  /*30f00*/  LOP3.LUT R6, R6, R3, RZ, 0x3c, !PT ;  /* 0x0000000306067212 */ /* 0x000fe200078e3cff */
[----:B------:R-:W-:-:S03]  /*30f10*/  IMAD.MOV.U32 R4, RZ, RZ, -0x1 ;  /* 0xffffffffff047424 */ /* 0x000fc600078e00ff */
[----:B------:R-:W-:Y:S01]  /*30f20*/  @P3 LOP3.LUT R6, R6, 0x1, R5, 0x78, !PT ;  /* 0x0000000106063812 */ /* 0x000fe200078e7805 */
[----:B------:R-:W-:Y:S01]  /*30f30*/  IMAD.MOV.U32 R5, RZ, RZ, -0x1 ;  /* 0xffffffffff057424 */ /* 0x000fe200078e00ff */
[----:B---3--:R-:W-:-:S04]  /*30f40*/  IADD3 R15, P1, R15, UR20, RZ ;  /* 0x000000140f0f7c10 */ /* 0x008fc8000ff3e0ff */
[----:B--2---:R-:W-:Y:S01]  /*30f50*/  IADD3.X R16, R16, UR13, RZ, P1, !PT ;  /* 0x0000000d10107c10 */ /* 0x004fe20008ffe4ff */
[----:B------:R0:W-:Y:S01]  /*30f60*/  STL [R1+0x4cc], R15 ;  /* 0x0004cc0f01007387 */ /* 0x0001e20000100800 */
[----:B------:R-:W-:-:S03]  /*30f70*/  ISETP.GE.U32.AND P1, PT, R15, UR6, PT ;  /* 0x000000060f007c0c */ /* 0x000fc6000bf26070 */
[----:B------:R0:W-:Y:S01]  /*30f80*/  STL [R1+0x4c8], R16 ;  /* 0x0004c81001007387 */ /* 0x0001e20000100800 */
[----:B------:R-:W-:-:S13]  /*30f90*/  ISETP.GE.U32.AND.EX P1, PT, R16, UR7, PT, P1 ;  /* 0x0000000710007c0c */ /* 0x000fda000bf26110 */
[----:B0-----:R-:W-:Y:S05]  /*30fa0*/  @P1 BRA `(.L_x_52) ;  /* 0x0000000400581947 */ /* 0x001fea0003800000 */
[----:B------:R-:W0:Y:S01]  /*30fb0*/  S2R R8, SR_CTAID.X ;  /* 0x0000000000087919 */ /* 0x000e220000002500 */
[----:B------:R-:W1:Y:S01]  /*30fc0*/  LDC R11, c[0x0][0x65c] ;  /* 0x00019700ff0b7b82 */ /* 0x000e620000000800 */
[----:B------:R-:W-:Y:S01]  /*30fd0*/  ULDC UR5, c[0x0][0x150] ;  /* 0x0000540000057ab9 */ /* 0x000fe20000000800 */
[----:B------:R-:W-:Y:S01]  /*30fe0*/  ULDC.64 UR6, c[0x0][0x628] ;  /* 0x00018a0000067ab9 */ /* 0x000fe20000000a00 */
[----:B------:R-:W2:Y:S01]  /*30ff0*/  S2R R5, SR_CTAID.Y ;  /* 0x0000000000057919 */ /* 0x000ea20000002600 */
[----:B------:R-:W-:Y:S01]  /*31000*/  ISETP.NE.U32.AND P1, PT, RZ, UR6, PT ;  /* 0x00000006ff007c0c */ /* 0x000fe2000bf25070 */
[----:B------:R-:W-:-:S03]  /*31010*/  ULDC UR8, c[0x0][0x630] ;  /* 0x00018c0000087ab9 */ /* 0x000fc60000000800 */
[----:B------:R-:W3:Y:S01]  /*31020*/  LDC R3, c[0x0][0x144] ;  /* 0x00005100ff037b82 */ /* 0x000ee20000000800 */
[----:B------:R-:W-:-:S07]  /*31030*/  ISETP.NE.AND.EX P1, PT, RZ, UR7, PT, P1 ;  /* 0x00000007ff007c0c */ /* 0x000fce000bf25310 */
[----:B------:R-:W4:Y:S01]  /*31040*/  LDC R12, c[0x0][0x148] ;  /* 0x00005200ff0c7b82 */ /* 0x000f220000000800 */
[----:B-1----:R-:W-:Y:S02]  /*31050*/  ISETP.NE.AND P4, PT, R11, 0x1, PT ;  /* 0x000000010b00780c */ /* 0x002fe40003f85270 */
[----:B0-----:R-:W-:Y:S02]  /*31060*/  I2FP.F32.U32 R2, R8 ;  /* 0x0000000800027245 */ /* 0x001fe40000201000 */
[----:B--2---:R-:W-:-:S03]  /*31070*/  I2FP.F32.U32 R4, R5 ;  /* 0x0000000500047245 */ /* 0x004fc60000201000 */
[----:B------:R-:W-:Y:S01]  /*31080*/  FMUL R2, R2, UR5 ;  /* 0x0000000502027c20 */ /* 0x000fe20008400000 */
[----:B------:R-:W-:Y:S02]  /*31090*/  ULDC UR5, c[0x0][0x154] ;  /* 0x0000550000057ab9 */ /* 0x000fe40000000800 */
[----:B------:R-:W-:-:S03]  /*310a0*/  FMUL R10, R4, UR5 ;  /* 0x00000005040a7c20 */ /* 0x000fc60008400000 */
[----:B------:R-:W0:Y:S08]  /*310b0*/  F2I.U32.TRUNC.NTZ R2, R2 ;  /* 0x0000000200027305 */ /* 0x000e30000020f000 */
[----:B------:R-:W1:Y:S01]  /*310c0*/  F2I.U32.TRUNC.NTZ R10, R10 ;  /* 0x0000000a000a7305 */ /* 0x000e62000020f000 */
[----:B0-----:R-:W-:Y:S02]  /*310d0*/  IMAD.MOV R4, RZ, RZ, -R2 ;  /* 0x000000ffff047224 */ /* 0x001fe400078e0a02 */
[----:B------:R-:W-:-:S02]  /*310e0*/  IMAD.MOV.U32 R2, RZ, RZ, R15 ;  /* 0x000000ffff027224 */ /* 0x000fc400078e000f */
[----:B---3--:R-:W-:Y:S02]  /*310f0*/  IMAD R8, R3, R4, R8 ;  /* 0x0000000403087224 */ /* 0x008fe400078e0208 */
[----:B-1----:R-:W-:-:S04]  /*31100*/  IMAD.MOV R3, RZ, RZ, -R10 ;  /* 0x000000ffff037224 */ /* 0x002fc800078e0a0a */
[----:B----4-:R-:W-:Y:S02]  /*31110*/  @P4 IMAD R8, R12, R3, R5 ;  /* 0x000000030c084224 */ /* 0x010fe400078e0205 */
[----:B------:R-:W-:Y:S01]  /*31120*/  IMAD.MOV.U32 R3, RZ, RZ, R16 ;  /* 0x000000ffff037224 */ /* 0x000fe200078e0010 */
[----:B------:R-:W-:Y:S06]  /*31130*/  @!P1 BRA `(.L_x_53) ;  /* 0x0000000000289947 */ /* 0x000fec0003800000 */
[----:B------:R-:W-:Y:S02]  /*31140*/  ULDC UR5, c[0x0][0x634] ;  /* 0x00018d0000057ab9 */ /* 0x000fe40000000800 */
[----:B------:R-:W-:-:S05]  /*31150*/  IADD3 R3, P1, R15, UR5, RZ ;  /* 0x000000050f037c10 */ /* 0x000fca000ff3e0ff */
[----:B------:R-:W-:-:S04]  /*31160*/  IMAD.X R11, RZ, RZ, R16, P1 ;  /* 0x000000ffff0b7224 */ /* 0x000fc800008e0610 */
[----:B------:R-:W-:-:S04]  /*31170*/  IMAD.WIDE.U32 R4, R11, UR6, RZ ;  /* 0x000000060b047c25 */ /* 0x000fc8000f8e00ff */
[----:B------:R-:W-:-:S04]  /*31180*/  IMAD.WIDE.U32 R4, P1, R3, UR7, R4 ;  /* 0x0000000703047c25 */ /* 0x000fc8000f820004 */
[----:B------:R-:W-:-:S04]  /*31190*/  IMAD.WIDE.U32 R2, R3, UR6, RZ ;  /* 0x0000000603027c25 */ /* 0x000fc8000f8e00ff */
[----:B------:R-:W-:Y:S01]  /*311a0*/  IMAD.MOV.U32 R2, RZ, RZ, R5 ;  /* 0x000000ffff027224 */ /* 0x000fe200078e0005 */
[----:B------:R-:W-:Y:S01]  /*311b0*/  IADD3 RZ, P3, R3, R4, RZ ;  /* 0x0000000403ff7210 */ /* 0x000fe20007f7e0ff */
[----:B------:R-:W-:-:S04]  /*311c0*/  IMAD.X R3, RZ, RZ, RZ, P1 ;  /* 0x000000ffff037224 */ /* 0x000fc800008e06ff */
[----:B------:R-:W-:-:S08]  /*311d0*/  IMAD.WIDE.U32.X R2, R11, UR7, R2, P3 ;  /* 0x000000070b027c25 */ /* 0x000fd000098e0402 */
.L_x_53:
[--C-:B------:R-:W-:Y:S01]  /*311e0*/  SHF.R.U64 R10, R2, UR8, R3.reuse ;  /* 0x00000008020a7c19 */ /* 0x100fe20008001203 */
[----:B------:R-:W-:Y:S01]  /*311f0*/  ULDC.64 UR6, c[0x0][0x620] ;  /* 0x0001880000067ab9 */ /* 0x000fe20000000a00 */
[----:B------:R-:W-:Y:S01]  /*31200*/  SHF.R.U32.HI R2, RZ, UR8, R3 ;  /* 0x00000008ff027c19 */ /* 0x000fe20008011603 */
[----:B------:R-:W-:Y:S01]  /*31210*/  IMAD.MOV.U32 R3, RZ, RZ, R16 ;  /* 0x000000ffff037224 */ /* 0x000fe200078e0010 */
[----:B------:R-:W-:Y:S01]  /*31220*/  IADD3 R11, P1, RZ, -R10, RZ ;  /* 0x8000000aff0b7210 */ /* 0x000fe20007f3e0ff */
[----:B------:R-:W-:-:S04]  /*31230*/  ULDC UR5, c[0x0][0x618] ;  /* 0x0001860000057ab9 */ /* 0x000fc80000000800 */
[----:B------:R-:W-:-:S04]  /*31240*/  IMAD.X R2, RZ, RZ, ~R2, P1 ;  /* 0x000000ffff027224 */ /* 0x000fc800008e0e02 */
[----:B------:R-:W-:-:S04]  /*31250*/  IMAD R2, R2, UR6, RZ ;  /* 0x0000000602027c24 */ /* 0x000fc8000f8e02ff */
[----:B------:R-:W-:Y:S02]  /*31260*/  IMAD R5, R11, UR7, R2 ;  /* 0x000000070b057c24 */ /* 0x000fe4000f8e0202 */
[----:B------:R-:W-:-:S04]  /*31270*/  IMAD.MOV.U32 R2, RZ, RZ, R15 ;  /* 0x000000ffff027224 */ /* 0x000fc800078e000f */
[----:B------:R-:W-:Y:S01]  /*31280*/  IMAD.WIDE.U32 R2, R11, UR6, R2 ;  /* 0x000000060b027c25 */ /* 0x000fe2000f8e0002 */
[----:B------:R-:W-:Y:S02]  /*31290*/  ULDC.64 UR6, c[0x0][0x640] ;  /* 0x0001900000067ab9 */ /* 0x000fe40000000a00 */
[----:B------:R-:W-:Y:S01]  /*312a0*/  ISETP.NE.U32.AND P1, PT, RZ, UR6, PT ;  /* 0x00000006ff007c0c */ /* 0x000fe2000bf25070 */
[----:B------:R-:W-:-:S03]  /*312b0*/  IMAD.IADD R3, R3, 0x1, R5 ;  /* 0x0000000103037824 */ /* 0x000fc600078e0205 */
[----:B------:R-:W-:Y:S02]  /*312c0*/  ISETP.NE.AND.EX P1, PT, RZ, UR7, PT, P1 ;  /* 0x00000007ff007c0c */ /* 0x000fe4000bf25310 */
[--C-:B------:R-:W-:Y:S02]  /*312d0*/  SHF.R.U64 R11, R2, UR5, R3.reuse ;  /* 0x00000005020b7c19 */ /* 0x100fe40008001203 */
[----:B------:R-:W-:Y:S01]  /*312e0*/  SHF.R.U32.HI R2, RZ, UR5, R3 ;  /* 0x00000005ff027c19 */ /* 0x000fe20008011603 */
[----:B------:R-:W-:-:S03]  /*312f0*/  ULDC UR5, c[0x0][0x608] ;  /* 0x0001820000057ab9 */ /* 0x000fc60000000800 */
[--C-:B------:R-:W-:Y:S02]  /*31300*/  SHF.R.U64 R12, R11, UR5, R2.reuse ;  /* 0x000000050b0c7c19 */ /* 0x100fe40008001202 */
[----:B------:R-:W-:Y:S01]  /*31310*/  SHF.R.U32.HI R3, RZ, UR5, R2 ;  /* 0x00000005ff037c19 */ /* 0x000fe20008011602 */
[----:B------:R-:W-:-:S03]  /*31320*/  ULDC UR5, c[0x0][0x658] ;  /* 0x0001960000057ab9 */ /* 0x000fc60000000800 */
[--C-:B------:R-:W-:Y:S02]  /*31330*/  SHF.R.U64 R13, R12, UR5, R3.reuse ;  /* 0x000000050c0d7c19 */ /* 0x100fe40008001203 */
[----:B------:R-:W-:-:S03]  /*31340*/  SHF.R.U32.HI R15, RZ, UR5, R3 ;  /* 0x00000005ff0f7c19 */ /* 0x000fc60008011603 */
[----:B------:R-:W-:Y:S02]  /*31350*/  IMAD.MOV.U32 R2, RZ, RZ, R13 ;  /* 0x000000ffff027224 */ /* 0x000fe400078e000d */
        /* <DEDUP_REMOVED lines=12> */
.L_x_54:
[----:B------:R-:W-:Y:S01]  /*31420*/  ULDC UR5, c[0x0][0x648] ;  /* 0x0001920000057ab9 */ /* 0x000fe20000000800 */
[----:B------:R-:W-:Y:S02]  /*31430*/  LOP3.LUT R12, R12, UR17, RZ, 0xc0, !PT ;  /* 0x000000110c0c7c12 */ /* 0x000fe4000f8ec0ff */
[----:B------:R-:W-:Y:S01]  /*31440*/  SHF.R.U64 R3, R2, UR5, R3 ;  /* 0x0000000502037c19 */ /* 0x000fe20008001203 */
[----:B------:R-:W-:-:S04]  /*31450*/  ULDC UR5, c[0x0][0x638] ;  /* 0x00018e0000057ab9 */ /* 0x000fc80000000800 */
[----:B------:R-:W-:Y:S02]  /*31460*/  IMAD.MOV R2, RZ, RZ, -R3 ;  /* 0x000000ffff027224 */ /* 0x000fe400078e0a03 */
[----:B------:R-:W-:Y:S02]  /*31470*/  IMAD R5, R3, UR18, R12 ;  /* 0x0000001203057c24 */ /* 0x000fe4000f8e020c */
[----:B------:R-:W-:Y:S01]  /*31480*/  IMAD R13, R2, UR5, R13 ;  /* 0x00000005020d7c24 */ /* 0x000fe2000f8e020d */
[----:B------:R-:W-:Y:S01]  /*31490*/  ULDC UR5, c[0x0][0x610] ;  /* 0x0001840000057ab9 */ /* 0x000fe20000000800 */
[----:B------:R-:W-:Y:S01]  /*314a0*/  LOP3.LUT R2, R11, UR4, RZ, 0xc0, !PT ;  /* 0x000000040b027c12 */ /* 0x000fe2000f8ec0ff */
[----:B------:R-:W-:Y:S01]  /*314b0*/  IMAD R8, R5, UR5, R8 ;  /* 0x0000000505087c24 */ /* 0x000fe2000f8e0208 */
[----:B------:R-:W-:-:S03]  /*314c0*/  ULDC UR5, c[0x0][0x600] ;  /* 0x0001800000057ab9 */ /* 0x000fc60000000800 */
[----:B------:R-:W-:Y:S02]  /*314d0*/  IMAD R13, R13, UR5, R2 ;  /* 0x000000050d0d7c24 */ /* 0x000fe4000f8e0202 */
[----:B------:R-:W-:-:S03]  /*314e0*/  IMAD.MOV.U32 R2, RZ, RZ, 0x1 ;  /* 0x00000001ff027424 */ /* 0x000fc600078e00ff */
[----:B------:R-:W-:Y:S02]  /*314f0*/  SEL R4, R13, R8, !P4 ;  /* 0x000000080d047207 */ /* 0x000fe40006000000 */
[----:B------:R-:W-:-:S07]  /*31500*/  SEL R5, R8, R13, !P4 ;  /* 0x0000000d08057207 */ /* 0x000fce0006000000 */
.L_x_52:
[----:B------:R-:W-:Y:S05]  /*31510*/  BSYNC B1 ;  /* 0x0000000000017941 */ /* 0x000fea0003800000 */
.L_x_51:
[----:B------:R-:W-:-:S13]  /*31520*/  LOP3.LUT P1, RZ, R2, 0xff, RZ, 0xc0, !PT ;  /* 0x000000ff02ff7812 */ /* 0x000fda000782c0ff */
[----:B------:R-:W-:Y:S05]  /*31530*/  @P1 BRA `(.L_x_55) ;  /* 0xfffffff4002c1947 */ /* 0x000fea000383ffff */
[----:B------:R-:W-:Y:S05]  /*31540*/  BSYNC B0 ;  /* 0x0000000000007941 */ /* 0x000fea0003800000 */
.L_x_43:
[----:B------:R-:W-:-:S03]  /*31550*/  UMOV UR5, 0xffffffff ;  /* 0xffffffff00057882 */ /* 0x000fc60000000000 */
[----:B------:R-:W-:Y:S05]  /*31560*/  BRA.DIV UR5, `(.L_x_56) ;  /* 0x0000000605707947 */ /* 0x000fea000b800000 */
[----:B------:R-:W-:-:S13]  /*31570*/  ELECT P0, URZ, PT ;  /* 0x00000000003f782f */ /* 0x000fda0003800000 */
.L_x_72:
[----:B------:R-:W-:Y:S04]  /*31580*/  BSSY B0, `(.L_x_57) ;  /* 0x000003e000007945 */ /* 0x000fe80003800000 */
[----:B------:R-:W-:Y:S05]  /*31590*/  @!P0 BRA `(.L_x_58) ;  /* 0x0000000000f08947 */ /* 0x000fea0003800000 */
[----:B------:R-:W-:-:S04]  /*315a0*/  ULOP3.LUT UR5, UR60, 0x2, URZ, 0xfc, !UPT ;  /* 0x000000023c057892 */ /* 0x000fc8000f8efc3f */
[----:B------:R-:W-:-:S06]  /*315b0*/  UISETP.NE.AND UP0, UPT, UR5, 0x3, UPT ;  /* 0x000000030500788c */ /* 0x000fcc000bf05270 */
[----:B------:R-:W-:-:S13]  /*315c0*/  PLOP3.LUT P0, PT, PT, PT, UP0, 0x80, 0x0 ;  /* 0x000000000000781c */ /* 0x000fda0003f0f008 */
[----:B------:R-:W-:Y:S05]  /*315d0*/  @!P0 BRA `(.L_x_59) ;  /* 0x0000000000048947 */ /* 0x000fea0003800000 */
[----:B------:R-:W-:Y:S01]  /*315e0*/  BPT.TRAP 0x1 ;  /* 0x000000040000795c */ /* 0x000fe20000300000 */
.L_x_59:
[----:B------:R-:W0:Y:S01]  /*315f0*/  S2R R3, SR_CgaCtaId ;  /* 0x0000000000037919 */ /* 0x000e220000008800 */
[----:B------:R-:W-:Y:S02]  /*31600*/  MOV R0, 0x400 ;  /* 0x0000040000007802 */ /* 0x000fe40000000f00 */
[----:B------:R-:W-:Y:S02]  /*31610*/  SHF.L.U32 R2, R6, 0x1f, RZ ;  /* 0x0000001f06027819 */ /* 0x000fe400000006ff */
[----:B0-----:R-:W-:-:S05]  /*31620*/  LEA R0, R3, R0, 0x18 ;  /* 0x0000000003007211 */ /* 0x001fca00078ec0ff */
[----:B------:R-:W-:-:S04]  /*31630*/  VIADD R0, R0, 0x30 ;  /* 0x0000003000007836 */ /* 0x000fc80000000000 */
[----:B------:R-:W-:-:S04]  /*31640*/  IMAD R3, R7, 0x8, R0 ;  /* 0x0000000807037824 */ /* 0x000fc800078e0200 */
[----:B------:R-:W0:Y:S02]  /*31650*/  SYNCS.PHASECHK.TRANS64.TRYWAIT P0, [R3+URZ], R2 ;  /* 0x00000002030075a7 */ /* 0x000e24000800017f */
[----:B0-----:R-:W-:Y:S05]  /*31660*/  @!P0 BRA `(.L_x_60) ;  /* 0x0000000400548947 */ /* 0x001fea0003800000 */
.L_x_73:
[----:B------:R-:W-:-:S05]  /*31670*/  VIADD R7, R7, 0x1 ;  /* 0x0000000107077836 */ /* 0x000fca0000000000 */
[----:B------:R-:W-:-:S04]  /*31680*/  ISETP.NE.AND P0, PT, R7, 0x6, PT ;  /* 0x000000060700780c */ /* 0x000fc80003f05270 */
[----:B0-----:R-:W-:Y:S02]  /*31690*/  SEL R3, RZ, 0x1, P0 ;  /* 0x00000001ff037807 */ /* 0x001fe40000000000 */
[----:B------:R-:W-:Y:S02]  /*316a0*/  SEL R7, R7, RZ, P0 ;  /* 0x000000ff07077207 */ /* 0x000fe40000000000 */
[----:B------:R-:W-:-:S03]  /*316b0*/  LOP3.LUT R6, R6, R3, RZ, 0x3c, !PT ;  /* 0x0000000306067212 */ /* 0x000fc600078e3cff */
[----:B------:R-:W-:Y:S01]  /*316c0*/  IMAD R3, R7, 0x8, R0 ;  /* 0x0000000807037824 */ /* 0x000fe200078e0200 */
[----:B------:R-:W-:-:S04]  /*316d0*/  SHF.L.U32 R2, R6, 0x1f, RZ ;  /* 0x0000001f06027819 */ /* 0x000fc800000006ff */
[----:B------:R-:W0:Y:S02]  /*316e0*/  SYNCS.PHASECHK.TRANS64.TRYWAIT P0, [R3+URZ], R2 ;  /* 0x00000002030075a7 */ /* 0x000e24000800017f */
[----:B0-----:R-:W-:Y:S05]  /*316f0*/  @!P0 BRA `(.L_x_61) ;  /* 0x0000000400448947 */ /* 0x001fea0003800000 */
.L_x_74:
[----:B0-----:R-:W-:-:S05]  /*31700*/  VIADD R2, R7, 0x1 ;  /* 0x0000000107027836 */ /* 0x001fca0000000000 */
[----:B------:R-:W-:-:S04]  /*31710*/  ISETP.NE.AND P0, PT, R2, 0x6, PT ;  /* 0x000000060200780c */ /* 0x000fc80003f05270 */
[----:B------:R-:W-:Y:S02]  /*31720*/  SEL R3, RZ, 0x1, P0 ;  /* 0x00000001ff037807 */ /* 0x000fe40000000000 */
[----:B------:R-:W-:Y:S02]  /*31730*/  SEL R5, R2, RZ, P0 ;  /* 0x000000ff02057207 */ /* 0x000fe40000000000 */
[----:B------:R-:W-:-:S03]  /*31740*/  LOP3.LUT R6, R6, R3, RZ, 0x3c, !PT ;  /* 0x0000000306067212 */ /* 0x000fc600078e3cff */
[----:B------:R-:W-:Y:S01]  /*31750*/  IMAD R3, R5, 0x8, R0 ;  /* 0x0000000805037824 */ /* 0x000fe200078e0200 */
[----:B------:R-:W-:-:S04]  /*31760*/  SHF.L.U32 R2, R6, 0x1f, RZ ;  /* 0x0000001f06027819 */ /* 0x000fc800000006ff */
[----:B------:R-:W0:Y:S02]  /*31770*/  SYNCS.PHASECHK.TRANS64.TRYWAIT P0, [R3+URZ], R2 ;  /* 0x00000002030075a7 */ /* 0x000e24000800017f */
[----:B0-----:R-:W-:Y:S05]  /*31780*/  @!P0 BRA `(.L_x_62) ;  /* 0x0000000400348947 */ /* 0x001fea0003800000 */
.L_x_75:
        /* <DEDUP_REMOVED lines=9> */
.L_x_76:
        /* <DEDUP_REMOVED lines=9> */
.L_x_77:
[----:B0-----:R-:W-:-:S05]  /*318b0*/  VIADD R2, R5, 0x1 ;  /* 0x0000000105027836 */ /* 0x001fca0000000000 */
[----:B------:R-:W-:-:S04]  /*318c0*/  ISETP.NE.AND P0, PT, R2, 0x6, PT ;  /* 0x000000060200780c */ /* 0x000fc80003f05270 */
[----:B------:R-:W-:Y:S02]  /*318d0*/  SEL R4, RZ, 0x1, P0 ;  /* 0x00000001ff047807 */ /* 0x000fe40000000000 */
[----:B------:R-:W-:Y:S02]  /*318e0*/  SEL R3, R2, RZ, P0 ;  /* 0x000000ff02037207 */ /* 0x000fe40000000000 */
[----:B------:R-:W-:-:S03]  /*318f0*/  LOP3.LUT R4, R7, R4, RZ, 0x3c, !PT ;  /* 0x0000000407047212 */ /* 0x000fc600078e3cff */
[----:B------:R-:W-:Y:S01]  /*31900*/  IMAD R3, R3, 0x8, R0 ;  /* 0x0000000803037824 */ /* 0x000fe200078e0200 */
[----:B------:R-:W-:-:S07]  /*31910*/  SHF.L.U32 R0, R4, 0x1f, RZ ;  /* 0x0000001f04007819 */ /* 0x000fce00000006ff */
.L_x_65:
[----:B0-----:R0:W1:Y:S02]  /*31920*/  SYNCS.PHASECHK.TRANS64.TRYWAIT P0, [R3+URZ], R0 ;  /* 0x00000000030075a7 */ /* 0x001064000800017f */
[----:B-1----:R-:W-:Y:S05]  /*31930*/  @!P0 NANOSLEEP.SYNCS 0x989680 ;  /* 0x009896800000895d */ /* 0x002fea0003900000 */
[----:B------:R-:W1:Y:S02]  /*31940*/  @!P0 SYNCS.PHASECHK.TRANS64 P0, [R3+URZ], R0 ;  /* 0x00000000030085a7 */ /* 0x000e64000800007f */
[----:B-1----:R-:W-:Y:S05]  /*31950*/  @!P0 BRA `(.L_x_65) ;  /* 0xfffffffc00f08947 */ /* 0x002fea000383ffff */
.L_x_58:
[----:B------:R-:W-:Y:S05]  /*31960*/  BSYNC B0 ;  /* 0x0000000000007941 */ /* 0x000fea0003800000 */
.L_x_57:
[----:B------:R-:W-:Y:S05]  /*31970*/  EXIT ;  /* 0x000000000000794d */ /* 0x000fea0003800000 */
.L_x_17:
[----:B--2---:R-:W-:-:S04]  /*31980*/  IMAD.U32 R11, RZ, RZ, UR6 ;  /* 0x00000006ff0b7e24 */ /* 0x004fc8000f8e00ff */
[----:B------:R2:W4:Y:S03]  /*31990*/  SYNCS.PHASECHK.TRANS64.TRYWAIT P0, [R11+URZ], R10 ;  /* 0x0000000a0b0075a7 */ /* 0x000526000800017f */
[----:B----4-:R-:W-:Y:S05]  /*319a0*/  @!P0 NANOSLEEP.SYNCS 0x989680 ;  /* 0x009896800000895d */ /* 0x010fea0003900000 */
[----:B------:R-:W4:Y:S02]  /*319b0*/  @!P0 SYNCS.PHASECHK.TRANS64 P0, [R11+URZ], R10 ;  /* 0x0000000a0b0085a7 */ /* 0x000f24000800007f */
[----:B----4-:R-:W-:Y:S05]  /*319c0*/  @!P0 BRA `(.L_x_17) ;  /* 0xfffffffc00ec8947 */ /* 0x010fea000383ffff */
[----:B------:R-:W-:Y:S05]  /*319d0*/  BRA `(.L_x_16) ;  /* 0xfffffd14000c7947 */ /* 0x000fea000383ffff */
.L_x_23:
[----:B-----5:R0:W-:Y:S02]  /*319e0*/  STL [R1+0x4dc], R0 ;  /* 0x0004dc0001007387 */ /* 0x0201e40000100800 */
[----:B0-----:R-:W-:-:S04]  /*319f0*/  IMAD.U32 R0, RZ, RZ, UR7 ;  /* 0x00000007ff007e24 */ /* 0x001fc8000f8e00ff */
[----:B------:R0:W2:Y:S03]  /*31a00*/  SYNCS.PHASECHK.TRANS64.TRYWAIT P0, [R0+URZ], R12 ;  /* 0x0000000c000075a7 */ /* 0x0000a6000800017f */
[----:B--2---:R-:W-:Y:S05]  /*31a10*/  @!P0 NANOSLEEP.SYNCS 0x989680 ;  /* 0x009896800000895d */ /* 0x004fea0003900000 */
[----:B------:R0:W2:Y:S02]  /*31a20*/  @!P0 SYNCS.PHASECHK.TRANS64 P0, [R0+URZ], R12 ;  /* 0x0000000c000085a7 */ /* 0x0000a4000800007f */
[----:B0-----:R3:W5:Y:S02]  /*31a30*/  LDL.LU R0, [R1+0x4dc] ;  /* 0x0004dc0001007983 */ /* 0x0017640000300800 */
[----:B--23--:R-:W-:Y:S05]  /*31a40*/  @!P0 BRA `(.L_x_23) ;  /* 0xfffffffc00e48947 */ /* 0x00cfea000383ffff */
[----:B------:R-:W-:Y:S05]  /*31a50*/  BRA `(.L_x_22) ;  /* 0xfffffd70008c7947 */ /* 0x000fea000383ffff */
.L_x_44:
[----:B------:R-:W-:Y:S01]  /*31a60*/  BSSY B1, `(.L_x_66) ;  /* 0x0000006000017945 */ /* 0x000fe20003800000 */
[----:B------:R-:W-:-:S07]  /*31a70*/  IMAD.MOV.U32 R2, RZ, RZ, -0x1 ;  /* 0xffffffffff027424 */ /* 0x000fce00078e00ff */
[----:B------:R-:W-:Y:S05]  /*31a80*/  WARPSYNC.COLLECTIVE R2, `(.L_x_67) ;  /* 0x00000000020c7348 */ /* 0x000fea0003c00000 */
[----:B------:R-:W-:Y:S02]  /*31a90*/  ELECT P1, UR62, PT ;  /* 0x00000000003e782f */ /* 0x000fe40003820000 */
[----:B------:R-:W-:Y:S01]  /*31aa0*/  MOV R2, UR62 ;  /* 0x0000003e00027c02 */ /* 0x000fe20008000f00 */
[----:B------:R-:W-:Y:S10]  /*31ab0*/  ENDCOLLECTIVE ;  /* 0x000000000000791b */ /* 0x000ff40003800000 */
.L_x_67:
[----:B------:R-:W-:Y:S05]  /*31ac0*/  BSYNC B1 ;  /* 0x0000000000017941 */ /* 0x000fea0003800000 */
.L_x_66:
[----:B------:R-:W-:Y:S05]  /*31ad0*/  BRA `(.L_x_68) ;  /* 0xffffffec00d07947 */ /* 0x000fea000383ffff */
.L_x_47:
[----:B-1----:R1:W2:Y:S02]  /*31ae0*/  SYNCS.PHASECHK.TRANS64.TRYWAIT P1, [R16+URZ+0x30], R11 ;  /* 0x0000300b100075a7 */ /* 0x0022a4000802017f */
[----:B--2---:R-:W-:Y:S05]  /*31af0*/  @!P1 NANOSLEEP.SYNCS 0x989680 ;  /* 0x009896800000995d */ /* 0x004fea0003900000 */
[----:B------:R-:W2:Y:S02]  /*31b00*/  @!P1 SYNCS.PHASECHK.TRANS64 P1, [R16+URZ+0x30], R11 ;  /* 0x0000300b100095a7 */ /* 0x000ea4000802007f */
[----:B--2---:R-:W-:Y:S05]  /*31b10*/  @!P1 BRA `(.L_x_47) ;  /* 0xfffffffc00f09947 */ /* 0x004fea000383ffff */
[----:B------:R-:W-:Y:S05]  /*31b20*/  BRA `(.L_x_69) ;  /* 0xfffffff000047947 */ /* 0x000fea000383ffff */
.L_x_56:
[----:B------:R-:W-:Y:S01]  /*31b30*/  BSSY B0, `(.L_x_70) ;  /* 0x0000006000007945 */ /* 0x000fe20003800000 */
[----:B------:R-:W-:-:S07]  /*31b40*/  IMAD.MOV.U32 R2, RZ, RZ, -0x1 ;  /* 0xffffffffff027424 */ /* 0x000fce00078e00ff */
[----:B------:R-:W-:Y:S05]  /*31b50*/  WARPSYNC.COLLECTIVE R2, `(.L_x_71) ;  /* 0x00000000020c7348 */ /* 0x000fea0003c00000 */
[----:B------:R-:W-:Y:S02]  /*31b60*/  ELECT P1, UR62, PT ;  /* 0x00000000003e782f */ /* 0x000fe40003820000 */
[----:B------:R-:W-:Y:S01]  /*31b70*/  MOV R2, UR62 ;  /* 0x0000003e00027c02 */ /* 0x000fe20008000f00 */
[----:B------:R-:W-:Y:S10]  /*31b80*/  ENDCOLLECTIVE ;  /* 0x000000000000791b */ /* 0x000ff40003800000 */
.L_x_71:
[----:B------:R-:W-:Y:S05]  /*31b90*/  BSYNC B0 ;  /* 0x0000000000007941 */ /* 0x000fea0003800000 */
.L_x_70:
[----:B------:R-:W-:Y:S01]  /*31ba0*/  PLOP3.LUT P0, PT, P1, PT, PT, 0x80, 0x0 ;  /* 0x000000000000781c */ /* 0x000fe20000f0f070 */
[----:B------:R-:W-:-:S12]  /*31bb0*/  BRA `(.L_x_72) ;  /* 0xfffffff800707947 */ /* 0x000fd8000383ffff */
.L_x_60:
[----:B0-----:R0:W1:Y:S02]  /*31bc0*/  SYNCS.PHASECHK.TRANS64.TRYWAIT P0, [R3+URZ], R2 ;  /* 0x00000002030075a7 */ /* 0x001064000800017f */
[----:B-1----:R-:W-:Y:S05]  /*31bd0*/  @!P0 NANOSLEEP.SYNCS 0x989680 ;  /* 0x009896800000895d */ /* 0x002fea0003900000 */
[----:B------:R-:W1:Y:S02]  /*31be0*/  @!P0 SYNCS.PHASECHK.TRANS64 P0, [R3+URZ], R2 ;  /* 0x00000002030085a7 */ /* 0x000e64000800007f */
[----:B-1----:R-:W-:Y:S05]  /*31bf0*/  @!P0 BRA `(.L_x_60) ;  /* 0xfffffffc00f08947 */ /* 0x002fea000383ffff */
[----:B------:R-:W-:Y:S05]  /*31c00*/  BRA `(.L_x_73) ;  /* 0xfffffff800987947 */ /* 0x000fea000383ffff */
.L_x_61:
[----:B0-----:R0:W1:Y:S02]  /*31c10*/  SYNCS.PHASECHK.TRANS64.TRYWAIT P0, [R3+URZ], R2 ;  /* 0x00000002030075a7 */ /* 0x001064000800017f */
[----:B-1----:R-:W-:Y:S05]  /*31c20*/  @!P0 NANOSLEEP.SYNCS 0x989680 ;  /* 0x009896800000895d */ /* 0x002fea0003900000 */
[----:B------:R-:W1:Y:S02]  /*31c30*/  @!P0 SYNCS.PHASECHK.TRANS64 P0, [R3+URZ], R2 ;  /* 0x00000002030085a7 */ /* 0x000e64000800007f */
[----:B-1----:R-:W-:Y:S05]  /*31c40*/  @!P0 BRA `(.L_x_61) ;  /* 0xfffffffc00f08947 */ /* 0x002fea000383ffff */
[----:B------:R-:W-:Y:S05]  /*31c50*/  BRA `(.L_x_74) ;  /* 0xfffffff800a87947 */ /* 0x000fea000383ffff */
.L_x_62:
[----:B0-----:R0:W1:Y:S02]  /*31c60*/  SYNCS.PHASECHK.TRANS64.TRYWAIT P0, [R3+URZ], R2 ;  /* 0x00000002030075a7 */ /* 0x001064000800017f */
[----:B-1----:R-:W-:Y:S05]  /*31c70*/  @!P0 NANOSLEEP.SYNCS 0x989680 ;  /* 0x009896800000895d */ /* 0x002fea0003900000 */
[----:B------:R-:W1:Y:S02]  /*31c80*/  @!P0 SYNCS.PHASECHK.TRANS64 P0, [R3+URZ], R2 ;  /* 0x00000002030085a7 */ /* 0x000e64000800007f */
[----:B-1----:R-:W-:Y:S05]  /*31c90*/  @!P0 BRA `(.L_x_62) ;  /* 0xfffffffc00f08947 */ /* 0x002fea000383ffff */
[----:B------:R-:W-:Y:S05]  /*31ca0*/  BRA `(.L_x_75) ;  /* 0xfffffff800b87947 */ /* 0x000fea000383ffff */
.L_x_63:
[----:B0-----:R0:W1:Y:S02]  /*31cb0*/  SYNCS.PHASECHK.TRANS64.TRYWAIT P0, [R3+URZ], R2 ;  /* 0x00000002030075a7 */ /* 0x001064000800017f */
[----:B-1----:R-:W-:Y:S05]  /*31cc0*/  @!P0 NANOSLEEP.SYNCS 0x989680 ;  /* 0x009896800000895d */ /* 0x002fea0003900000 */
[----:B------:R-:W1:Y:S02]  /*31cd0*/  @!P0 SYNCS.PHASECHK.TRANS64 P0, [R3+URZ], R2 ;  /* 0x00000002030085a7 */ /* 0x000e64000800007f */
[----:B-1----:R-:W-:Y:S05]  /*31ce0*/  @!P0 BRA `(.L_x_63) ;  /* 0xfffffffc00f08947 */ /* 0x002fea000383ffff */
[----:B------:R-:W-:Y:S05]  /*31cf0*/  BRA `(.L_x_76) ;  /* 0xfffffff800c87947 */ /* 0x000fea000383ffff */
.L_x_64:
[----:B0-----:R0:W1:Y:S02]  /*31d00*/  SYNCS.PHASECHK.TRANS64.TRYWAIT P0, [R3+URZ], R2 ;  /* 0x00000002030075a7 */ /* 0x001064000800017f */
[----:B-1----:R-:W-:Y:S05]  /*31d10*/  @!P0 NANOSLEEP.SYNCS 0x989680 ;  /* 0x009896800000895d */ /* 0x002fea0003900000 */
[----:B------:R-:W1:Y:S02]  /*31d20*/  @!P0 SYNCS.PHASECHK.TRANS64 P0, [R3+URZ], R2 ;  /* 0x00000002030085a7 */ /* 0x000e64000800007f */
[----:B-1----:R-:W-:Y:S05]  /*31d30*/  @!P0 BRA `(.L_x_64) ;  /* 0xfffffffc00f08947 */ /* 0x002fea000383ffff */
[----:B------:R-:W-:Y:S05]  /*31d40*/  BRA `(.L_x_77) ;  /* 0xfffffff800d87947 */ /* 0x000fea000383ffff */
.L_x_78:
[----:B------:R-:W-:-:S00]  /*31d50*/  BRA `(.L_x_78) ;  /* 0xfffffffc00fc7947 */ /* 0x000fc0000383ffff */
[----:B------:R-:W-:-:S00]  /*31d60*/  NOP ;  /* 0x0000000000007918 */ /* 0x000fc00000000000 */
        /* <DEDUP_REMOVED lines=9> */
.L_x_79:


//--------------------- .nv.shared._ZN7cutlass13device_kernelINS_4gemm6kernel13GemmUniversalIN4cute5tupleIJiiiiEEENS1_10collective13CollectiveMmaINS1_37MainloopSm90TmaGmmaWarpSpecializedFP8ILi6ENS5_IJNS4_1CILi1EEESB_SB_EEENS1_35KernelTmaWarpSpecializedCooperativeEEENS5_IJNSA_ILi384EEENSA_ILi176EEENSA_ILi64EEEEEENS_12float_e4m3_tENS5_IJlSB_lEEESJ_SK_NS4_8TiledMMAINS4_8MMA_AtomIJNS4_4SM904GMMA30MMA_64x16x32_F32E4M3E4M3_SS_TNILNSO_7ScaleInE1ELSQ_1EEEEEENS4_6LayoutINS5_IJNSA_ILi2EEESB_SB_EEENS5_IJSB_NSA_ILi0EEESW_EEEEENS5_IJNS4_10UnderscoreESZ_SZ_EEEEENS4_13SM90_TMA_LOADENS4_14ComposedLayoutINS4_7SwizzleILi2ELi4ELi3EEENS4_18smem_ptr_flag_bitsILi8EEENST_INS5_IJNSA_ILi8EEESH_EEENS5_IJSH_SB_EEEEEEEvNS4_8identityES12_S1C_vS1D_EENS_8epilogue10collective6detail29Sm90TmaWarpSpecializedAdapterINS1G_15DefaultEpilogueISJ_SK_SK_NS1F_6thread17LinearCombinationISJ_Li1EffLNS1K_9ScaleType4KindE0ELNS_15FloatRoundStyleE2ESJ_EENS1_15EpilogueDefaultEEEEEvvEEEEvNT_6ParamsE --------------------------
	.section	.nv.shared._ZN7cutlass13device_kernelINS_4gemm6kernel13GemmUniversalIN4cute5tupleIJiiiiEEENS1_10collective13CollectiveMmaINS1_37MainloopSm90TmaGmmaWarpSpecializedFP8ILi6ENS5_IJNS4_1CILi1EEESB_SB_EEENS1_35KernelTmaWarpSpecializedCooperativeEEENS5_IJNSA_ILi384EEENSA_ILi176EEENSA_ILi64EEEEEENS_12float_e4m3_tENS5_IJlSB_lEEESJ_SK_NS4_8TiledMMAINS4_8MMA_AtomIJNS4_4SM904GMMA30MMA_64x16x32_F32E4M3E4M3_SS_TNILNSO_7ScaleInE1ELSQ_1EEEEEENS4_6LayoutINS5_IJNSA_ILi2EEESB_SB_EEENS5_IJSB_NSA_ILi0EEESW_EEEEENS5_IJNS4_10UnderscoreESZ_SZ_EEEEENS4_13SM90_TMA_LOADENS4_14ComposedLayoutINS4_7SwizzleILi2ELi4ELi3EEENS4_18smem_ptr_flag_bitsILi8EEENST_INS5_IJNSA_ILi8EEESH_EEENS5_IJSH_SB_EEEEEEEvNS4_8identityES12_S1C_vS1D_EENS_8epilogue10collective6detail29Sm90TmaWarpSpecializedAdapterINS1G_15DefaultEpilogueISJ_SK_SK_NS1F_6thread17LinearCombinationISJ_Li1EffLNS1K_9ScaleType4KindE0ELNS_15FloatRoundStyleE2ESJ_EENS1_15EpilogueDefaultEEEEEvvEEEEvNT_6ParamsE,"aw",@nobits
	.sectionflags	@""
	.align	16
	.zero		1024


//--------------------- .nv.shared.reserved.0     --------------------------
	.section	.nv.shared.reserved.0,"aw",@nobits
	.weak		__nv_reservedSMEM_offset_0_alias
	.size		__nv_reservedSMEM_offset_0_alias, 0, 0
	.other		__nv_reservedSMEM_offset_0_alias,@"STO_CUDA_RESERVED_SHARED STV_DEFAULT"
__nv_reservedSMEM_offset_0_alias:
	.zero		0


//--------------------- .nv.global                --------------------------
	.section	.nv.global,"aw",@nobits
.nv.global:
	.type		_ZN39_INTERNAL_2064041d_4_k_cu_24a85809_42464cute1_E,@object
	.size		_ZN39_INTERNAL_2064041d_4_k_cu_24a85809_42464cute1_E,(_ZN39_INTERNAL_2064041d_4_k_cu_24a85809_42464cuda3std3__45__cpo6cbeginE - _ZN39_INTERNAL_2064041d_4_k_cu_24a85809_42464cute1_E)
_ZN39_INTERNAL_2064041d_4_k_cu_24a85809_42464cute1_E:
	.zero		1
	.type		_ZN39_INTERNAL_2064041d_4_k_cu_24a85809_42464cuda3std3__45__cpo6cbeginE,@object
	.size		_ZN39_INTERNAL_2064041d_4_k_cu_24a85809_42464cuda3std3__45__cpo6cbeginE,(_ZN39_INTERNAL_2064041d_4_k_cu_24a85809_42464cuda3std3__48in_placeE - _ZN39_INTERNAL_2064041d_4_k_cu_24a85809_42464cuda3std3__45__cpo6cbeginE)
_ZN39_INTERNAL_2064041d_4_k_cu_24a85809_42464cuda3std3__45__cpo6cbeginE:
	.zero		1
	.type		_ZN39_INTERNAL_2064041d_4_k_cu_24a85809_42464cuda3std3__48in_placeE,@object
	.size		_ZN39_INTERNAL_2064041d_4_k_cu_24a85809_42464cuda3std3__48in_placeE,(_ZN39_INTERNAL_2064041d_4_k_cu_24a85809_42464cuda3std6ranges3__45__cpo9iter_moveE - _ZN39_INTERNAL_2064041d_4_k_cu_24a85809_42464cuda3std3__48in_placeE)
_ZN39_INTERNAL_2064041d_4_k_cu_24a85809_42464cuda3std3__48in_placeE:
	.zero		1
	.type		_ZN39_INTERNAL_2064041d_4_k_cu_24a85809_42464cuda3std6ranges3__45__cpo9iter_moveE,@object
	.size		_ZN39_INTERNAL_2064041d_4_k_cu_24a85809_42464cuda3std6ranges3__45__cpo9iter_moveE,(_ZN39_INTERNAL_2064041d_4_k_cu_24a85809_42464cuda3std3__45__cpo5beginE - _ZN39_INTERNAL_2064041d_4_k_cu_24a85809_42464cuda3std6ranges3__45__cpo9iter_moveE)
_ZN39_INTERNAL_2064041d_4_k_cu_24a85809_42464cuda3std6ranges3__45__cpo9iter_moveE:
	.zero		1
	.type		_ZN39_INTERNAL_2064041d_4_k_cu_24a85809_42464cuda3std3__45__cpo5beginE,@object
	.size		_ZN39_INTERNAL_2064041d_4_k_cu_24a85809_42464cuda3std3__45__cpo5beginE,(_ZN39_INTERNAL_2064041d_4_k_cu_24a85809_42464cuda3std3__441_GLOBAL__N__2064041d_4_k_cu_24a85809_42466ignoreE - _ZN39_INTERNAL_2064041d_4_k_cu_24a85809_42464cuda3std3__45__cpo5beginE)
_ZN39_INTERNAL_2064041d_4_k_cu_24a85809_42464cuda3std3__45__cpo5beginE:
	.zero		1
	.type		_ZN39_INTERNAL_2064041d_4_k_cu_24a85809_42464cuda3std3__441_GLOBAL__N__2064041d_4_k_cu_24a85809_42466ignoreE,@object
	.size		_ZN39_INTERNAL_2064041d_4_k_cu_24a85809_42464cuda3std3__441_GLOBAL__N__2064041d_4_k_cu_24a85809_42466ignoreE,(_ZN39_INTERNAL_2064041d_4_k_cu_24a85809_42464cute7productE - _ZN39_INTERNAL_2064041d_4_k_cu_24a85809_42464cuda3std3__441_GLOBAL__N__2064041d_4_k_cu_24a85809_42466ignoreE)
_ZN39_INTERNAL_2064041d_4_k_cu_24a85809_42464cuda3std3__441_GLOBAL__N__2064041d_4_k_cu_24a85809_42466ignoreE:
	.zero		1
	.type		_ZN39_INTERNAL_2064041d_4_k_cu_24a85809_42464cute7productE,@object
	.size		_ZN39_INTERNAL_2064041d_4_k_cu_24a85809_42464cute7productE,(_ZN39_INTERNAL_2064041d_4_k_cu_24a85809_42464cuda3std3__45__cpo3endE - _ZN39_INTERNAL_2064041d_4_k_cu_24a85809_42464cute7productE)
_ZN39_INTERNAL_2064041d_4_k_cu_24a85809_42464cute7productE:
	.zero		1
	.type		_ZN39_INTERNAL_2064041d_4_k_cu_24a85809_42464cuda3std3__45__cpo3endE,@object
	.size		_ZN39_INTERNAL_2064041d_4_k_cu_24a85809_42464cuda3std3__45__cpo3endE,(_ZN39_INTERNAL_2064041d_4_k_cu_24a85809_42464cuda3std3__419piecewise_constructE - _ZN39_INTERNAL_2064041d_4_k_cu_24a85809_42464cuda3std3__45__cpo3endE)
_ZN39_INTERNAL_2064041d_4_k_cu_24a85809_42464cuda3std3__45__cpo3endE:
	.zero		1
	.type		_ZN39_INTERNAL_2064041d_4_k_cu_24a85809_42464cuda3std3__419piecewise_constructE,@object
	.size		_ZN39_INTERNAL_2064041d_4_k_cu_24a85809_42464cuda3std3__419piecewise_constructE,(_ZN39_INTERNAL_2064041d_4_k_cu_24a85809_42464cuda3std3__45__cpo4cendE - _ZN39_INTERNAL_2064041d_4_k_cu_24a85809_42464cuda3std3__419piecewise_constructE)
_ZN39_INTERNAL_2064041d_4_k_cu_24a85809_42464cuda3std3__419piecewise_constructE:
	.zero		1
	.type		_ZN39_INTERNAL_2064041d_4_k_cu_24a85809_42464cuda3std3__45__cpo4cendE,@object
	.size		_ZN39_INTERNAL_2064041d_4_k_cu_24a85809_42464cuda3std3__45__cpo4cendE,(_ZN39_INTERNAL_2064041d_4_k_cu_24a85809_42464cuda3std6ranges3__45__cpo4swapE - _ZN39_INTERNAL_2064041d_4_k_cu_24a85809_42464cuda3std3__45__cpo4cendE)
_ZN39_INTERNAL_2064041d_4_k_cu_24a85809_42464cuda3std3__45__cpo4cendE:
	.zero		1
	.type		_ZN39_INTERNAL_2064041d_4_k_cu_24a85809_42464cuda3std6ranges3__45__cpo4swapE,@object
	.size		_ZN39_INTERNAL_2064041d_4_k_cu_24a85809_42464cuda3std6ranges3__45__cpo4swapE,(.L_7 - _ZN39_INTERNAL_2064041d_4_k_cu_24a85809_42464cuda3std6ranges3__45__cpo4swapE)
_ZN39_INTERNAL_2064041d_4_k_cu_24a85809_42464cuda3std6ranges3__45__cpo4swapE:
	.zero		1
.L_7:


//--------------------- .nv.constant0._ZN7cutlass13device_kernelINS_4gemm6kernel13GemmUniversalIN4cute5tupleIJiiiiEEENS1_10collective13CollectiveMmaINS1_37MainloopSm90TmaGmmaWarpSpecializedFP8ILi6ENS5_IJNS4_1CILi1EEESB_SB_EEENS1_35KernelTmaWarpSpecializedCooperativeEEENS5_IJNSA_ILi384EEENSA_ILi176EEENSA_ILi64EEEEEENS_12float_e4m3_tENS5_IJlSB_lEEESJ_SK_NS4_8TiledMMAINS4_8MMA_AtomIJNS4_4SM904GMMA30MMA_64x16x32_F32E4M3E4M3_SS_TNILNSO_7ScaleInE1ELSQ_1EEEEEENS4_6LayoutINS5_IJNSA_ILi2EEESB_SB_EEENS5_IJSB_NSA_ILi0EEESW_EEEEENS5_IJNS4_10UnderscoreESZ_SZ_EEEEENS4_13SM90_TMA_LOADENS4_14ComposedLayoutINS4_7SwizzleILi2ELi4ELi3EEENS4_18smem_ptr_flag_bitsILi8EEENST_INS5_IJNSA_ILi8EEESH_EEENS5_IJSH_SB_EEEEEEEvNS4_8identityES12_S1C_vS1D_EENS_8epilogue10collective6detail29Sm90TmaWarpSpecializedAdapterINS1G_15DefaultEpilogueISJ_SK_SK_NS1F_6thread17LinearCombinationISJ_Li1EffLNS1K_9ScaleType4KindE0ELNS_15FloatRoundStyleE2ESJ_EENS1_15EpilogueDefaultEEEEEvvEEEEvNT_6ParamsE --------------------------
	.section	.nv.constant0._ZN7cutlass13device_kernelINS_4gemm6kernel13GemmUniversalIN4cute5tupleIJiiiiEEENS1_10collective13CollectiveMmaINS1_37MainloopSm90TmaGmmaWarpSpecializedFP8ILi6ENS5_IJNS4_1CILi1EEESB_SB_EEENS1_35KernelTmaWarpSpecializedCooperativeEEENS5_IJNSA_ILi384EEENSA_ILi176EEENSA_ILi64EEEEEENS_12float_e4m3_tENS5_IJlSB_lEEESJ_SK_NS4_8TiledMMAINS4_8MMA_AtomIJNS4_4SM904GMMA30MMA_64x16x32_F32E4M3E4M3_SS_TNILNSO_7ScaleInE1ELSQ_1EEEEEENS4_6LayoutINS5_IJNSA_ILi2EEESB_SB_EEENS5_IJSB_NSA_ILi0EEESW_EEEEENS5_IJNS4_10UnderscoreESZ_SZ_EEEEENS4_13SM90_TMA_LOADENS4_14ComposedLayoutINS4_7SwizzleILi2ELi4ELi3EEENS4_18smem_ptr_flag_bitsILi8EEENST_INS5_IJNSA_ILi8EEESH_EEENS5_IJSH_SB_EEEEEEEvNS4_8identityES12_S1C_vS1D_EENS_8epilogue10collective6detail29Sm90TmaWarpSpecializedAdapterINS1G_15DefaultEpilogueISJ_SK_SK_NS1F_6thread17LinearCombinationISJ_Li1EffLNS1K_9ScaleType4KindE0ELNS_15FloatRoundStyleE2ESJ_EENS1_15EpilogueDefaultEEEEEvvEEEEvNT_6ParamsE,"a",@progbits
	.sectionflags	@""
	.align	4
.nv.constant0._ZN7cutlass13device_kernelINS_4gemm6kernel13GemmUniversalIN4cute5tupleIJiiiiEEENS1_10collective13CollectiveMmaINS1_37MainloopSm90TmaGmmaWarpSpecializedFP8ILi6ENS5_IJNS4_1CILi1EEESB_SB_EEENS1_35KernelTmaWarpSpecializedCooperativeEEENS5_IJNSA_ILi384EEENSA_ILi176EEENSA_ILi64EEEEEENS_12float_e4m3_tENS5_IJlSB_lEEESJ_SK_NS4_8TiledMMAINS4_8MMA_AtomIJNS4_4SM904GMMA30MMA_64x16x32_F32E4M3E4M3_SS_TNILNSO_7ScaleInE1ELSQ_1EEEEEENS4_6LayoutINS5_IJNSA_ILi2EEESB_SB_EEENS5_IJSB_NSA_ILi0EEESW_EEEEENS5_IJNS4_10UnderscoreESZ_SZ_EEEEENS4_13SM90_TMA_LOADENS4_14ComposedLayoutINS4_7SwizzleILi2ELi4ELi3EEENS4_18smem_ptr_flag_bitsILi8EEENST_INS5_IJNSA_ILi8EEESH_EEENS5_IJSH_SB_EEEEEEEvNS4_8identityES12_S1C_vS1D_EENS_8epilogue10collective6detail29Sm90TmaWarpSpecializedAdapterINS1G_15DefaultEpilogueISJ_SK_SK_NS1F_6thread17LinearCombinationISJ_Li1EffLNS1K_9ScaleType4KindE0ELNS_15FloatRoundStyleE2ESJ_EENS1_15EpilogueDefaultEEEEEvvEEEEvNT_6ParamsE:
	.zero		1664


//--------------------- SYMBOLS --------------------------

	.type		.nv.reservedSmem.offset0,@object
	.size		.nv.reservedSmem.offset0,0x4
